//
// Generated by NVIDIA NVVM Compiler
//
// Compiler Build ID: CL-36424714
// Cuda compilation tools, release 13.0, V13.0.88
// Based on NVVM 20.0.0
//

.version 9.0
.target sm_100
.address_size 64

	// .globl	_Z12setup_kernelP17curandStateXORWOW
.global .align 4 .b8 precalc_xorwow_matrix[102400];
.global .align 4 .b8 precalc_xorwow_offset_matrix[102400];
.global .align 4 .b8 mrg32k3aM1[2304];
.global .align 4 .b8 mrg32k3aM2[2304];
.global .align 4 .b8 mrg32k3aM1SubSeq[2016];
.global .align 4 .b8 mrg32k3aM2SubSeq[2016];
.global .align 4 .b8 mrg32k3aM1Seq[2304];
.global .align 4 .b8 mrg32k3aM2Seq[2304];
.const .align 8 .b8 __cr_lgamma_table[72];
// _ZZN3cub18CUB_300001_SM_10006detail10radix_sort31DeviceRadixSortSingleTileKernelINS1_5radix10policy_hubIifyE10Policy1000ELNS0_9SortOrderE0EifyNS1_21identity_decomposer_tEEEvPKT1_PSA_PKT2_PSE_T3_iiT4_E12temp_storage has been demoted
// _ZZN3cub18CUB_300001_SM_10006detail10radix_sort30DeviceRadixSortHistogramKernelINS1_5radix10policy_hubIifyE10Policy1000ELNS0_9SortOrderE0EiyNS1_21identity_decomposer_tEEEvPT2_PKT1_SA_iiT3_E12temp_storage has been demoted
// _ZZN3cub18CUB_300001_SM_10006detail10radix_sort33DeviceRadixSortExclusiveSumKernelINS1_5radix10policy_hubIifyE10Policy1000EyEEvPT0_E12temp_storage has been demoted
// _ZZN3cub18CUB_300001_SM_10006detail10radix_sort29DeviceRadixSortOnesweepKernelINS1_5radix10policy_hubIifyE10Policy1000ELNS0_9SortOrderE0EifyiiNS1_21identity_decomposer_tEEEvPT5_SB_PT3_PKSC_PT1_PKSG_PT2_PKSK_T4_iiT6_E1s has been demoted
// _ZZN3cub18CUB_300001_SM_10006detail10radix_sort31DeviceRadixSortSingleTileKernelINS1_5radix10policy_hubIiiyE10Policy1000ELNS0_9SortOrderE0EiiyNS1_21identity_decomposer_tEEEvPKT1_PSA_PKT2_PSE_T3_iiT4_E12temp_storage has been demoted
// _ZZN3cub18CUB_300001_SM_10006detail10radix_sort30DeviceRadixSortHistogramKernelINS1_5radix10policy_hubIiiyE10Policy1000ELNS0_9SortOrderE0EiyNS1_21identity_decomposer_tEEEvPT2_PKT1_SA_iiT3_E12temp_storage has been demoted
// _ZZN3cub18CUB_300001_SM_10006detail10radix_sort33DeviceRadixSortExclusiveSumKernelINS1_5radix10policy_hubIiiyE10Policy1000EyEEvPT0_E12temp_storage has been demoted
// _ZZN3cub18CUB_300001_SM_10006detail10radix_sort29DeviceRadixSortOnesweepKernelINS1_5radix10policy_hubIiiyE10Policy1000ELNS0_9SortOrderE0EiiyiiNS1_21identity_decomposer_tEEEvPT5_SB_PT3_PKSC_PT1_PKSG_PT2_PKSK_T4_iiT6_E1s has been demoted
// _ZZN3cub18CUB_300001_SM_10006detail6reduce28DeviceReduceSingleTileKernelINS2_10policy_hubIN4cuda3std3__45tupleIJblEEEjN6thrust24THRUST_300001_SM_1000_NS8cuda_cub9__find_if7functorIS9_EEE10Policy1000ENSB_12zip_iteratorINS8_IJNSD_26transform_input_iterator_tIbNSC_6detail35transform_pair_of_input_iterators_tIbNSB_6detail15normal_iteratorINSB_10device_ptrIiEEEESQ_NS7_8equal_toIiEEEENS7_10__not_fn_tINS7_10__identityEEEEENSB_17counting_iteratorIlNSB_11use_defaultESZ_SZ_EEEEEEEPS9_jSF_S9_S9_SV_EEvT0_T1_T2_T3_T4_T6_E12temp_storage has been demoted
// _ZZN3cub18CUB_300001_SM_10006detail6reduce18DeviceReduceKernelINS2_10policy_hubIN4cuda3std3__45tupleIJblEEEjN6thrust24THRUST_300001_SM_1000_NS8cuda_cub9__find_if7functorIS9_EEE10Policy1000ENSB_12zip_iteratorINS8_IJNSD_26transform_input_iterator_tIbNSC_6detail35transform_pair_of_input_iterators_tIbNSB_6detail15normal_iteratorINSB_10device_ptrIiEEEESQ_NS7_8equal_toIiEEEENS7_10__not_fn_tINS7_10__identityEEEEENSB_17counting_iteratorIlNSB_11use_defaultESZ_SZ_EEEEEEEjSF_S9_SV_EEvT0_PT3_T1_NS0_13GridEvenShareIS16_EET2_T4_E12temp_storage has been demoted
// _ZZN3cub18CUB_300001_SM_10006detail6reduce28DeviceReduceSingleTileKernelINS2_10policy_hubIN4cuda3std3__45tupleIJblEEEjN6thrust24THRUST_300001_SM_1000_NS8cuda_cub9__find_if7functorIS9_EEE10Policy1000EPS9_SI_iSF_S9_S9_NS7_10__identityEEEvT0_T1_T2_T3_T4_T6_E12temp_storage has been demoted
// _ZZN3cub18CUB_300001_SM_10006detail6reduce28DeviceReduceSingleTileKernelINS2_10policy_hubIN4cuda3std3__45tupleIJblEEEyN6thrust24THRUST_300001_SM_1000_NS8cuda_cub9__find_if7functorIS9_EEE10Policy1000ENSB_12zip_iteratorINS8_IJNSD_26transform_input_iterator_tIbNSC_6detail35transform_pair_of_input_iterators_tIbNSB_6detail15normal_iteratorINSB_10device_ptrIiEEEESQ_NS7_8equal_toIiEEEENS7_10__not_fn_tINS7_10__identityEEEEENSB_17counting_iteratorIlNSB_11use_defaultESZ_SZ_EEEEEEEPS9_ySF_S9_S9_SV_EEvT0_T1_T2_T3_T4_T6_E12temp_storage has been demoted
// _ZZN3cub18CUB_300001_SM_10006detail6reduce18DeviceReduceKernelINS2_10policy_hubIN4cuda3std3__45tupleIJblEEEyN6thrust24THRUST_300001_SM_1000_NS8cuda_cub9__find_if7functorIS9_EEE10Policy1000ENSB_12zip_iteratorINS8_IJNSD_26transform_input_iterator_tIbNSC_6detail35transform_pair_of_input_iterators_tIbNSB_6detail15normal_iteratorINSB_10device_ptrIiEEEESQ_NS7_8equal_toIiEEEENS7_10__not_fn_tINS7_10__identityEEEEENSB_17counting_iteratorIlNSB_11use_defaultESZ_SZ_EEEEEEEySF_S9_SV_EEvT0_PT3_T1_NS0_13GridEvenShareIS16_EET2_T4_E12temp_storage has been demoted
// _ZZN3cub18CUB_300001_SM_10006detail6reduce28DeviceReduceSingleTileKernelINS2_10policy_hubIN4cuda3std3__45tupleIJblEEEyN6thrust24THRUST_300001_SM_1000_NS8cuda_cub9__find_if7functorIS9_EEE10Policy1000EPS9_SI_iSF_S9_S9_NS7_10__identityEEEvT0_T1_T2_T3_T4_T6_E12temp_storage has been demoted
// _ZZN3cub18CUB_300001_SM_10006detail9transform23transform_kernel_ublkcpINS2_19async_copy_policy_tILi128EEEiN4cuda3std3__45minusIjEEN6thrust24THRUST_300001_SM_1000_NS6detail15normal_iteratorINSC_10device_ptrIiEEEEJjjEEEvT0_iT1_T2_DpNS2_16aligned_base_ptrIT3_EEE3bar has been demoted
// _ZZN3cub18CUB_300001_SM_10006detail9transform23transform_kernel_ublkcpINS2_19async_copy_policy_tILi128EEElN4cuda3std3__45minusIjEEN6thrust24THRUST_300001_SM_1000_NS6detail15normal_iteratorINSC_10device_ptrIiEEEEJjjEEEvT0_iT1_T2_DpNS2_16aligned_base_ptrIT3_EEE3bar has been demoted
// _ZZN3cub18CUB_300001_SM_10006detail9transform23transform_kernel_ublkcpINS2_19async_copy_policy_tILi128EEEiN4cuda3std3__47dividesIfEEN6thrust24THRUST_300001_SM_1000_NS6detail15normal_iteratorINSC_10device_ptrIfEEEEJfiEEEvT0_iT1_T2_DpNS2_16aligned_base_ptrIT3_EEE3bar has been demoted
// _ZZN3cub18CUB_300001_SM_10006detail9transform23transform_kernel_ublkcpINS2_19async_copy_policy_tILi128EEElN4cuda3std3__47dividesIfEEN6thrust24THRUST_300001_SM_1000_NS6detail15normal_iteratorINSC_10device_ptrIfEEEEJfiEEEvT0_iT1_T2_DpNS2_16aligned_base_ptrIT3_EEE3bar has been demoted
.global .align 1 .b8 _ZN34_INTERNAL_b0f92a42_4_k_cu_eff789a34cuda3std3__45__cpo5beginE[1];
.global .align 1 .b8 _ZN34_INTERNAL_b0f92a42_4_k_cu_eff789a34cuda3std3__45__cpo3endE[1];
.global .align 1 .b8 _ZN34_INTERNAL_b0f92a42_4_k_cu_eff789a34cuda3std3__45__cpo6cbeginE[1];
.global .align 1 .b8 _ZN34_INTERNAL_b0f92a42_4_k_cu_eff789a34cuda3std3__45__cpo4cendE[1];
.global .align 1 .b8 _ZN34_INTERNAL_b0f92a42_4_k_cu_eff789a34cuda3std3__45__cpo6rbeginE[1];
.global .align 1 .b8 _ZN34_INTERNAL_b0f92a42_4_k_cu_eff789a34cuda3std3__45__cpo4rendE[1];
.global .align 1 .b8 _ZN34_INTERNAL_b0f92a42_4_k_cu_eff789a34cuda3std3__45__cpo7crbeginE[1];
.global .align 1 .b8 _ZN34_INTERNAL_b0f92a42_4_k_cu_eff789a34cuda3std3__45__cpo5crendE[1];
.global .align 1 .b8 _ZN34_INTERNAL_b0f92a42_4_k_cu_eff789a34cuda3std3__436_GLOBAL__N__b0f92a42_4_k_cu_eff789a36ignoreE[1];
.global .align 1 .b8 _ZN34_INTERNAL_b0f92a42_4_k_cu_eff789a34cuda3std3__419piecewise_constructE[1];
.global .align 1 .b8 _ZN34_INTERNAL_b0f92a42_4_k_cu_eff789a34cuda3std3__48in_placeE[1];
.global .align 1 .b8 _ZN34_INTERNAL_b0f92a42_4_k_cu_eff789a34cuda3std3__420unreachable_sentinelE[1];
.global .align 1 .b8 _ZN34_INTERNAL_b0f92a42_4_k_cu_eff789a34cuda3std3__47nulloptE[1];
.global .align 1 .b8 _ZN34_INTERNAL_b0f92a42_4_k_cu_eff789a34cuda3std3__48unexpectE[1];
.global .align 1 .b8 _ZN34_INTERNAL_b0f92a42_4_k_cu_eff789a34cuda3std6ranges3__45__cpo4swapE[1];
.global .align 1 .b8 _ZN34_INTERNAL_b0f92a42_4_k_cu_eff789a34cuda3std6ranges3__45__cpo9iter_moveE[1];
.global .align 1 .b8 _ZN34_INTERNAL_b0f92a42_4_k_cu_eff789a34cuda3std6ranges3__45__cpo5beginE[1];
.global .align 1 .b8 _ZN34_INTERNAL_b0f92a42_4_k_cu_eff789a34cuda3std6ranges3__45__cpo3endE[1];
.global .align 1 .b8 _ZN34_INTERNAL_b0f92a42_4_k_cu_eff789a34cuda3std6ranges3__45__cpo6cbeginE[1];
.global .align 1 .b8 _ZN34_INTERNAL_b0f92a42_4_k_cu_eff789a34cuda3std6ranges3__45__cpo4cendE[1];
.global .align 1 .b8 _ZN34_INTERNAL_b0f92a42_4_k_cu_eff789a34cuda3std6ranges3__45__cpo7advanceE[1];
.global .align 1 .b8 _ZN34_INTERNAL_b0f92a42_4_k_cu_eff789a34cuda3std6ranges3__45__cpo9iter_swapE[1];
.global .align 1 .b8 _ZN34_INTERNAL_b0f92a42_4_k_cu_eff789a34cuda3std6ranges3__45__cpo4nextE[1];
.global .align 1 .b8 _ZN34_INTERNAL_b0f92a42_4_k_cu_eff789a34cuda3std6ranges3__45__cpo4prevE[1];
.global .align 1 .b8 _ZN34_INTERNAL_b0f92a42_4_k_cu_eff789a34cuda3std6ranges3__45__cpo4dataE[1];
.global .align 1 .b8 _ZN34_INTERNAL_b0f92a42_4_k_cu_eff789a34cuda3std6ranges3__45__cpo5cdataE[1];
.global .align 1 .b8 _ZN34_INTERNAL_b0f92a42_4_k_cu_eff789a34cuda3std6ranges3__45__cpo4sizeE[1];
.global .align 1 .b8 _ZN34_INTERNAL_b0f92a42_4_k_cu_eff789a34cuda3std6ranges3__45__cpo5ssizeE[1];
.global .align 1 .b8 _ZN34_INTERNAL_b0f92a42_4_k_cu_eff789a34cuda3std6ranges3__45__cpo8distanceE[1];
.global .align 1 .b8 _ZN34_INTERNAL_b0f92a42_4_k_cu_eff789a36thrust24THRUST_300001_SM_1000_NS8cuda_cub3parE[1];
.global .align 1 .b8 _ZN34_INTERNAL_b0f92a42_4_k_cu_eff789a36thrust24THRUST_300001_SM_1000_NS8cuda_cub10par_nosyncE[1];
.global .align 1 .b8 _ZN34_INTERNAL_b0f92a42_4_k_cu_eff789a36thrust24THRUST_300001_SM_1000_NS6system6detail10sequential3seqE[1];
.global .align 1 .b8 _ZN34_INTERNAL_b0f92a42_4_k_cu_eff789a36thrust24THRUST_300001_SM_1000_NS6system3cpp3parE[1];
.global .align 1 .b8 _ZN34_INTERNAL_b0f92a42_4_k_cu_eff789a36thrust24THRUST_300001_SM_1000_NS12placeholders2_1E[1];
.global .align 1 .b8 _ZN34_INTERNAL_b0f92a42_4_k_cu_eff789a36thrust24THRUST_300001_SM_1000_NS12placeholders2_2E[1];
.global .align 1 .b8 _ZN34_INTERNAL_b0f92a42_4_k_cu_eff789a36thrust24THRUST_300001_SM_1000_NS12placeholders2_3E[1];
.global .align 1 .b8 _ZN34_INTERNAL_b0f92a42_4_k_cu_eff789a36thrust24THRUST_300001_SM_1000_NS12placeholders2_4E[1];
.global .align 1 .b8 _ZN34_INTERNAL_b0f92a42_4_k_cu_eff789a36thrust24THRUST_300001_SM_1000_NS12placeholders2_5E[1];
.global .align 1 .b8 _ZN34_INTERNAL_b0f92a42_4_k_cu_eff789a36thrust24THRUST_300001_SM_1000_NS12placeholders2_6E[1];
.global .align 1 .b8 _ZN34_INTERNAL_b0f92a42_4_k_cu_eff789a36thrust24THRUST_300001_SM_1000_NS12placeholders2_7E[1];
.global .align 1 .b8 _ZN34_INTERNAL_b0f92a42_4_k_cu_eff789a36thrust24THRUST_300001_SM_1000_NS12placeholders2_8E[1];
.global .align 1 .b8 _ZN34_INTERNAL_b0f92a42_4_k_cu_eff789a36thrust24THRUST_300001_SM_1000_NS12placeholders2_9E[1];
.global .align 1 .b8 _ZN34_INTERNAL_b0f92a42_4_k_cu_eff789a36thrust24THRUST_300001_SM_1000_NS12placeholders3_10E[1];
.global .align 1 .b8 _ZN34_INTERNAL_b0f92a42_4_k_cu_eff789a36thrust24THRUST_300001_SM_1000_NS3seqE[1];
.global .align 1 .b8 _ZN34_INTERNAL_b0f92a42_4_k_cu_eff789a36thrust24THRUST_300001_SM_1000_NS6deviceE[1];
.extern .shared .align 16 .b8 _ZN6thrust24THRUST_300001_SM_1000_NS8cuda_cub4core6detail5shmemE[];
.extern .shared .align 128 .b8 _ZN3cub18CUB_300001_SM_10006detail9transform4smemE[];

.visible .entry _Z12setup_kernelP17curandStateXORWOW(
	.param .u64 .ptr .align 1 _Z12setup_kernelP17curandStateXORWOW_param_0
)
{
	.reg .pred 	%p<25>;
	.reg .b32 	%r<411>;
	.reg .b64 	%rd<18>;

	ld.param.u64 	%rd8, [_Z12setup_kernelP17curandStateXORWOW_param_0];
	cvta.to.global.u64 	%rd9, %rd8;
	mov.u32 	%r182, %tid.x;
	mov.u32 	%r183, %ctaid.x;
	mov.u32 	%r184, %ntid.x;
	mad.lo.s32 	%r185, %r183, %r184, %r182;
	add.s32 	%r186, %r185, 7;
	cvt.s64.s32 	%rd17, %r185;
	mul.wide.s32 	%rd10, %r185, 48;
	add.s64 	%rd2, %rd9, %rd10;
	xor.b32  	%r187, %r186, -1429050551;
	mul.lo.s32 	%r188, %r187, 1099087573;
	setp.gt.s32 	%p1, %r185, -8;
	selp.b32 	%r189, -644748465, -1947113066, %p1;
	add.s32 	%r190, %r189, %r188;
	add.s32 	%r191, %r190, 6615241;
	add.s32 	%r192, %r188, 123456789;
	st.global.v2.u32 	[%rd2], {%r191, %r192};
	xor.b32  	%r193, %r188, 362436069;
	add.s32 	%r194, %r189, 521288629;
	st.global.v2.u32 	[%rd2+8], {%r193, %r194};
	xor.b32  	%r195, %r189, 88675123;
	add.s32 	%r196, %r188, 5783321;
	st.global.v2.u32 	[%rd2+16], {%r195, %r196};
	setp.eq.s32 	%p2, %r185, 0;
	@%p2 bra 	$L__BB0_42;
	mov.b32 	%r317, 0;
	mov.u64 	%rd12, precalc_xorwow_matrix;
$L__BB0_2:
	and.b64  	%rd4, %rd17, 3;
	setp.eq.s64 	%p3, %rd4, 0;
	@%p3 bra 	$L__BB0_41;
	mul.wide.u32 	%rd11, %r317, 3200;
	add.s64 	%rd5, %rd12, %rd11;
	cvt.u32.u64 	%r2, %rd4;
	mov.b32 	%r318, 0;
$L__BB0_4:
	mov.b32 	%r331, 0;
	mov.u32 	%r332, %r331;
	mov.u32 	%r333, %r331;
	mov.u32 	%r334, %r331;
	mov.u32 	%r335, %r331;
	mov.u32 	%r324, %r331;
$L__BB0_5:
	mul.wide.u32 	%rd13, %r324, 4;
	add.s64 	%rd14, %rd2, %rd13;
	ld.global.u32 	%r10, [%rd14+4];
	shl.b32 	%r11, %r324, 5;
	mov.b32 	%r330, 0;
$L__BB0_6:
	.pragma "nounroll";
	shr.u32 	%r201, %r10, %r330;
	and.b32  	%r202, %r201, 1;
	setp.eq.b32 	%p4, %r202, 1;
	not.pred 	%p5, %p4;
	add.s32 	%r203, %r11, %r330;
	mul.lo.s32 	%r204, %r203, 5;
	mul.wide.u32 	%rd15, %r204, 4;
	add.s64 	%rd6, %rd5, %rd15;
	@%p5 bra 	$L__BB0_8;
	ld.global.u32 	%r205, [%rd6];
	xor.b32  	%r335, %r335, %r205;
	ld.global.u32 	%r206, [%rd6+4];
	xor.b32  	%r334, %r334, %r206;
	ld.global.u32 	%r207, [%rd6+8];
	xor.b32  	%r333, %r333, %r207;
	ld.global.u32 	%r208, [%rd6+12];
	xor.b32  	%r332, %r332, %r208;
	ld.global.u32 	%r209, [%rd6+16];
	xor.b32  	%r331, %r331, %r209;
$L__BB0_8:
	and.b32  	%r211, %r201, 2;
	setp.eq.s32 	%p6, %r211, 0;
	@%p6 bra 	$L__BB0_10;
	ld.global.u32 	%r212, [%rd6+20];
	xor.b32  	%r335, %r335, %r212;
	ld.global.u32 	%r213, [%rd6+24];
	xor.b32  	%r334, %r334, %r213;
	ld.global.u32 	%r214, [%rd6+28];
	xor.b32  	%r333, %r333, %r214;
	ld.global.u32 	%r215, [%rd6+32];
	xor.b32  	%r332, %r332, %r215;
	ld.global.u32 	%r216, [%rd6+36];
	xor.b32  	%r331, %r331, %r216;
$L__BB0_10:
	and.b32  	%r218, %r201, 4;
	setp.eq.s32 	%p7, %r218, 0;
	@%p7 bra 	$L__BB0_12;
	ld.global.u32 	%r219, [%rd6+40];
	xor.b32  	%r335, %r335, %r219;
	ld.global.u32 	%r220, [%rd6+44];
	xor.b32  	%r334, %r334, %r220;
	ld.global.u32 	%r221, [%rd6+48];
	xor.b32  	%r333, %r333, %r221;
	ld.global.u32 	%r222, [%rd6+52];
	xor.b32  	%r332, %r332, %r222;
	ld.global.u32 	%r223, [%rd6+56];
	xor.b32  	%r331, %r331, %r223;
$L__BB0_12:
	and.b32  	%r225, %r201, 8;
	setp.eq.s32 	%p8, %r225, 0;
	@%p8 bra 	$L__BB0_14;
	ld.global.u32 	%r226, [%rd6+60];
	xor.b32  	%r335, %r335, %r226;
	ld.global.u32 	%r227, [%rd6+64];
	xor.b32  	%r334, %r334, %r227;
	ld.global.u32 	%r228, [%rd6+68];
	xor.b32  	%r333, %r333, %r228;
	ld.global.u32 	%r229, [%rd6+72];
	xor.b32  	%r332, %r332, %r229;
	ld.global.u32 	%r230, [%rd6+76];
	xor.b32  	%r331, %r331, %r230;
$L__BB0_14:
	and.b32  	%r232, %r201, 16;
	setp.eq.s32 	%p9, %r232, 0;
	@%p9 bra 	$L__BB0_16;
	ld.global.u32 	%r233, [%rd6+80];
	xor.b32  	%r335, %r335, %r233;
	ld.global.u32 	%r234, [%rd6+84];
	xor.b32  	%r334, %r334, %r234;
	ld.global.u32 	%r235, [%rd6+88];
	xor.b32  	%r333, %r333, %r235;
	ld.global.u32 	%r236, [%rd6+92];
	xor.b32  	%r332, %r332, %r236;
	ld.global.u32 	%r237, [%rd6+96];
	xor.b32  	%r331, %r331, %r237;
$L__BB0_16:
	and.b32  	%r239, %r201, 32;
	setp.eq.s32 	%p10, %r239, 0;
	@%p10 bra 	$L__BB0_18;
	ld.global.u32 	%r240, [%rd6+100];
	xor.b32  	%r335, %r335, %r240;
	ld.global.u32 	%r241, [%rd6+104];
	xor.b32  	%r334, %r334, %r241;
	ld.global.u32 	%r242, [%rd6+108];
	xor.b32  	%r333, %r333, %r242;
	ld.global.u32 	%r243, [%rd6+112];
	xor.b32  	%r332, %r332, %r243;
	ld.global.u32 	%r244, [%rd6+116];
	xor.b32  	%r331, %r331, %r244;
$L__BB0_18:
	and.b32  	%r246, %r201, 64;
	setp.eq.s32 	%p11, %r246, 0;
	@%p11 bra 	$L__BB0_20;
	ld.global.u32 	%r247, [%rd6+120];
	xor.b32  	%r335, %r335, %r247;
	ld.global.u32 	%r248, [%rd6+124];
	xor.b32  	%r334, %r334, %r248;
	ld.global.u32 	%r249, [%rd6+128];
	xor.b32  	%r333, %r333, %r249;
	ld.global.u32 	%r250, [%rd6+132];
	xor.b32  	%r332, %r332, %r250;
	ld.global.u32 	%r251, [%rd6+136];
	xor.b32  	%r331, %r331, %r251;
$L__BB0_20:
	and.b32  	%r253, %r201, 128;
	setp.eq.s32 	%p12, %r253, 0;
	@%p12 bra 	$L__BB0_22;
	ld.global.u32 	%r254, [%rd6+140];
	xor.b32  	%r335, %r335, %r254;
	ld.global.u32 	%r255, [%rd6+144];
	xor.b32  	%r334, %r334, %r255;
	ld.global.u32 	%r256, [%rd6+148];
	xor.b32  	%r333, %r333, %r256;
	ld.global.u32 	%r257, [%rd6+152];
	xor.b32  	%r332, %r332, %r257;
	ld.global.u32 	%r258, [%rd6+156];
	xor.b32  	%r331, %r331, %r258;
$L__BB0_22:
	and.b32  	%r260, %r201, 256;
	setp.eq.s32 	%p13, %r260, 0;
	@%p13 bra 	$L__BB0_24;
	ld.global.u32 	%r261, [%rd6+160];
	xor.b32  	%r335, %r335, %r261;
	ld.global.u32 	%r262, [%rd6+164];
	xor.b32  	%r334, %r334, %r262;
	ld.global.u32 	%r263, [%rd6+168];
	xor.b32  	%r333, %r333, %r263;
	ld.global.u32 	%r264, [%rd6+172];
	xor.b32  	%r332, %r332, %r264;
	ld.global.u32 	%r265, [%rd6+176];
	xor.b32  	%r331, %r331, %r265;
$L__BB0_24:
	and.b32  	%r267, %r201, 512;
	setp.eq.s32 	%p14, %r267, 0;
	@%p14 bra 	$L__BB0_26;
	ld.global.u32 	%r268, [%rd6+180];
	xor.b32  	%r335, %r335, %r268;
	ld.global.u32 	%r269, [%rd6+184];
	xor.b32  	%r334, %r334, %r269;
	ld.global.u32 	%r270, [%rd6+188];
	xor.b32  	%r333, %r333, %r270;
	ld.global.u32 	%r271, [%rd6+192];
	xor.b32  	%r332, %r332, %r271;
	ld.global.u32 	%r272, [%rd6+196];
	xor.b32  	%r331, %r331, %r272;
$L__BB0_26:
	and.b32  	%r274, %r201, 1024;
	setp.eq.s32 	%p15, %r274, 0;
	@%p15 bra 	$L__BB0_28;
	ld.global.u32 	%r275, [%rd6+200];
	xor.b32  	%r335, %r335, %r275;
	ld.global.u32 	%r276, [%rd6+204];
	xor.b32  	%r334, %r334, %r276;
	ld.global.u32 	%r277, [%rd6+208];
	xor.b32  	%r333, %r333, %r277;
	ld.global.u32 	%r278, [%rd6+212];
	xor.b32  	%r332, %r332, %r278;
	ld.global.u32 	%r279, [%rd6+216];
	xor.b32  	%r331, %r331, %r279;
$L__BB0_28:
	and.b32  	%r281, %r201, 2048;
	setp.eq.s32 	%p16, %r281, 0;
	@%p16 bra 	$L__BB0_30;
	ld.global.u32 	%r282, [%rd6+220];
	xor.b32  	%r335, %r335, %r282;
	ld.global.u32 	%r283, [%rd6+224];
	xor.b32  	%r334, %r334, %r283;
	ld.global.u32 	%r284, [%rd6+228];
	xor.b32  	%r333, %r333, %r284;
	ld.global.u32 	%r285, [%rd6+232];
	xor.b32  	%r332, %r332, %r285;
	ld.global.u32 	%r286, [%rd6+236];
	xor.b32  	%r331, %r331, %r286;
$L__BB0_30:
	and.b32  	%r288, %r201, 4096;
	setp.eq.s32 	%p17, %r288, 0;
	@%p17 bra 	$L__BB0_32;
	ld.global.u32 	%r289, [%rd6+240];
	xor.b32  	%r335, %r335, %r289;
	ld.global.u32 	%r290, [%rd6+244];
	xor.b32  	%r334, %r334, %r290;
	ld.global.u32 	%r291, [%rd6+248];
	xor.b32  	%r333, %r333, %r291;
	ld.global.u32 	%r292, [%rd6+252];
	xor.b32  	%r332, %r332, %r292;
	ld.global.u32 	%r293, [%rd6+256];
	xor.b32  	%r331, %r331, %r293;
$L__BB0_32:
	and.b32  	%r295, %r201, 8192;
	setp.eq.s32 	%p18, %r295, 0;
	@%p18 bra 	$L__BB0_34;
	ld.global.u32 	%r296, [%rd6+260];
	xor.b32  	%r335, %r335, %r296;
	ld.global.u32 	%r297, [%rd6+264];
	xor.b32  	%r334, %r334, %r297;
	ld.global.u32 	%r298, [%rd6+268];
	xor.b32  	%r333, %r333, %r298;
	ld.global.u32 	%r299, [%rd6+272];
	xor.b32  	%r332, %r332, %r299;
	ld.global.u32 	%r300, [%rd6+276];
	xor.b32  	%r331, %r331, %r300;
$L__BB0_34:
	and.b32  	%r302, %r201, 16384;
	setp.eq.s32 	%p19, %r302, 0;
	@%p19 bra 	$L__BB0_36;
	ld.global.u32 	%r303, [%rd6+280];
	xor.b32  	%r335, %r335, %r303;
	ld.global.u32 	%r304, [%rd6+284];
	xor.b32  	%r334, %r334, %r304;
	ld.global.u32 	%r305, [%rd6+288];
	xor.b32  	%r333, %r333, %r305;
	ld.global.u32 	%r306, [%rd6+292];
	xor.b32  	%r332, %r332, %r306;
	ld.global.u32 	%r307, [%rd6+296];
	xor.b32  	%r331, %r331, %r307;
$L__BB0_36:
	and.b32  	%r309, %r201, 32768;
	setp.eq.s32 	%p20, %r309, 0;
	@%p20 bra 	$L__BB0_38;
	ld.global.u32 	%r310, [%rd6+300];
	xor.b32  	%r335, %r335, %r310;
	ld.global.u32 	%r311, [%rd6+304];
	xor.b32  	%r334, %r334, %r311;
	ld.global.u32 	%r312, [%rd6+308];
	xor.b32  	%r333, %r333, %r312;
	ld.global.u32 	%r313, [%rd6+312];
	xor.b32  	%r332, %r332, %r313;
	ld.global.u32 	%r314, [%rd6+316];
	xor.b32  	%r331, %r331, %r314;
$L__BB0_38:
	add.s32 	%r330, %r330, 16;
	setp.ne.s32 	%p21, %r330, 32;
	@%p21 bra 	$L__BB0_6;
	mad.lo.s32 	%r315, %r324, -31, %r11;
	add.s32 	%r324, %r315, 1;
	setp.ne.s32 	%p22, %r324, 5;
	@%p22 bra 	$L__BB0_5;
	st.global.u32 	[%rd2+4], %r335;
	st.global.u32 	[%rd2+8], %r334;
	st.global.u32 	[%rd2+12], %r333;
	st.global.u32 	[%rd2+16], %r332;
	st.global.u32 	[%rd2+20], %r331;
	add.s32 	%r318, %r318, 1;
	setp.lt.u32 	%p23, %r318, %r2;
	@%p23 bra 	$L__BB0_4;
$L__BB0_41:
	shr.u64 	%rd7, %rd17, 2;
	add.s32 	%r317, %r317, 1;
	setp.gt.u64 	%p24, %rd17, 3;
	mov.u64 	%rd17, %rd7;
	@%p24 bra 	$L__BB0_2;
$L__BB0_42:
	mov.b32 	%r316, 0;
	st.global.v2.u32 	[%rd2+24], {%r316, %r316};
	st.global.u32 	[%rd2+32], %r316;
	mov.b64 	%rd16, 0;
	st.global.u64 	[%rd2+40], %rd16;
	ret;

}
	// .globl	_Z22generate_normal_kernelP17curandStateXORWOWPfS1_
.visible .entry _Z22generate_normal_kernelP17curandStateXORWOWPfS1_(
	.param .u64 .ptr .align 1 _Z22generate_normal_kernelP17curandStateXORWOWPfS1__param_0,
	.param .u64 .ptr .align 1 _Z22generate_normal_kernelP17curandStateXORWOWPfS1__param_1,
	.param .u64 .ptr .align 1 _Z22generate_normal_kernelP17curandStateXORWOWPfS1__param_2
)
{
	.reg .pred 	%p<9>;
	.reg .b32 	%r<86>;
	.reg .b32 	%f<72>;
	.reg .b64 	%rd<13>;
	.reg .b64 	%fd<2>;

	ld.param.u64 	%rd4, [_Z22generate_normal_kernelP17curandStateXORWOWPfS1__param_0];
	ld.param.u64 	%rd2, [_Z22generate_normal_kernelP17curandStateXORWOWPfS1__param_1];
	ld.param.u64 	%rd3, [_Z22generate_normal_kernelP17curandStateXORWOWPfS1__param_2];
	cvta.to.global.u64 	%rd5, %rd4;
	mov.u32 	%r30, %tid.x;
	mov.u32 	%r31, %ctaid.x;
	mov.u32 	%r32, %ntid.x;
	mad.lo.s32 	%r1, %r31, %r32, %r30;
	mul.wide.s32 	%rd6, %r1, 48;
	add.s64 	%rd1, %rd5, %rd6;
	ld.global.v2.u32 	{%r85, %r3}, [%rd1];
	ld.global.v2.u32 	{%r4, %r84}, [%rd1+8];
	ld.global.v2.u32 	{%r83, %r75}, [%rd1+16];
	ld.global.v2.u32 	{%r10, %r9}, [%rd1+24];
	ld.global.f64 	%fd1, [%rd1+40];
	setp.eq.s32 	%p1, %r10, 1;
	@%p1 bra 	$L__BB1_2;
	shr.u32 	%r33, %r3, 2;
	xor.b32  	%r34, %r33, %r3;
	shl.b32 	%r35, %r75, 4;
	shl.b32 	%r36, %r34, 1;
	xor.b32  	%r37, %r35, %r36;
	xor.b32  	%r38, %r37, %r75;
	xor.b32  	%r74, %r38, %r34;
	add.s32 	%r39, %r85, %r74;
	add.s32 	%r40, %r39, 362437;
	shr.u32 	%r41, %r4, 2;
	xor.b32  	%r42, %r41, %r4;
	shl.b32 	%r43, %r74, 4;
	shl.b32 	%r44, %r42, 1;
	xor.b32  	%r45, %r44, %r43;
	xor.b32  	%r46, %r45, %r42;
	xor.b32  	%r73, %r46, %r74;
	add.s32 	%r85, %r85, 724874;
	add.s32 	%r47, %r73, %r85;
	cvt.rn.f32.u32 	%f10, %r40;
	fma.rn.f32 	%f11, %f10, 0f2F800000, 0f2F000000;
	cvt.rn.f32.u32 	%f12, %r47;
	fma.rn.f32 	%f13, %f12, 0f30C90FDB, 0f30490FDB;
	setp.lt.f32 	%p2, %f11, 0f00800000;
	mul.f32 	%f14, %f11, 0f4B000000;
	selp.f32 	%f15, %f14, %f11, %p2;
	selp.f32 	%f16, 0fC1B80000, 0f00000000, %p2;
	mov.b32 	%r48, %f15;
	add.s32 	%r49, %r48, -1059760811;
	and.b32  	%r50, %r49, -8388608;
	sub.s32 	%r51, %r48, %r50;
	mov.b32 	%f17, %r51;
	cvt.rn.f32.s32 	%f18, %r50;
	fma.rn.f32 	%f19, %f18, 0f34000000, %f16;
	add.f32 	%f20, %f17, 0fBF800000;
	fma.rn.f32 	%f21, %f20, 0fBE055027, 0f3E1039F6;
	fma.rn.f32 	%f22, %f21, %f20, 0fBDF8CDCC;
	fma.rn.f32 	%f23, %f22, %f20, 0f3E0F2955;
	fma.rn.f32 	%f24, %f23, %f20, 0fBE2AD8B9;
	fma.rn.f32 	%f25, %f24, %f20, 0f3E4CED0B;
	fma.rn.f32 	%f26, %f25, %f20, 0fBE7FFF22;
	fma.rn.f32 	%f27, %f26, %f20, 0f3EAAAA78;
	fma.rn.f32 	%f28, %f27, %f20, 0fBF000000;
	mul.f32 	%f29, %f20, %f28;
	fma.rn.f32 	%f30, %f29, %f20, %f20;
	fma.rn.f32 	%f31, %f19, 0f3F317218, %f30;
	setp.gt.u32 	%p3, %r48, 2139095039;
	fma.rn.f32 	%f32, %f15, 0f7F800000, 0f7F800000;
	selp.f32 	%f33, %f32, %f31, %p3;
	setp.eq.f32 	%p4, %f15, 0f00000000;
	mul.f32 	%f34, %f33, 0fC0000000;
	selp.f32 	%f35, 0f7F800000, %f34, %p4;
	sqrt.rn.f32 	%f36, %f35;
	sin.approx.f32 	%f37, %f13;
	cos.approx.f32 	%f38, %f13;
	mul.f32 	%f69, %f36, %f37;
	mul.f32 	%f70, %f36, %f38;
	bra.uni 	$L__BB1_3;
$L__BB1_2:
	ld.global.f32 	%f70, [%rd1+32];
	mov.u32 	%r73, %r75;
	mov.u32 	%r74, %r83;
	mov.u32 	%r75, %r84;
	mov.u32 	%r83, %r4;
	mov.u32 	%r84, %r3;
	mov.f32 	%f69, %f70;
$L__BB1_3:
	setp.ne.s32 	%p5, %r10, 1;
	cvta.to.global.u64 	%rd7, %rd2;
	mul.wide.s32 	%rd8, %r1, 4;
	add.s64 	%rd9, %rd7, %rd8;
	st.global.f32 	[%rd9], %f69;
	mov.b32 	%r79, 0;
	mov.u32 	%r80, %r73;
	mov.u32 	%r81, %r74;
	mov.u32 	%r82, %r75;
	mov.f32 	%f71, %f70;
	@%p5 bra 	$L__BB1_5;
	shr.u32 	%r54, %r84, 2;
	xor.b32  	%r55, %r54, %r84;
	shl.b32 	%r56, %r73, 4;
	shl.b32 	%r57, %r55, 1;
	xor.b32  	%r58, %r56, %r57;
	xor.b32  	%r59, %r58, %r73;
	xor.b32  	%r81, %r59, %r55;
	add.s32 	%r60, %r85, %r81;
	add.s32 	%r61, %r60, 362437;
	shr.u32 	%r62, %r83, 2;
	xor.b32  	%r63, %r62, %r83;
	shl.b32 	%r64, %r81, 4;
	shl.b32 	%r65, %r63, 1;
	xor.b32  	%r66, %r65, %r64;
	xor.b32  	%r67, %r66, %r63;
	xor.b32  	%r80, %r67, %r81;
	add.s32 	%r85, %r85, 724874;
	add.s32 	%r68, %r80, %r85;
	cvt.rn.f32.u32 	%f39, %r61;
	fma.rn.f32 	%f40, %f39, 0f2F800000, 0f2F000000;
	cvt.rn.f32.u32 	%f41, %r68;
	fma.rn.f32 	%f42, %f41, 0f30C90FDB, 0f30490FDB;
	setp.lt.f32 	%p6, %f40, 0f00800000;
	mul.f32 	%f43, %f40, 0f4B000000;
	selp.f32 	%f44, %f43, %f40, %p6;
	selp.f32 	%f45, 0fC1B80000, 0f00000000, %p6;
	mov.b32 	%r69, %f44;
	add.s32 	%r70, %r69, -1059760811;
	and.b32  	%r71, %r70, -8388608;
	sub.s32 	%r72, %r69, %r71;
	mov.b32 	%f46, %r72;
	cvt.rn.f32.s32 	%f47, %r71;
	fma.rn.f32 	%f48, %f47, 0f34000000, %f45;
	add.f32 	%f49, %f46, 0fBF800000;
	fma.rn.f32 	%f50, %f49, 0fBE055027, 0f3E1039F6;
	fma.rn.f32 	%f51, %f50, %f49, 0fBDF8CDCC;
	fma.rn.f32 	%f52, %f51, %f49, 0f3E0F2955;
	fma.rn.f32 	%f53, %f52, %f49, 0fBE2AD8B9;
	fma.rn.f32 	%f54, %f53, %f49, 0f3E4CED0B;
	fma.rn.f32 	%f55, %f54, %f49, 0fBE7FFF22;
	fma.rn.f32 	%f56, %f55, %f49, 0f3EAAAA78;
	fma.rn.f32 	%f57, %f56, %f49, 0fBF000000;
	mul.f32 	%f58, %f49, %f57;
	fma.rn.f32 	%f59, %f58, %f49, %f49;
	fma.rn.f32 	%f60, %f48, 0f3F317218, %f59;
	setp.gt.u32 	%p7, %r69, 2139095039;
	fma.rn.f32 	%f61, %f44, 0f7F800000, 0f7F800000;
	selp.f32 	%f62, %f61, %f60, %p7;
	setp.eq.f32 	%p8, %f44, 0f00000000;
	mul.f32 	%f63, %f62, 0fC0000000;
	selp.f32 	%f64, 0f7F800000, %f63, %p8;
	sqrt.rn.f32 	%f65, %f64;
	sin.approx.f32 	%f66, %f42;
	cos.approx.f32 	%f67, %f42;
	mul.f32 	%f71, %f65, %f66;
	mul.f32 	%f70, %f65, %f67;
	mov.b32 	%r79, 1;
	mov.u32 	%r82, %r73;
	mov.u32 	%r83, %r74;
	mov.u32 	%r84, %r75;
$L__BB1_5:
	cvta.to.global.u64 	%rd10, %rd3;
	add.s64 	%rd12, %rd10, %rd8;
	st.global.f32 	[%rd12], %f71;
	st.global.v2.u32 	[%rd1], {%r85, %r84};
	st.global.v2.u32 	[%rd1+8], {%r83, %r82};
	st.global.v2.u32 	[%rd1+16], {%r81, %r80};
	st.global.v2.u32 	[%rd1+24], {%r79, %r9};
	st.global.f32 	[%rd1+32], %f70;
	st.global.f64 	[%rd1+40], %fd1;
	ret;

}
	// .globl	_Z11mapFunctionPiPfS0_S0_S0_i
.visible .entry _Z11mapFunctionPiPfS0_S0_S0_i(
	.param .u64 .ptr .align 1 _Z11mapFunctionPiPfS0_S0_S0_i_param_0,
	.param .u64 .ptr .align 1 _Z11mapFunctionPiPfS0_S0_S0_i_param_1,
	.param .u64 .ptr .align 1 _Z11mapFunctionPiPfS0_S0_S0_i_param_2,
	.param .u64 .ptr .align 1 _Z11mapFunctionPiPfS0_S0_S0_i_param_3,
	.param .u64 .ptr .align 1 _Z11mapFunctionPiPfS0_S0_S0_i_param_4,
	.param .u32 _Z11mapFunctionPiPfS0_S0_S0_i_param_5
)
{
	.reg .pred 	%p<25>;
	.reg .b32 	%r<69>;
	.reg .b32 	%f<132>;
	.reg .b64 	%rd<33>;

	ld.param.u64 	%rd9, [_Z11mapFunctionPiPfS0_S0_S0_i_param_0];
	ld.param.u64 	%rd10, [_Z11mapFunctionPiPfS0_S0_S0_i_param_1];
	ld.param.u64 	%rd12, [_Z11mapFunctionPiPfS0_S0_S0_i_param_2];
	ld.param.u64 	%rd11, [_Z11mapFunctionPiPfS0_S0_S0_i_param_3];
	ld.param.u64 	%rd13, [_Z11mapFunctionPiPfS0_S0_S0_i_param_4];
	ld.param.u32 	%r24, [_Z11mapFunctionPiPfS0_S0_S0_i_param_5];
	cvta.to.global.u64 	%rd1, %rd13;
	cvta.to.global.u64 	%rd2, %rd12;
	mov.u32 	%r26, %tid.x;
	mov.u32 	%r27, %ctaid.x;
	mov.u32 	%r28, %ntid.x;
	mad.lo.s32 	%r1, %r27, %r28, %r26;
	setp.lt.s32 	%p1, %r24, 1;
	mov.b32 	%r68, 0;
	@%p1 bra 	$L__BB2_12;
	cvta.to.global.u64 	%rd14, %rd10;
	cvta.to.global.u64 	%rd15, %rd11;
	mul.wide.s32 	%rd16, %r1, 4;
	add.s64 	%rd17, %rd14, %rd16;
	ld.global.f32 	%f1, [%rd17];
	add.s64 	%rd18, %rd15, %rd16;
	ld.global.f32 	%f2, [%rd18];
	and.b32  	%r2, %r24, 7;
	setp.lt.u32 	%p2, %r24, 8;
	mov.f32 	%f129, 0f7F7FFFFF;
	mov.b32 	%r63, 0;
	mov.u32 	%r68, %r63;
	@%p2 bra 	$L__BB2_4;
	and.b32  	%r63, %r24, 2147483640;
	add.s64 	%rd32, %rd2, 16;
	add.s64 	%rd31, %rd1, 16;
	mov.f32 	%f129, 0f7F7FFFFF;
	mov.b32 	%r57, 0;
	mov.u32 	%r68, %r57;
$L__BB2_3:
	.pragma "nounroll";
	ld.global.f32 	%f12, [%rd32+-16];
	ld.global.f32 	%f13, [%rd31+-16];
	sub.f32 	%f14, %f12, %f1;
	sub.f32 	%f15, %f13, %f2;
	mul.f32 	%f16, %f15, %f15;
	fma.rn.f32 	%f17, %f14, %f14, %f16;
	sqrt.rn.f32 	%f18, %f17;
	setp.lt.f32 	%p3, %f18, %f129;
	selp.b32 	%r32, %r57, %r68, %p3;
	selp.f32 	%f19, %f18, %f129, %p3;
	ld.global.f32 	%f20, [%rd32+-12];
	ld.global.f32 	%f21, [%rd31+-12];
	sub.f32 	%f22, %f20, %f1;
	sub.f32 	%f23, %f21, %f2;
	mul.f32 	%f24, %f23, %f23;
	fma.rn.f32 	%f25, %f22, %f22, %f24;
	sqrt.rn.f32 	%f26, %f25;
	setp.lt.f32 	%p4, %f26, %f19;
	add.s32 	%r33, %r57, 1;
	selp.b32 	%r34, %r33, %r32, %p4;
	selp.f32 	%f27, %f26, %f19, %p4;
	ld.global.f32 	%f28, [%rd32+-8];
	ld.global.f32 	%f29, [%rd31+-8];
	sub.f32 	%f30, %f28, %f1;
	sub.f32 	%f31, %f29, %f2;
	mul.f32 	%f32, %f31, %f31;
	fma.rn.f32 	%f33, %f30, %f30, %f32;
	sqrt.rn.f32 	%f34, %f33;
	setp.lt.f32 	%p5, %f34, %f27;
	add.s32 	%r35, %r57, 2;
	selp.b32 	%r36, %r35, %r34, %p5;
	selp.f32 	%f35, %f34, %f27, %p5;
	ld.global.f32 	%f36, [%rd32+-4];
	ld.global.f32 	%f37, [%rd31+-4];
	sub.f32 	%f38, %f36, %f1;
	sub.f32 	%f39, %f37, %f2;
	mul.f32 	%f40, %f39, %f39;
	fma.rn.f32 	%f41, %f38, %f38, %f40;
	sqrt.rn.f32 	%f42, %f41;
	setp.lt.f32 	%p6, %f42, %f35;
	add.s32 	%r37, %r57, 3;
	selp.b32 	%r38, %r37, %r36, %p6;
	selp.f32 	%f43, %f42, %f35, %p6;
	ld.global.f32 	%f44, [%rd32];
	ld.global.f32 	%f45, [%rd31];
	sub.f32 	%f46, %f44, %f1;
	sub.f32 	%f47, %f45, %f2;
	mul.f32 	%f48, %f47, %f47;
	fma.rn.f32 	%f49, %f46, %f46, %f48;
	sqrt.rn.f32 	%f50, %f49;
	setp.lt.f32 	%p7, %f50, %f43;
	add.s32 	%r39, %r57, 4;
	selp.b32 	%r40, %r39, %r38, %p7;
	selp.f32 	%f51, %f50, %f43, %p7;
	ld.global.f32 	%f52, [%rd32+4];
	ld.global.f32 	%f53, [%rd31+4];
	sub.f32 	%f54, %f52, %f1;
	sub.f32 	%f55, %f53, %f2;
	mul.f32 	%f56, %f55, %f55;
	fma.rn.f32 	%f57, %f54, %f54, %f56;
	sqrt.rn.f32 	%f58, %f57;
	setp.lt.f32 	%p8, %f58, %f51;
	add.s32 	%r41, %r57, 5;
	selp.b32 	%r42, %r41, %r40, %p8;
	selp.f32 	%f59, %f58, %f51, %p8;
	ld.global.f32 	%f60, [%rd32+8];
	ld.global.f32 	%f61, [%rd31+8];
	sub.f32 	%f62, %f60, %f1;
	sub.f32 	%f63, %f61, %f2;
	mul.f32 	%f64, %f63, %f63;
	fma.rn.f32 	%f65, %f62, %f62, %f64;
	sqrt.rn.f32 	%f66, %f65;
	setp.lt.f32 	%p9, %f66, %f59;
	add.s32 	%r43, %r57, 6;
	selp.b32 	%r44, %r43, %r42, %p9;
	selp.f32 	%f67, %f66, %f59, %p9;
	ld.global.f32 	%f68, [%rd32+12];
	ld.global.f32 	%f69, [%rd31+12];
	sub.f32 	%f70, %f68, %f1;
	sub.f32 	%f71, %f69, %f2;
	mul.f32 	%f72, %f71, %f71;
	fma.rn.f32 	%f73, %f70, %f70, %f72;
	sqrt.rn.f32 	%f74, %f73;
	setp.lt.f32 	%p10, %f74, %f67;
	add.s32 	%r45, %r57, 7;
	selp.b32 	%r68, %r45, %r44, %p10;
	selp.f32 	%f129, %f74, %f67, %p10;
	add.s64 	%rd32, %rd32, 32;
	add.s64 	%rd31, %rd31, 32;
	add.s32 	%r57, %r57, 8;
	setp.ne.s32 	%p11, %r57, %r63;
	@%p11 bra 	$L__BB2_3;
$L__BB2_4:
	setp.eq.s32 	%p12, %r2, 0;
	@%p12 bra 	$L__BB2_12;
	and.b32  	%r11, %r24, 3;
	setp.lt.u32 	%p13, %r2, 4;
	@%p13 bra 	$L__BB2_7;
	mul.wide.u32 	%rd19, %r63, 4;
	add.s64 	%rd20, %rd2, %rd19;
	ld.global.f32 	%f75, [%rd20];
	add.s64 	%rd21, %rd1, %rd19;
	ld.global.f32 	%f76, [%rd21];
	sub.f32 	%f77, %f75, %f1;
	sub.f32 	%f78, %f76, %f2;
	mul.f32 	%f79, %f78, %f78;
	fma.rn.f32 	%f80, %f77, %f77, %f79;
	sqrt.rn.f32 	%f81, %f80;
	setp.lt.f32 	%p14, %f81, %f129;
	selp.b32 	%r47, %r63, %r68, %p14;
	selp.f32 	%f82, %f81, %f129, %p14;
	add.s32 	%r48, %r63, 1;
	ld.global.f32 	%f83, [%rd20+4];
	ld.global.f32 	%f84, [%rd21+4];
	sub.f32 	%f85, %f83, %f1;
	sub.f32 	%f86, %f84, %f2;
	mul.f32 	%f87, %f86, %f86;
	fma.rn.f32 	%f88, %f85, %f85, %f87;
	sqrt.rn.f32 	%f89, %f88;
	setp.lt.f32 	%p15, %f89, %f82;
	selp.b32 	%r49, %r48, %r47, %p15;
	selp.f32 	%f90, %f89, %f82, %p15;
	add.s32 	%r50, %r63, 2;
	ld.global.f32 	%f91, [%rd20+8];
	ld.global.f32 	%f92, [%rd21+8];
	sub.f32 	%f93, %f91, %f1;
	sub.f32 	%f94, %f92, %f2;
	mul.f32 	%f95, %f94, %f94;
	fma.rn.f32 	%f96, %f93, %f93, %f95;
	sqrt.rn.f32 	%f97, %f96;
	setp.lt.f32 	%p16, %f97, %f90;
	selp.b32 	%r51, %r50, %r49, %p16;
	selp.f32 	%f98, %f97, %f90, %p16;
	add.s32 	%r52, %r63, 3;
	ld.global.f32 	%f99, [%rd20+12];
	ld.global.f32 	%f100, [%rd21+12];
	sub.f32 	%f101, %f99, %f1;
	sub.f32 	%f102, %f100, %f2;
	mul.f32 	%f103, %f102, %f102;
	fma.rn.f32 	%f104, %f101, %f101, %f103;
	sqrt.rn.f32 	%f105, %f104;
	setp.lt.f32 	%p17, %f105, %f98;
	selp.b32 	%r68, %r52, %r51, %p17;
	selp.f32 	%f129, %f105, %f98, %p17;
	add.s32 	%r63, %r63, 4;
$L__BB2_7:
	setp.eq.s32 	%p18, %r11, 0;
	@%p18 bra 	$L__BB2_12;
	setp.eq.s32 	%p19, %r11, 1;
	@%p19 bra 	$L__BB2_10;
	mul.wide.u32 	%rd22, %r63, 4;
	add.s64 	%rd23, %rd2, %rd22;
	ld.global.f32 	%f106, [%rd23];
	add.s64 	%rd24, %rd1, %rd22;
	ld.global.f32 	%f107, [%rd24];
	sub.f32 	%f108, %f106, %f1;
	sub.f32 	%f109, %f107, %f2;
	mul.f32 	%f110, %f109, %f109;
	fma.rn.f32 	%f111, %f108, %f108, %f110;
	sqrt.rn.f32 	%f112, %f111;
	setp.lt.f32 	%p20, %f112, %f129;
	selp.b32 	%r54, %r63, %r68, %p20;
	selp.f32 	%f113, %f112, %f129, %p20;
	add.s32 	%r55, %r63, 1;
	ld.global.f32 	%f114, [%rd23+4];
	ld.global.f32 	%f115, [%rd24+4];
	sub.f32 	%f116, %f114, %f1;
	sub.f32 	%f117, %f115, %f2;
	mul.f32 	%f118, %f117, %f117;
	fma.rn.f32 	%f119, %f116, %f116, %f118;
	sqrt.rn.f32 	%f120, %f119;
	setp.lt.f32 	%p21, %f120, %f113;
	selp.b32 	%r68, %r55, %r54, %p21;
	selp.f32 	%f129, %f120, %f113, %p21;
	add.s32 	%r63, %r63, 2;
$L__BB2_10:
	and.b32  	%r56, %r24, 1;
	setp.eq.b32 	%p22, %r56, 1;
	not.pred 	%p23, %p22;
	@%p23 bra 	$L__BB2_12;
	mul.wide.u32 	%rd25, %r63, 4;
	add.s64 	%rd26, %rd2, %rd25;
	ld.global.f32 	%f121, [%rd26];
	add.s64 	%rd27, %rd1, %rd25;
	ld.global.f32 	%f122, [%rd27];
	sub.f32 	%f123, %f121, %f1;
	sub.f32 	%f124, %f122, %f2;
	mul.f32 	%f125, %f124, %f124;
	fma.rn.f32 	%f126, %f123, %f123, %f125;
	sqrt.rn.f32 	%f127, %f126;
	setp.lt.f32 	%p24, %f127, %f129;
	selp.b32 	%r68, %r63, %r68, %p24;
$L__BB2_12:
	cvta.to.global.u64 	%rd28, %rd9;
	mul.wide.s32 	%rd29, %r1, 4;
	add.s64 	%rd30, %rd28, %rd29;
	st.global.u32 	[%rd30], %r68;
	ret;

}
	// .globl	_ZN6thrust24THRUST_300001_SM_1000_NS8cuda_cub4core6detail13_kernel_agentINS1_15__reduce_by_key9InitAgentIN3cub18CUB_300001_SM_100024ReduceByKeyScanTileStateIfiLb1EEEiPiEEJSA_iSB_EEEvDpT0_
.visible .entry _ZN6thrust24THRUST_300001_SM_1000_NS8cuda_cub4core6detail13_kernel_agentINS1_15__reduce_by_key9InitAgentIN3cub18CUB_300001_SM_100024ReduceByKeyScanTileStateIfiLb1EEEiPiEEJSA_iSB_EEEvDpT0_(
	.param .align 8 .b8 _ZN6thrust24THRUST_300001_SM_1000_NS8cuda_cub4core6detail13_kernel_agentINS1_15__reduce_by_key9InitAgentIN3cub18CUB_300001_SM_100024ReduceByKeyScanTileStateIfiLb1EEEiPiEEJSA_iSB_EEEvDpT0__param_0[8],
	.param .u32 _ZN6thrust24THRUST_300001_SM_1000_NS8cuda_cub4core6detail13_kernel_agentINS1_15__reduce_by_key9InitAgentIN3cub18CUB_300001_SM_100024ReduceByKeyScanTileStateIfiLb1EEEiPiEEJSA_iSB_EEEvDpT0__param_1,
	.param .u64 .ptr .align 1 _ZN6thrust24THRUST_300001_SM_1000_NS8cuda_cub4core6detail13_kernel_agentINS1_15__reduce_by_key9InitAgentIN3cub18CUB_300001_SM_100024ReduceByKeyScanTileStateIfiLb1EEEiPiEEJSA_iSB_EEEvDpT0__param_2
)
.maxntid 128
{
	.reg .pred 	%p<6>;
	.reg .b32 	%r<9>;
	.reg .b64 	%rd<12>;

	ld.param.u64 	%rd3, [_ZN6thrust24THRUST_300001_SM_1000_NS8cuda_cub4core6detail13_kernel_agentINS1_15__reduce_by_key9InitAgentIN3cub18CUB_300001_SM_100024ReduceByKeyScanTileStateIfiLb1EEEiPiEEJSA_iSB_EEEvDpT0__param_0];
	ld.param.u32 	%r4, [_ZN6thrust24THRUST_300001_SM_1000_NS8cuda_cub4core6detail13_kernel_agentINS1_15__reduce_by_key9InitAgentIN3cub18CUB_300001_SM_100024ReduceByKeyScanTileStateIfiLb1EEEiPiEEJSA_iSB_EEEvDpT0__param_1];
	ld.param.u64 	%rd2, [_ZN6thrust24THRUST_300001_SM_1000_NS8cuda_cub4core6detail13_kernel_agentINS1_15__reduce_by_key9InitAgentIN3cub18CUB_300001_SM_100024ReduceByKeyScanTileStateIfiLb1EEEiPiEEJSA_iSB_EEEvDpT0__param_2];
	cvta.to.global.u64 	%rd1, %rd3;
	mov.u32 	%r1, %ctaid.x;
	mov.u32 	%r5, %ntid.x;
	mov.u32 	%r2, %tid.x;
	mad.lo.s32 	%r3, %r1, %r5, %r2;
	setp.ge.s32 	%p1, %r3, %r4;
	@%p1 bra 	$L__BB3_2;
	mul.wide.s32 	%rd4, %r3, 16;
	add.s64 	%rd5, %rd1, %rd4;
	mov.b64 	%rd6, 99;
	mov.b64 	%rd7, 0;
	st.global.v2.u64 	[%rd5+512], {%rd7, %rd6};
$L__BB3_2:
	setp.ne.s32 	%p2, %r1, 0;
	setp.gt.u32 	%p3, %r2, 31;
	or.pred  	%p4, %p2, %p3;
	@%p4 bra 	$L__BB3_4;
	mul.wide.u32 	%rd8, %r2, 16;
	add.s64 	%rd9, %rd1, %rd8;
	mov.b64 	%rd10, 0;
	st.global.v2.u64 	[%rd9], {%rd10, %rd10};
$L__BB3_4:
	or.b32  	%r7, %r1, %r2;
	setp.ne.s32 	%p5, %r7, 0;
	@%p5 bra 	$L__BB3_6;
	cvta.to.global.u64 	%rd11, %rd2;
	mov.b32 	%r8, 0;
	st.global.u32 	[%rd11], %r8;
$L__BB3_6:
	ret;

}
	// .globl	_ZN6thrust24THRUST_300001_SM_1000_NS8cuda_cub4core6detail13_kernel_agentINS1_15__reduce_by_key16ReduceByKeyAgentINS0_6detail15normal_iteratorINS0_10device_ptrIiEEEENS8_INS9_IfEEEESB_SD_N4cuda3std3__48equal_toIiEENSG_4plusIfEEPiiEEJSB_SD_SB_SD_SL_N3cub18CUB_300001_SM_100024ReduceByKeyScanTileStateIfiLb1EEESI_SK_iiEEEvDpT0_
.visible .entry _ZN6thrust24THRUST_300001_SM_1000_NS8cuda_cub4core6detail13_kernel_agentINS1_15__reduce_by_key16ReduceByKeyAgentINS0_6detail15normal_iteratorINS0_10device_ptrIiEEEENS8_INS9_IfEEEESB_SD_N4cuda3std3__48equal_toIiEENSG_4plusIfEEPiiEEJSB_SD_SB_SD_SL_N3cub18CUB_300001_SM_100024ReduceByKeyScanTileStateIfiLb1EEESI_SK_iiEEEvDpT0_(
	.param .align 8 .b8 _ZN6thrust24THRUST_300001_SM_1000_NS8cuda_cub4core6detail13_kernel_agentINS1_15__reduce_by_key16ReduceByKeyAgentINS0_6detail15normal_iteratorINS0_10device_ptrIiEEEENS8_INS9_IfEEEESB_SD_N4cuda3std3__48equal_toIiEENSG_4plusIfEEPiiEEJSB_SD_SB_SD_SL_N3cub18CUB_300001_SM_100024ReduceByKeyScanTileStateIfiLb1EEESI_SK_iiEEEvDpT0__param_0[8],
	.param .align 8 .b8 _ZN6thrust24THRUST_300001_SM_1000_NS8cuda_cub4core6detail13_kernel_agentINS1_15__reduce_by_key16ReduceByKeyAgentINS0_6detail15normal_iteratorINS0_10device_ptrIiEEEENS8_INS9_IfEEEESB_SD_N4cuda3std3__48equal_toIiEENSG_4plusIfEEPiiEEJSB_SD_SB_SD_SL_N3cub18CUB_300001_SM_100024ReduceByKeyScanTileStateIfiLb1EEESI_SK_iiEEEvDpT0__param_1[8],
	.param .align 8 .b8 _ZN6thrust24THRUST_300001_SM_1000_NS8cuda_cub4core6detail13_kernel_agentINS1_15__reduce_by_key16ReduceByKeyAgentINS0_6detail15normal_iteratorINS0_10device_ptrIiEEEENS8_INS9_IfEEEESB_SD_N4cuda3std3__48equal_toIiEENSG_4plusIfEEPiiEEJSB_SD_SB_SD_SL_N3cub18CUB_300001_SM_100024ReduceByKeyScanTileStateIfiLb1EEESI_SK_iiEEEvDpT0__param_2[8],
	.param .align 8 .b8 _ZN6thrust24THRUST_300001_SM_1000_NS8cuda_cub4core6detail13_kernel_agentINS1_15__reduce_by_key16ReduceByKeyAgentINS0_6detail15normal_iteratorINS0_10device_ptrIiEEEENS8_INS9_IfEEEESB_SD_N4cuda3std3__48equal_toIiEENSG_4plusIfEEPiiEEJSB_SD_SB_SD_SL_N3cub18CUB_300001_SM_100024ReduceByKeyScanTileStateIfiLb1EEESI_SK_iiEEEvDpT0__param_3[8],
	.param .u64 .ptr .align 1 _ZN6thrust24THRUST_300001_SM_1000_NS8cuda_cub4core6detail13_kernel_agentINS1_15__reduce_by_key16ReduceByKeyAgentINS0_6detail15normal_iteratorINS0_10device_ptrIiEEEENS8_INS9_IfEEEESB_SD_N4cuda3std3__48equal_toIiEENSG_4plusIfEEPiiEEJSB_SD_SB_SD_SL_N3cub18CUB_300001_SM_100024ReduceByKeyScanTileStateIfiLb1EEESI_SK_iiEEEvDpT0__param_4,
	.param .align 8 .b8 _ZN6thrust24THRUST_300001_SM_1000_NS8cuda_cub4core6detail13_kernel_agentINS1_15__reduce_by_key16ReduceByKeyAgentINS0_6detail15normal_iteratorINS0_10device_ptrIiEEEENS8_INS9_IfEEEESB_SD_N4cuda3std3__48equal_toIiEENSG_4plusIfEEPiiEEJSB_SD_SB_SD_SL_N3cub18CUB_300001_SM_100024ReduceByKeyScanTileStateIfiLb1EEESI_SK_iiEEEvDpT0__param_5[8],
	.param .align 1 .b8 _ZN6thrust24THRUST_300001_SM_1000_NS8cuda_cub4core6detail13_kernel_agentINS1_15__reduce_by_key16ReduceByKeyAgentINS0_6detail15normal_iteratorINS0_10device_ptrIiEEEENS8_INS9_IfEEEESB_SD_N4cuda3std3__48equal_toIiEENSG_4plusIfEEPiiEEJSB_SD_SB_SD_SL_N3cub18CUB_300001_SM_100024ReduceByKeyScanTileStateIfiLb1EEESI_SK_iiEEEvDpT0__param_6[1],
	.param .align 1 .b8 _ZN6thrust24THRUST_300001_SM_1000_NS8cuda_cub4core6detail13_kernel_agentINS1_15__reduce_by_key16ReduceByKeyAgentINS0_6detail15normal_iteratorINS0_10device_ptrIiEEEENS8_INS9_IfEEEESB_SD_N4cuda3std3__48equal_toIiEENSG_4plusIfEEPiiEEJSB_SD_SB_SD_SL_N3cub18CUB_300001_SM_100024ReduceByKeyScanTileStateIfiLb1EEESI_SK_iiEEEvDpT0__param_7[1],
	.param .u32 _ZN6thrust24THRUST_300001_SM_1000_NS8cuda_cub4core6detail13_kernel_agentINS1_15__reduce_by_key16ReduceByKeyAgentINS0_6detail15normal_iteratorINS0_10device_ptrIiEEEENS8_INS9_IfEEEESB_SD_N4cuda3std3__48equal_toIiEENSG_4plusIfEEPiiEEJSB_SD_SB_SD_SL_N3cub18CUB_300001_SM_100024ReduceByKeyScanTileStateIfiLb1EEESI_SK_iiEEEvDpT0__param_8,
	.param .u32 _ZN6thrust24THRUST_300001_SM_1000_NS8cuda_cub4core6detail13_kernel_agentINS1_15__reduce_by_key16ReduceByKeyAgentINS0_6detail15normal_iteratorINS0_10device_ptrIiEEEENS8_INS9_IfEEEESB_SD_N4cuda3std3__48equal_toIiEENSG_4plusIfEEPiiEEJSB_SD_SB_SD_SL_N3cub18CUB_300001_SM_100024ReduceByKeyScanTileStateIfiLb1EEESI_SK_iiEEEvDpT0__param_9
)
.maxntid 256
{
	.reg .pred 	%p<470>;
	.reg .b32 	%r<1628>;
	.reg .b32 	%f<490>;
	.reg .b64 	%rd<340>;

	ld.param.u64 	%rd1, [_ZN6thrust24THRUST_300001_SM_1000_NS8cuda_cub4core6detail13_kernel_agentINS1_15__reduce_by_key16ReduceByKeyAgentINS0_6detail15normal_iteratorINS0_10device_ptrIiEEEENS8_INS9_IfEEEESB_SD_N4cuda3std3__48equal_toIiEENSG_4plusIfEEPiiEEJSB_SD_SB_SD_SL_N3cub18CUB_300001_SM_100024ReduceByKeyScanTileStateIfiLb1EEESI_SK_iiEEEvDpT0__param_5];
	ld.param.u64 	%rd2, [_ZN6thrust24THRUST_300001_SM_1000_NS8cuda_cub4core6detail13_kernel_agentINS1_15__reduce_by_key16ReduceByKeyAgentINS0_6detail15normal_iteratorINS0_10device_ptrIiEEEENS8_INS9_IfEEEESB_SD_N4cuda3std3__48equal_toIiEENSG_4plusIfEEPiiEEJSB_SD_SB_SD_SL_N3cub18CUB_300001_SM_100024ReduceByKeyScanTileStateIfiLb1EEESI_SK_iiEEEvDpT0__param_0];
	ld.param.u64 	%rd3, [_ZN6thrust24THRUST_300001_SM_1000_NS8cuda_cub4core6detail13_kernel_agentINS1_15__reduce_by_key16ReduceByKeyAgentINS0_6detail15normal_iteratorINS0_10device_ptrIiEEEENS8_INS9_IfEEEESB_SD_N4cuda3std3__48equal_toIiEENSG_4plusIfEEPiiEEJSB_SD_SB_SD_SL_N3cub18CUB_300001_SM_100024ReduceByKeyScanTileStateIfiLb1EEESI_SK_iiEEEvDpT0__param_1];
	ld.param.u64 	%rd58, [_ZN6thrust24THRUST_300001_SM_1000_NS8cuda_cub4core6detail13_kernel_agentINS1_15__reduce_by_key16ReduceByKeyAgentINS0_6detail15normal_iteratorINS0_10device_ptrIiEEEENS8_INS9_IfEEEESB_SD_N4cuda3std3__48equal_toIiEENSG_4plusIfEEPiiEEJSB_SD_SB_SD_SL_N3cub18CUB_300001_SM_100024ReduceByKeyScanTileStateIfiLb1EEESI_SK_iiEEEvDpT0__param_3];
	ld.param.u64 	%rd59, [_ZN6thrust24THRUST_300001_SM_1000_NS8cuda_cub4core6detail13_kernel_agentINS1_15__reduce_by_key16ReduceByKeyAgentINS0_6detail15normal_iteratorINS0_10device_ptrIiEEEENS8_INS9_IfEEEESB_SD_N4cuda3std3__48equal_toIiEENSG_4plusIfEEPiiEEJSB_SD_SB_SD_SL_N3cub18CUB_300001_SM_100024ReduceByKeyScanTileStateIfiLb1EEESI_SK_iiEEEvDpT0__param_2];
	ld.param.u32 	%r344, [_ZN6thrust24THRUST_300001_SM_1000_NS8cuda_cub4core6detail13_kernel_agentINS1_15__reduce_by_key16ReduceByKeyAgentINS0_6detail15normal_iteratorINS0_10device_ptrIiEEEENS8_INS9_IfEEEESB_SD_N4cuda3std3__48equal_toIiEENSG_4plusIfEEPiiEEJSB_SD_SB_SD_SL_N3cub18CUB_300001_SM_100024ReduceByKeyScanTileStateIfiLb1EEESI_SK_iiEEEvDpT0__param_8];
	cvta.to.global.u64 	%rd4, %rd59;
	cvta.to.global.u64 	%rd5, %rd58;
	mov.u32 	%r1, %ctaid.x;
	mul.lo.s32 	%r2, %r1, 2304;
	sub.s32 	%r3, %r344, %r2;
	setp.lt.s32 	%p12, %r3, 2305;
	@%p12 bra 	$L__BB4_122;
	setp.ne.s32 	%p289, %r1, 0;
	@%p289 bra 	$L__BB4_52;
	mov.u32 	%r1556, %tid.x;
	and.b32  	%r1364, %r1556, 31;
	and.b32  	%r1365, %r1556, 992;
	add.s32 	%r1366, %r2, %r1364;
	mad.lo.s32 	%r1367, %r1365, 9, %r1366;
	mul.wide.u32 	%rd294, %r1367, 4;
	add.s64 	%rd276, %rd2, %rd294;
	// begin inline asm
	ld.global.nc.u32 %r1343, [%rd276];
	// end inline asm
	add.s64 	%rd277, %rd276, 128;
	// begin inline asm
	ld.global.nc.u32 %r1344, [%rd277];
	// end inline asm
	add.s64 	%rd278, %rd276, 256;
	// begin inline asm
	ld.global.nc.u32 %r1345, [%rd278];
	// end inline asm
	add.s64 	%rd279, %rd276, 384;
	// begin inline asm
	ld.global.nc.u32 %r1346, [%rd279];
	// end inline asm
	add.s64 	%rd280, %rd276, 512;
	// begin inline asm
	ld.global.nc.u32 %r1347, [%rd280];
	// end inline asm
	add.s64 	%rd281, %rd276, 640;
	// begin inline asm
	ld.global.nc.u32 %r1348, [%rd281];
	// end inline asm
	add.s64 	%rd282, %rd276, 768;
	// begin inline asm
	ld.global.nc.u32 %r1349, [%rd282];
	// end inline asm
	add.s64 	%rd283, %rd276, 896;
	// begin inline asm
	ld.global.nc.u32 %r1350, [%rd283];
	// end inline asm
	add.s64 	%rd284, %rd276, 1024;
	// begin inline asm
	ld.global.nc.u32 %r1351, [%rd284];
	// end inline asm
	// begin inline asm
	mov.u32 %r1352, %laneid;
	// end inline asm
	shr.u32 	%r6, %r1556, 5;
	mad.lo.s32 	%r1368, %r6, 288, %r1352;
	shl.b32 	%r1369, %r1368, 2;
	mov.u32 	%r1370, _ZN6thrust24THRUST_300001_SM_1000_NS8cuda_cub4core6detail5shmemE;
	add.s32 	%r1371, %r1370, %r1369;
	st.shared.u32 	[%r1371], %r1343;
	st.shared.u32 	[%r1371+128], %r1344;
	st.shared.u32 	[%r1371+256], %r1345;
	st.shared.u32 	[%r1371+384], %r1346;
	st.shared.u32 	[%r1371+512], %r1347;
	st.shared.u32 	[%r1371+640], %r1348;
	st.shared.u32 	[%r1371+768], %r1349;
	st.shared.u32 	[%r1371+896], %r1350;
	st.shared.u32 	[%r1371+1024], %r1351;
	bar.warp.sync 	-1;
	shl.b32 	%r1372, %r1352, 5;
	add.s32 	%r1373, %r1371, %r1372;
	ld.shared.u32 	%r7, [%r1373];
	ld.shared.u32 	%r8, [%r1373+4];
	ld.shared.u32 	%r9, [%r1373+8];
	ld.shared.u32 	%r10, [%r1373+12];
	ld.shared.u32 	%r11, [%r1373+16];
	ld.shared.u32 	%r12, [%r1373+20];
	ld.shared.u32 	%r13, [%r1373+24];
	ld.shared.u32 	%r14, [%r1373+28];
	ld.shared.u32 	%r15, [%r1373+32];
	bar.sync 	0;
	add.s64 	%rd285, %rd3, %rd294;
	// begin inline asm
	ld.global.nc.u32 %r1353, [%rd285];
	// end inline asm
	add.s64 	%rd286, %rd285, 128;
	// begin inline asm
	ld.global.nc.u32 %r1354, [%rd286];
	// end inline asm
	add.s64 	%rd287, %rd285, 256;
	// begin inline asm
	ld.global.nc.u32 %r1355, [%rd287];
	// end inline asm
	add.s64 	%rd288, %rd285, 384;
	// begin inline asm
	ld.global.nc.u32 %r1356, [%rd288];
	// end inline asm
	add.s64 	%rd289, %rd285, 512;
	// begin inline asm
	ld.global.nc.u32 %r1357, [%rd289];
	// end inline asm
	add.s64 	%rd290, %rd285, 640;
	// begin inline asm
	ld.global.nc.u32 %r1358, [%rd290];
	// end inline asm
	add.s64 	%rd291, %rd285, 768;
	// begin inline asm
	ld.global.nc.u32 %r1359, [%rd291];
	// end inline asm
	add.s64 	%rd292, %rd285, 896;
	// begin inline asm
	ld.global.nc.u32 %r1360, [%rd292];
	// end inline asm
	add.s64 	%rd293, %rd285, 1024;
	// begin inline asm
	ld.global.nc.u32 %r1361, [%rd293];
	// end inline asm
	st.shared.u32 	[%r1371], %r1353;
	st.shared.u32 	[%r1371+128], %r1354;
	st.shared.u32 	[%r1371+256], %r1355;
	st.shared.u32 	[%r1371+384], %r1356;
	st.shared.u32 	[%r1371+512], %r1357;
	st.shared.u32 	[%r1371+640], %r1358;
	st.shared.u32 	[%r1371+768], %r1359;
	st.shared.u32 	[%r1371+896], %r1360;
	st.shared.u32 	[%r1371+1024], %r1361;
	bar.warp.sync 	-1;
	ld.shared.f32 	%f1, [%r1373];
	ld.shared.f32 	%f2, [%r1373+4];
	ld.shared.f32 	%f3, [%r1373+8];
	ld.shared.f32 	%f4, [%r1373+12];
	ld.shared.f32 	%f5, [%r1373+16];
	ld.shared.f32 	%f6, [%r1373+20];
	ld.shared.f32 	%f7, [%r1373+24];
	ld.shared.f32 	%f8, [%r1373+28];
	ld.shared.f32 	%f9, [%r1373+32];
	bar.sync 	0;
	shl.b32 	%r1374, %r1556, 2;
	add.s32 	%r1375, %r1370, %r1374;
	add.s32 	%r16, %r1375, 1148;
	st.shared.u32 	[%r1375+1148], %r15;
	bar.sync 	0;
	setp.eq.s32 	%p399, %r1556, 0;
	mov.b32 	%r1550, 0;
	@%p399 bra 	$L__BB4_4;
	ld.shared.u32 	%r1551, [%r16+-4];
	setp.ne.s32 	%p400, %r1551, %r7;
	selp.u32 	%r1550, 1, 0, %p400;
$L__BB4_4:
	setp.ne.s32 	%p401, %r7, %r8;
	selp.u32 	%r1436, 1, 0, %p401;
	setp.ne.s32 	%p402, %r8, %r9;
	selp.u32 	%r1437, 1, 0, %p402;
	setp.ne.s32 	%p403, %r9, %r10;
	selp.u32 	%r1438, 1, 0, %p403;
	setp.ne.s32 	%p404, %r10, %r11;
	selp.u32 	%r1439, 1, 0, %p404;
	setp.ne.s32 	%p405, %r11, %r12;
	selp.u32 	%r1440, 1, 0, %p405;
	setp.ne.s32 	%p406, %r12, %r13;
	selp.u32 	%r1441, 1, 0, %p406;
	setp.ne.s32 	%p407, %r13, %r14;
	selp.u32 	%r1442, 1, 0, %p407;
	setp.ne.s32 	%p408, %r14, %r15;
	selp.u32 	%r1443, 1, 0, %p408;
	add.s32 	%r1444, %r1550, %r1436;
	add.f32 	%f408, %f1, %f2;
	selp.f32 	%f409, %f2, %f408, %p401;
	add.s32 	%r21, %r1444, %r1437;
	add.f32 	%f410, %f409, %f3;
	selp.f32 	%f411, %f3, %f410, %p402;
	add.s32 	%r1445, %r21, %r1438;
	add.f32 	%f412, %f411, %f4;
	selp.f32 	%f413, %f4, %f412, %p403;
	add.s32 	%r1446, %r1445, %r1439;
	add.f32 	%f414, %f413, %f5;
	selp.f32 	%f415, %f5, %f414, %p404;
	add.s32 	%r1447, %r1446, %r1440;
	add.f32 	%f416, %f415, %f6;
	selp.f32 	%f417, %f6, %f416, %p405;
	add.s32 	%r22, %r1447, %r1441;
	add.f32 	%f418, %f417, %f7;
	selp.f32 	%f419, %f7, %f418, %p406;
	add.s32 	%r23, %r22, %r1442;
	add.f32 	%f420, %f419, %f8;
	selp.f32 	%f421, %f8, %f420, %p407;
	add.s32 	%r1377, %r23, %r1443;
	add.f32 	%f422, %f421, %f9;
	selp.f32 	%f423, %f9, %f422, %p408;
	mov.b32 	%r1433, 1;
	mov.b32 	%r1434, 0;
	mov.b32 	%r1435, -1;
	// begin inline asm
	shfl.sync.up.b32 %r1376, %r1377, %r1433, %r1434, %r1435;
	// end inline asm
	mov.b32 	%r1382, %f423;
	// begin inline asm
	shfl.sync.up.b32 %r1381, %r1382, %r1433, %r1434, %r1435;
	// end inline asm
	mov.b32 	%f424, %r1381;
	setp.eq.s32 	%p409, %r1377, 0;
	add.f32 	%f425, %f423, %f424;
	selp.f32 	%f426, %f425, %f423, %p409;
	setp.lt.s32 	%p410, %r1352, 1;
	selp.f32 	%f427, %f423, %f426, %p410;
	selp.b32 	%r1448, 0, %r1376, %p410;
	add.s32 	%r1387, %r1448, %r1377;
	mov.b32 	%r1393, 2;
	// begin inline asm
	shfl.sync.up.b32 %r1386, %r1387, %r1393, %r1434, %r1435;
	// end inline asm
	mov.b32 	%r1392, %f427;
	// begin inline asm
	shfl.sync.up.b32 %r1391, %r1392, %r1393, %r1434, %r1435;
	// end inline asm
	mov.b32 	%f428, %r1391;
	setp.eq.s32 	%p411, %r1387, 0;
	add.f32 	%f429, %f427, %f428;
	selp.f32 	%f430, %f429, %f427, %p411;
	setp.lt.s32 	%p412, %r1352, 2;
	selp.f32 	%f431, %f427, %f430, %p412;
	selp.b32 	%r1449, 0, %r1386, %p412;
	add.s32 	%r1397, %r1449, %r1387;
	mov.b32 	%r1403, 4;
	// begin inline asm
	shfl.sync.up.b32 %r1396, %r1397, %r1403, %r1434, %r1435;
	// end inline asm
	mov.b32 	%r1402, %f431;
	// begin inline asm
	shfl.sync.up.b32 %r1401, %r1402, %r1403, %r1434, %r1435;
	// end inline asm
	mov.b32 	%f432, %r1401;
	setp.eq.s32 	%p413, %r1397, 0;
	add.f32 	%f433, %f431, %f432;
	selp.f32 	%f434, %f433, %f431, %p413;
	setp.lt.s32 	%p414, %r1352, 4;
	selp.f32 	%f435, %f431, %f434, %p414;
	selp.b32 	%r1450, 0, %r1396, %p414;
	add.s32 	%r1407, %r1450, %r1397;
	mov.b32 	%r1413, 8;
	// begin inline asm
	shfl.sync.up.b32 %r1406, %r1407, %r1413, %r1434, %r1435;
	// end inline asm
	mov.b32 	%r1412, %f435;
	// begin inline asm
	shfl.sync.up.b32 %r1411, %r1412, %r1413, %r1434, %r1435;
	// end inline asm
	mov.b32 	%f436, %r1411;
	setp.eq.s32 	%p415, %r1407, 0;
	add.f32 	%f437, %f435, %f436;
	selp.f32 	%f438, %f437, %f435, %p415;
	setp.lt.s32 	%p416, %r1352, 8;
	selp.f32 	%f439, %f435, %f438, %p416;
	selp.b32 	%r1451, 0, %r1406, %p416;
	add.s32 	%r1417, %r1451, %r1407;
	mov.b32 	%r1423, 16;
	// begin inline asm
	shfl.sync.up.b32 %r1416, %r1417, %r1423, %r1434, %r1435;
	// end inline asm
	mov.b32 	%r1422, %f439;
	// begin inline asm
	shfl.sync.up.b32 %r1421, %r1422, %r1423, %r1434, %r1435;
	// end inline asm
	mov.b32 	%f440, %r1421;
	setp.eq.s32 	%p417, %r1417, 0;
	add.f32 	%f441, %f439, %f440;
	selp.f32 	%f10, %f441, %f439, %p417;
	setp.lt.s32 	%p418, %r1352, 16;
	selp.f32 	%f442, %f439, %f10, %p418;
	selp.b32 	%r1452, 0, %r1416, %p418;
	add.s32 	%r1427, %r1452, %r1417;
	// begin inline asm
	shfl.sync.up.b32 %r1426, %r1427, %r1433, %r1434, %r1435;
	// end inline asm
	mov.b32 	%r1432, %f442;
	// begin inline asm
	shfl.sync.up.b32 %r1431, %r1432, %r1433, %r1434, %r1435;
	// end inline asm
	setp.ne.s32 	%p419, %r1352, 31;
	@%p419 bra 	$L__BB4_6;
	shl.b32 	%r1453, %r6, 3;
	mov.u32 	%r1454, _ZN6thrust24THRUST_300001_SM_1000_NS8cuda_cub4core6detail5shmemE;
	add.s32 	%r1455, %r1454, %r1453;
	mov.b32 	%r1456, %f10;
	st.shared.v2.u32 	[%r1455], {%r1427, %r1456};
$L__BB4_6:
	mov.b32 	%f443, %r1431;
	setp.ne.s32 	%p420, %r13, %r14;
	setp.ne.s32 	%p421, %r12, %r13;
	setp.ne.s32 	%p422, %r11, %r12;
	setp.ne.s32 	%p423, %r10, %r11;
	setp.ne.s32 	%p424, %r9, %r10;
	setp.ne.s32 	%p425, %r8, %r9;
	setp.ne.s32 	%p426, %r7, %r8;
	setp.ne.s32 	%p427, %r1556, 0;
	bar.sync 	0;
	ld.shared.v4.u32 	{%r27, %r1457, %r28, %r1458}, [_ZN6thrust24THRUST_300001_SM_1000_NS8cuda_cub4core6detail5shmemE];
	mov.b32 	%f444, %r1458;
	mov.b32 	%f445, %r1457;
	add.s32 	%r1459, %r28, %r27;
	setp.eq.s32 	%p428, %r28, 0;
	add.f32 	%f446, %f445, %f444;
	selp.f32 	%f447, %f446, %f444, %p428;
	setp.eq.s32 	%p429, %r6, 2;
	selp.f32 	%f448, %f447, %f445, %p429;
	selp.b32 	%r1460, %r1459, %r27, %p429;
	ld.shared.v4.u32 	{%r29, %r1461, %r30, %r1462}, [_ZN6thrust24THRUST_300001_SM_1000_NS8cuda_cub4core6detail5shmemE+16];
	mov.b32 	%f449, %r1462;
	mov.b32 	%f450, %r1461;
	add.s32 	%r1463, %r29, %r1459;
	setp.eq.s32 	%p430, %r29, 0;
	add.f32 	%f451, %f447, %f450;
	selp.f32 	%f452, %f451, %f450, %p430;
	setp.eq.s32 	%p431, %r6, 3;
	selp.f32 	%f453, %f452, %f448, %p431;
	selp.b32 	%r1464, %r1463, %r1460, %p431;
	add.s32 	%r1465, %r30, %r1463;
	setp.eq.s32 	%p432, %r30, 0;
	add.f32 	%f454, %f452, %f449;
	selp.f32 	%f455, %f454, %f449, %p432;
	setp.eq.s32 	%p433, %r6, 4;
	selp.f32 	%f456, %f455, %f453, %p433;
	selp.b32 	%r1466, %r1465, %r1464, %p433;
	ld.shared.v4.u32 	{%r31, %r1467, %r32, %r1468}, [_ZN6thrust24THRUST_300001_SM_1000_NS8cuda_cub4core6detail5shmemE+32];
	mov.b32 	%f457, %r1468;
	mov.b32 	%f458, %r1467;
	add.s32 	%r1469, %r31, %r1465;
	setp.eq.s32 	%p434, %r31, 0;
	add.f32 	%f459, %f455, %f458;
	selp.f32 	%f460, %f459, %f458, %p434;
	setp.eq.s32 	%p435, %r6, 5;
	selp.f32 	%f461, %f460, %f456, %p435;
	selp.b32 	%r1470, %r1469, %r1466, %p435;
	add.s32 	%r1471, %r32, %r1469;
	setp.eq.s32 	%p436, %r32, 0;
	add.f32 	%f462, %f460, %f457;
	selp.f32 	%f463, %f462, %f457, %p436;
	setp.eq.s32 	%p437, %r6, 6;
	selp.f32 	%f464, %f463, %f461, %p437;
	selp.b32 	%r1472, %r1471, %r1470, %p437;
	ld.shared.v4.u32 	{%r33, %r1473, %r34, %r1474}, [_ZN6thrust24THRUST_300001_SM_1000_NS8cuda_cub4core6detail5shmemE+48];
	mov.b32 	%f465, %r1474;
	mov.b32 	%f466, %r1473;
	add.s32 	%r1475, %r33, %r1471;
	setp.eq.s32 	%p438, %r33, 0;
	add.f32 	%f467, %f463, %f466;
	selp.f32 	%f468, %f467, %f466, %p438;
	setp.eq.s32 	%p439, %r6, 7;
	selp.f32 	%f469, %f468, %f464, %p439;
	selp.b32 	%r1476, %r1475, %r1472, %p439;
	add.s32 	%r35, %r34, %r1475;
	setp.eq.s32 	%p440, %r34, 0;
	add.f32 	%f470, %f468, %f465;
	selp.f32 	%f11, %f470, %f465, %p440;
	setp.eq.s32 	%p441, %r1476, 0;
	add.f32 	%f471, %f469, 0f00000000;
	selp.f32 	%f472, %f471, %f469, %p441;
	setp.lt.u32 	%p442, %r1556, 32;
	selp.f32 	%f473, 0f00000000, %f472, %p442;
	selp.b32 	%r1477, 0, %r1476, %p442;
	setp.eq.s32 	%p443, %r1426, 0;
	add.f32 	%f474, %f473, %f443;
	selp.f32 	%f475, %f474, %f443, %p443;
	setp.eq.s32 	%p444, %r1352, 0;
	selp.f32 	%f12, %f473, %f475, %p444;
	selp.b32 	%r1478, 0, %r1426, %p444;
	add.s32 	%r36, %r1477, %r1478;
	add.s32 	%r37, %r36, %r1550;
	setp.eq.s32 	%p445, %r1550, 0;
	add.f32 	%f476, %f1, %f12;
	selp.f32 	%f13, %f476, %f1, %p445;
	selp.u32 	%r1479, 1, 0, %p426;
	add.s32 	%r1480, %r1550, %r1479;
	add.s32 	%r38, %r1480, %r36;
	add.f32 	%f477, %f13, %f2;
	selp.f32 	%f14, %f2, %f477, %p426;
	add.s32 	%r39, %r21, %r36;
	add.f32 	%f478, %f14, %f3;
	selp.f32 	%f15, %f3, %f478, %p425;
	selp.u32 	%r1481, 1, 0, %p424;
	add.s32 	%r40, %r39, %r1481;
	add.f32 	%f479, %f15, %f4;
	selp.f32 	%f16, %f4, %f479, %p424;
	selp.u32 	%r1482, 1, 0, %p423;
	add.s32 	%r41, %r40, %r1482;
	add.f32 	%f480, %f16, %f5;
	selp.f32 	%f17, %f5, %f480, %p423;
	selp.u32 	%r1483, 1, 0, %p422;
	add.s32 	%r42, %r41, %r1483;
	add.f32 	%f481, %f17, %f6;
	selp.f32 	%f18, %f6, %f481, %p422;
	add.s32 	%r43, %r22, %r36;
	add.f32 	%f482, %f18, %f7;
	selp.f32 	%f19, %f7, %f482, %p421;
	add.s32 	%r44, %r23, %r36;
	add.f32 	%f483, %f19, %f8;
	selp.f32 	%f20, %f8, %f483, %p420;
	@%p427 bra 	$L__BB4_8;
	add.s64 	%rd295, %rd1, 512;
	mov.b32 	%r1484, %f11;
	mov.b64 	%rd296, {%r35, %r1484};
	mov.b64 	%rd297, 101;
	// begin inline asm
	st.relaxed.gpu.v2.u64 [%rd295], {%rd296, %rd297};
	// end inline asm
$L__BB4_8:
	setp.lt.s32 	%p446, %r35, 257;
	@%p446 bra 	$L__BB4_34;
	bar.sync 	0;
	@%p445 bra 	$L__BB4_11;
	shl.b32 	%r1485, %r36, 3;
	mov.u32 	%r1486, _ZN6thrust24THRUST_300001_SM_1000_NS8cuda_cub4core6detail5shmemE;
	add.s32 	%r1487, %r1486, %r1485;
	mov.b32 	%r1488, %f12;
	st.shared.v2.u32 	[%r1487], {%r1551, %r1488};
$L__BB4_11:
	setp.eq.s32 	%p457, %r7, %r8;
	@%p457 bra 	$L__BB4_13;
	shl.b32 	%r1489, %r37, 3;
	mov.u32 	%r1490, _ZN6thrust24THRUST_300001_SM_1000_NS8cuda_cub4core6detail5shmemE;
	add.s32 	%r1491, %r1490, %r1489;
	mov.b32 	%r1492, %f13;
	st.shared.v2.u32 	[%r1491], {%r7, %r1492};
$L__BB4_13:
	setp.eq.s32 	%p458, %r8, %r9;
	@%p458 bra 	$L__BB4_15;
	shl.b32 	%r1493, %r38, 3;
	mov.u32 	%r1494, _ZN6thrust24THRUST_300001_SM_1000_NS8cuda_cub4core6detail5shmemE;
	add.s32 	%r1495, %r1494, %r1493;
	mov.b32 	%r1496, %f14;
	st.shared.v2.u32 	[%r1495], {%r8, %r1496};
$L__BB4_15:
	setp.eq.s32 	%p459, %r9, %r10;
	@%p459 bra 	$L__BB4_17;
	shl.b32 	%r1497, %r39, 3;
	mov.u32 	%r1498, _ZN6thrust24THRUST_300001_SM_1000_NS8cuda_cub4core6detail5shmemE;
	add.s32 	%r1499, %r1498, %r1497;
	mov.b32 	%r1500, %f15;
	st.shared.v2.u32 	[%r1499], {%r9, %r1500};
$L__BB4_17:
	setp.eq.s32 	%p460, %r10, %r11;
	@%p460 bra 	$L__BB4_19;
	shl.b32 	%r1501, %r40, 3;
	mov.u32 	%r1502, _ZN6thrust24THRUST_300001_SM_1000_NS8cuda_cub4core6detail5shmemE;
	add.s32 	%r1503, %r1502, %r1501;
	mov.b32 	%r1504, %f16;
	st.shared.v2.u32 	[%r1503], {%r10, %r1504};
$L__BB4_19:
	setp.eq.s32 	%p461, %r11, %r12;
	@%p461 bra 	$L__BB4_21;
	shl.b32 	%r1505, %r41, 3;
	mov.u32 	%r1506, _ZN6thrust24THRUST_300001_SM_1000_NS8cuda_cub4core6detail5shmemE;
	add.s32 	%r1507, %r1506, %r1505;
	mov.b32 	%r1508, %f17;
	st.shared.v2.u32 	[%r1507], {%r11, %r1508};
$L__BB4_21:
	setp.eq.s32 	%p462, %r12, %r13;
	@%p462 bra 	$L__BB4_23;
	shl.b32 	%r1509, %r42, 3;
	mov.u32 	%r1510, _ZN6thrust24THRUST_300001_SM_1000_NS8cuda_cub4core6detail5shmemE;
	add.s32 	%r1511, %r1510, %r1509;
	mov.b32 	%r1512, %f18;
	st.shared.v2.u32 	[%r1511], {%r12, %r1512};
$L__BB4_23:
	setp.eq.s32 	%p463, %r13, %r14;
	@%p463 bra 	$L__BB4_25;
	shl.b32 	%r1513, %r43, 3;
	mov.u32 	%r1514, _ZN6thrust24THRUST_300001_SM_1000_NS8cuda_cub4core6detail5shmemE;
	add.s32 	%r1515, %r1514, %r1513;
	mov.b32 	%r1516, %f19;
	st.shared.v2.u32 	[%r1515], {%r13, %r1516};
$L__BB4_25:
	setp.eq.s32 	%p464, %r14, %r15;
	@%p464 bra 	$L__BB4_27;
	shl.b32 	%r1517, %r44, 3;
	mov.u32 	%r1518, _ZN6thrust24THRUST_300001_SM_1000_NS8cuda_cub4core6detail5shmemE;
	add.s32 	%r1519, %r1518, %r1517;
	mov.b32 	%r1520, %f20;
	st.shared.v2.u32 	[%r1519], {%r14, %r1520};
$L__BB4_27:
	bar.sync 	0;
	setp.ge.u32 	%p465, %r1556, %r35;
	@%p465 bra 	$L__BB4_322;
	add.s32 	%r1521, %r28, %r29;
	add.s32 	%r1522, %r1521, %r30;
	add.s32 	%r1523, %r1522, %r31;
	add.s32 	%r1524, %r1523, %r32;
	add.s32 	%r1525, %r1524, %r33;
	add.s32 	%r1526, %r1525, %r34;
	add.s32 	%r1527, %r1526, %r27;
	not.b32 	%r1528, %r1556;
	add.s32 	%r45, %r1527, %r1528;
	and.b32  	%r1529, %r45, 768;
	setp.eq.s32 	%p466, %r1529, 768;
	@%p466 bra 	$L__BB4_31;
	shr.u32 	%r1530, %r45, 8;
	add.s32 	%r1531, %r1530, 1;
	and.b32  	%r1532, %r1531, 3;
	mul.wide.u32 	%rd325, %r1556, 4;
	add.s64 	%rd331, %rd5, %rd325;
	add.s64 	%rd330, %rd4, %rd325;
	shl.b32 	%r1533, %r1556, 3;
	mov.u32 	%r1534, _ZN6thrust24THRUST_300001_SM_1000_NS8cuda_cub4core6detail5shmemE;
	add.s32 	%r1553, %r1534, %r1533;
	neg.s32 	%r1552, %r1532;
	shl.b32 	%r1535, %r1531, 8;
	and.b32  	%r1536, %r1535, 768;
	add.s32 	%r1556, %r1556, %r1536;
$L__BB4_30:
	.pragma "nounroll";
	ld.shared.v2.u32 	{%r1537, %r1538}, [%r1553];
	st.global.u32 	[%rd330], %r1537;
	st.global.u32 	[%rd331], %r1538;
	add.s64 	%rd331, %rd331, 1024;
	add.s64 	%rd330, %rd330, 1024;
	add.s32 	%r1553, %r1553, 2048;
	add.s32 	%r1552, %r1552, 1;
	setp.ne.s32 	%p467, %r1552, 0;
	@%p467 bra 	$L__BB4_30;
$L__BB4_31:
	setp.lt.u32 	%p468, %r45, 768;
	@%p468 bra 	$L__BB4_322;
	mul.wide.u32 	%rd326, %r1556, 4;
	add.s64 	%rd327, %rd326, 2048;
	add.s64 	%rd333, %rd4, %rd327;
	add.s64 	%rd332, %rd5, %rd327;
	shl.b32 	%r1539, %r1556, 3;
	mov.u32 	%r1540, _ZN6thrust24THRUST_300001_SM_1000_NS8cuda_cub4core6detail5shmemE;
	add.s32 	%r1541, %r1539, %r1540;
	add.s32 	%r1555, %r1541, 4096;
$L__BB4_33:
	ld.shared.v2.u32 	{%r1542, %r1543}, [%r1555+-4096];
	st.global.u32 	[%rd333+-2048], %r1542;
	st.global.u32 	[%rd332+-2048], %r1543;
	ld.shared.v2.u32 	{%r1544, %r1545}, [%r1555+-2048];
	st.global.u32 	[%rd333+-1024], %r1544;
	st.global.u32 	[%rd332+-1024], %r1545;
	ld.shared.v2.u32 	{%r1546, %r1547}, [%r1555];
	st.global.u32 	[%rd333], %r1546;
	st.global.u32 	[%rd332], %r1547;
	ld.shared.v2.u32 	{%r1548, %r1549}, [%r1555+2048];
	st.global.u32 	[%rd333+1024], %r1548;
	st.global.u32 	[%rd332+1024], %r1549;
	add.s32 	%r1556, %r1556, 1024;
	add.s64 	%rd333, %rd333, 4096;
	add.s64 	%rd332, %rd332, 4096;
	add.s32 	%r1555, %r1555, 8192;
	setp.lt.s32 	%p469, %r1556, %r35;
	@%p469 bra 	$L__BB4_33;
	bra.uni 	$L__BB4_322;
$L__BB4_34:
	@%p445 bra 	$L__BB4_36;
	mul.wide.s32 	%rd298, %r36, 4;
	add.s64 	%rd299, %rd4, %rd298;
	st.global.u32 	[%rd299], %r1551;
	add.s64 	%rd300, %rd5, %rd298;
	st.global.f32 	[%rd300], %f12;
$L__BB4_36:
	setp.eq.s32 	%p448, %r7, %r8;
	@%p448 bra 	$L__BB4_38;
	mul.wide.s32 	%rd301, %r37, 4;
	add.s64 	%rd302, %rd4, %rd301;
	st.global.u32 	[%rd302], %r7;
	add.s64 	%rd303, %rd5, %rd301;
	st.global.f32 	[%rd303], %f13;
$L__BB4_38:
	setp.eq.s32 	%p449, %r8, %r9;
	@%p449 bra 	$L__BB4_40;
	mul.wide.s32 	%rd304, %r38, 4;
	add.s64 	%rd305, %rd4, %rd304;
	st.global.u32 	[%rd305], %r8;
	add.s64 	%rd306, %rd5, %rd304;
	st.global.f32 	[%rd306], %f14;
$L__BB4_40:
	setp.eq.s32 	%p450, %r9, %r10;
	@%p450 bra 	$L__BB4_42;
	mul.wide.s32 	%rd307, %r39, 4;
	add.s64 	%rd308, %rd4, %rd307;
	st.global.u32 	[%rd308], %r9;
	add.s64 	%rd309, %rd5, %rd307;
	st.global.f32 	[%rd309], %f15;
$L__BB4_42:
	setp.eq.s32 	%p451, %r10, %r11;
	@%p451 bra 	$L__BB4_44;
	mul.wide.s32 	%rd310, %r40, 4;
	add.s64 	%rd311, %rd4, %rd310;
	st.global.u32 	[%rd311], %r10;
	add.s64 	%rd312, %rd5, %rd310;
	st.global.f32 	[%rd312], %f16;
$L__BB4_44:
	setp.eq.s32 	%p452, %r11, %r12;
	@%p452 bra 	$L__BB4_46;
	mul.wide.s32 	%rd313, %r41, 4;
	add.s64 	%rd314, %rd4, %rd313;
	st.global.u32 	[%rd314], %r11;
	add.s64 	%rd315, %rd5, %rd313;
	st.global.f32 	[%rd315], %f17;
$L__BB4_46:
	setp.eq.s32 	%p453, %r12, %r13;
	@%p453 bra 	$L__BB4_48;
	mul.wide.s32 	%rd316, %r42, 4;
	add.s64 	%rd317, %rd4, %rd316;
	st.global.u32 	[%rd317], %r12;
	add.s64 	%rd318, %rd5, %rd316;
	st.global.f32 	[%rd318], %f18;
$L__BB4_48:
	setp.eq.s32 	%p454, %r13, %r14;
	@%p454 bra 	$L__BB4_50;
	mul.wide.s32 	%rd319, %r43, 4;
	add.s64 	%rd320, %rd4, %rd319;
	st.global.u32 	[%rd320], %r13;
	add.s64 	%rd321, %rd5, %rd319;
	st.global.f32 	[%rd321], %f19;
$L__BB4_50:
	setp.eq.s32 	%p455, %r14, %r15;
	@%p455 bra 	$L__BB4_322;
	mul.wide.s32 	%rd322, %r44, 4;
	add.s64 	%rd323, %rd4, %rd322;
	st.global.u32 	[%rd323], %r14;
	add.s64 	%rd324, %rd5, %rd322;
	st.global.f32 	[%rd324], %f20;
	bra.uni 	$L__BB4_322;
$L__BB4_52:
	mov.u32 	%r1569, %tid.x;
	and.b32  	%r984, %r1569, 31;
	and.b32  	%r985, %r1569, 992;
	add.s32 	%r986, %r2, %r984;
	mad.lo.s32 	%r60, %r985, 9, %r986;
	mul.wide.u32 	%rd211, %r60, 4;
	add.s64 	%rd202, %rd2, %rd211;
	// begin inline asm
	ld.global.nc.u32 %r973, [%rd202];
	// end inline asm
	add.s64 	%rd203, %rd202, 128;
	// begin inline asm
	ld.global.nc.u32 %r974, [%rd203];
	// end inline asm
	add.s64 	%rd204, %rd202, 256;
	// begin inline asm
	ld.global.nc.u32 %r975, [%rd204];
	// end inline asm
	add.s64 	%rd205, %rd202, 384;
	// begin inline asm
	ld.global.nc.u32 %r976, [%rd205];
	// end inline asm
	add.s64 	%rd206, %rd202, 512;
	// begin inline asm
	ld.global.nc.u32 %r977, [%rd206];
	// end inline asm
	add.s64 	%rd207, %rd202, 640;
	// begin inline asm
	ld.global.nc.u32 %r978, [%rd207];
	// end inline asm
	add.s64 	%rd208, %rd202, 768;
	// begin inline asm
	ld.global.nc.u32 %r979, [%rd208];
	// end inline asm
	add.s64 	%rd209, %rd202, 896;
	// begin inline asm
	ld.global.nc.u32 %r980, [%rd209];
	// end inline asm
	add.s64 	%rd210, %rd202, 1024;
	// begin inline asm
	ld.global.nc.u32 %r981, [%rd210];
	// end inline asm
	// begin inline asm
	mov.u32 %r982, %laneid;
	// end inline asm
	shr.u32 	%r62, %r1569, 5;
	mad.lo.s32 	%r987, %r62, 288, %r982;
	shl.b32 	%r988, %r987, 2;
	mov.u32 	%r989, _ZN6thrust24THRUST_300001_SM_1000_NS8cuda_cub4core6detail5shmemE;
	add.s32 	%r63, %r989, %r988;
	st.shared.u32 	[%r63], %r973;
	st.shared.u32 	[%r63+128], %r974;
	st.shared.u32 	[%r63+256], %r975;
	st.shared.u32 	[%r63+384], %r976;
	st.shared.u32 	[%r63+512], %r977;
	st.shared.u32 	[%r63+640], %r978;
	st.shared.u32 	[%r63+768], %r979;
	st.shared.u32 	[%r63+896], %r980;
	st.shared.u32 	[%r63+1024], %r981;
	bar.warp.sync 	-1;
	shl.b32 	%r990, %r982, 5;
	add.s32 	%r64, %r63, %r990;
	ld.shared.u32 	%r65, [%r64];
	ld.shared.u32 	%r66, [%r64+4];
	ld.shared.u32 	%r67, [%r64+8];
	ld.shared.u32 	%r68, [%r64+12];
	ld.shared.u32 	%r69, [%r64+16];
	ld.shared.u32 	%r70, [%r64+20];
	ld.shared.u32 	%r71, [%r64+24];
	ld.shared.u32 	%r72, [%r64+28];
	ld.shared.u32 	%r73, [%r64+32];
	setp.ne.s32 	%p290, %r1569, 0;
	mov.b32 	%r1558, 0;
	@%p290 bra 	$L__BB4_54;
	mul.wide.u32 	%rd213, %r2, 4;
	add.s64 	%rd214, %rd2, %rd213;
	add.s64 	%rd212, %rd214, -4;
	// begin inline asm
	ld.global.nc.u32 %r1558, [%rd212];
	// end inline asm
$L__BB4_54:
	setp.eq.s32 	%p291, %r1569, 0;
	bar.sync 	0;
	add.s64 	%rd215, %rd3, %rd211;
	// begin inline asm
	ld.global.nc.u32 %r992, [%rd215];
	// end inline asm
	add.s64 	%rd216, %rd215, 128;
	// begin inline asm
	ld.global.nc.u32 %r993, [%rd216];
	// end inline asm
	add.s64 	%rd217, %rd215, 256;
	// begin inline asm
	ld.global.nc.u32 %r994, [%rd217];
	// end inline asm
	add.s64 	%rd218, %rd215, 384;
	// begin inline asm
	ld.global.nc.u32 %r995, [%rd218];
	// end inline asm
	add.s64 	%rd219, %rd215, 512;
	// begin inline asm
	ld.global.nc.u32 %r996, [%rd219];
	// end inline asm
	add.s64 	%rd220, %rd215, 640;
	// begin inline asm
	ld.global.nc.u32 %r997, [%rd220];
	// end inline asm
	add.s64 	%rd221, %rd215, 768;
	// begin inline asm
	ld.global.nc.u32 %r998, [%rd221];
	// end inline asm
	add.s64 	%rd222, %rd215, 896;
	// begin inline asm
	ld.global.nc.u32 %r999, [%rd222];
	// end inline asm
	add.s64 	%rd223, %rd215, 1024;
	// begin inline asm
	ld.global.nc.u32 %r1000, [%rd223];
	// end inline asm
	st.shared.u32 	[%r63], %r992;
	st.shared.u32 	[%r63+128], %r993;
	st.shared.u32 	[%r63+256], %r994;
	st.shared.u32 	[%r63+384], %r995;
	st.shared.u32 	[%r63+512], %r996;
	st.shared.u32 	[%r63+640], %r997;
	st.shared.u32 	[%r63+768], %r998;
	st.shared.u32 	[%r63+896], %r999;
	st.shared.u32 	[%r63+1024], %r1000;
	bar.warp.sync 	-1;
	ld.shared.f32 	%f21, [%r64];
	ld.shared.f32 	%f22, [%r64+4];
	ld.shared.f32 	%f23, [%r64+8];
	ld.shared.f32 	%f24, [%r64+12];
	ld.shared.f32 	%f25, [%r64+16];
	ld.shared.f32 	%f26, [%r64+20];
	ld.shared.f32 	%f27, [%r64+24];
	ld.shared.f32 	%f28, [%r64+28];
	ld.shared.f32 	%f29, [%r64+32];
	bar.sync 	0;
	shl.b32 	%r1001, %r1569, 2;
	add.s32 	%r1003, %r989, %r1001;
	add.s32 	%r76, %r1003, 1148;
	st.shared.u32 	[%r1003+1148], %r73;
	bar.sync 	0;
	@%p291 bra 	$L__BB4_56;
	ld.shared.u32 	%r1558, [%r76+-4];
$L__BB4_56:
	setp.ne.s32 	%p292, %r1558, %r65;
	selp.u32 	%r1064, 1, 0, %p292;
	setp.ne.s32 	%p293, %r65, %r66;
	selp.u32 	%r1065, 1, 0, %p293;
	setp.ne.s32 	%p294, %r66, %r67;
	selp.u32 	%r1066, 1, 0, %p294;
	setp.ne.s32 	%p295, %r67, %r68;
	selp.u32 	%r1067, 1, 0, %p295;
	setp.ne.s32 	%p296, %r68, %r69;
	selp.u32 	%r1068, 1, 0, %p296;
	setp.ne.s32 	%p297, %r69, %r70;
	selp.u32 	%r1069, 1, 0, %p297;
	setp.ne.s32 	%p298, %r70, %r71;
	selp.u32 	%r1070, 1, 0, %p298;
	setp.ne.s32 	%p299, %r71, %r72;
	selp.u32 	%r1071, 1, 0, %p299;
	setp.ne.s32 	%p300, %r72, %r73;
	selp.u32 	%r1072, 1, 0, %p300;
	add.s32 	%r1073, %r1065, %r1064;
	add.f32 	%f291, %f21, %f22;
	selp.f32 	%f292, %f22, %f291, %p293;
	add.s32 	%r1074, %r1073, %r1066;
	add.f32 	%f293, %f292, %f23;
	selp.f32 	%f294, %f23, %f293, %p294;
	add.s32 	%r1075, %r1074, %r1067;
	add.f32 	%f295, %f294, %f24;
	selp.f32 	%f296, %f24, %f295, %p295;
	add.s32 	%r1076, %r1075, %r1068;
	add.f32 	%f297, %f296, %f25;
	selp.f32 	%f298, %f25, %f297, %p296;
	add.s32 	%r1077, %r1076, %r1069;
	add.f32 	%f299, %f298, %f26;
	selp.f32 	%f300, %f26, %f299, %p297;
	add.s32 	%r1078, %r1077, %r1070;
	add.f32 	%f301, %f300, %f27;
	selp.f32 	%f302, %f27, %f301, %p298;
	add.s32 	%r1079, %r1078, %r1071;
	add.f32 	%f303, %f302, %f28;
	selp.f32 	%f304, %f28, %f303, %p299;
	add.s32 	%r1005, %r1079, %r1072;
	add.f32 	%f305, %f304, %f29;
	selp.f32 	%f306, %f29, %f305, %p300;
	mov.b32 	%r1061, 1;
	mov.b32 	%r1062, 0;
	mov.b32 	%r1063, -1;
	// begin inline asm
	shfl.sync.up.b32 %r1004, %r1005, %r1061, %r1062, %r1063;
	// end inline asm
	mov.b32 	%r1010, %f306;
	// begin inline asm
	shfl.sync.up.b32 %r1009, %r1010, %r1061, %r1062, %r1063;
	// end inline asm
	mov.b32 	%f307, %r1009;
	setp.eq.s32 	%p301, %r1005, 0;
	add.f32 	%f308, %f306, %f307;
	selp.f32 	%f309, %f308, %f306, %p301;
	setp.lt.s32 	%p302, %r982, 1;
	selp.b32 	%r1080, 0, %r1004, %p302;
	add.s32 	%r1015, %r1080, %r1005;
	selp.f32 	%f310, %f306, %f309, %p302;
	mov.b32 	%r1021, 2;
	// begin inline asm
	shfl.sync.up.b32 %r1014, %r1015, %r1021, %r1062, %r1063;
	// end inline asm
	mov.b32 	%r1020, %f310;
	// begin inline asm
	shfl.sync.up.b32 %r1019, %r1020, %r1021, %r1062, %r1063;
	// end inline asm
	mov.b32 	%f311, %r1019;
	setp.eq.s32 	%p303, %r1015, 0;
	add.f32 	%f312, %f310, %f311;
	selp.f32 	%f313, %f312, %f310, %p303;
	setp.lt.s32 	%p304, %r982, 2;
	selp.b32 	%r1081, 0, %r1014, %p304;
	add.s32 	%r1025, %r1081, %r1015;
	selp.f32 	%f314, %f310, %f313, %p304;
	mov.b32 	%r1031, 4;
	// begin inline asm
	shfl.sync.up.b32 %r1024, %r1025, %r1031, %r1062, %r1063;
	// end inline asm
	mov.b32 	%r1030, %f314;
	// begin inline asm
	shfl.sync.up.b32 %r1029, %r1030, %r1031, %r1062, %r1063;
	// end inline asm
	mov.b32 	%f315, %r1029;
	setp.eq.s32 	%p305, %r1025, 0;
	add.f32 	%f316, %f314, %f315;
	selp.f32 	%f317, %f316, %f314, %p305;
	setp.lt.s32 	%p306, %r982, 4;
	selp.b32 	%r1082, 0, %r1024, %p306;
	add.s32 	%r1035, %r1082, %r1025;
	selp.f32 	%f318, %f314, %f317, %p306;
	mov.b32 	%r1041, 8;
	// begin inline asm
	shfl.sync.up.b32 %r1034, %r1035, %r1041, %r1062, %r1063;
	// end inline asm
	mov.b32 	%r1040, %f318;
	// begin inline asm
	shfl.sync.up.b32 %r1039, %r1040, %r1041, %r1062, %r1063;
	// end inline asm
	mov.b32 	%f319, %r1039;
	setp.eq.s32 	%p307, %r1035, 0;
	add.f32 	%f320, %f318, %f319;
	selp.f32 	%f321, %f320, %f318, %p307;
	setp.lt.s32 	%p308, %r982, 8;
	selp.b32 	%r1083, 0, %r1034, %p308;
	add.s32 	%r1045, %r1083, %r1035;
	selp.f32 	%f322, %f318, %f321, %p308;
	mov.b32 	%r1051, 16;
	// begin inline asm
	shfl.sync.up.b32 %r1044, %r1045, %r1051, %r1062, %r1063;
	// end inline asm
	mov.b32 	%r1050, %f322;
	// begin inline asm
	shfl.sync.up.b32 %r1049, %r1050, %r1051, %r1062, %r1063;
	// end inline asm
	mov.b32 	%f323, %r1049;
	setp.eq.s32 	%p309, %r1045, 0;
	add.f32 	%f324, %f322, %f323;
	selp.f32 	%f30, %f324, %f322, %p309;
	setp.lt.s32 	%p310, %r982, 16;
	selp.b32 	%r1084, 0, %r1044, %p310;
	add.s32 	%r1055, %r1084, %r1045;
	selp.f32 	%f325, %f322, %f30, %p310;
	// begin inline asm
	shfl.sync.up.b32 %r1561, %r1055, %r1061, %r1062, %r1063;
	// end inline asm
	mov.b32 	%r1060, %f325;
	// begin inline asm
	shfl.sync.up.b32 %r1059, %r1060, %r1061, %r1062, %r1063;
	// end inline asm
	mov.b32 	%f485, %r1059;
	setp.ne.s32 	%p311, %r982, 31;
	@%p311 bra 	$L__BB4_58;
	shl.b32 	%r1085, %r62, 3;
	mov.u32 	%r1086, _ZN6thrust24THRUST_300001_SM_1000_NS8cuda_cub4core6detail5shmemE;
	add.s32 	%r1087, %r1086, %r1085;
	mov.b32 	%r1088, %f30;
	st.shared.v2.u32 	[%r1087], {%r1055, %r1088};
$L__BB4_58:
	bar.sync 	0;
	ld.shared.v4.u32 	{%r1089, %r1090, %r1091, %r1092}, [_ZN6thrust24THRUST_300001_SM_1000_NS8cuda_cub4core6detail5shmemE];
	mov.b32 	%f326, %r1092;
	mov.b32 	%f327, %r1090;
	add.s32 	%r1093, %r1091, %r1089;
	setp.eq.s32 	%p312, %r1091, 0;
	add.f32 	%f328, %f327, %f326;
	selp.f32 	%f329, %f328, %f326, %p312;
	setp.eq.s32 	%p313, %r62, 2;
	selp.b32 	%r1094, %r1093, %r1089, %p313;
	selp.f32 	%f330, %f329, %f327, %p313;
	ld.shared.v4.u32 	{%r1095, %r1096, %r1097, %r1098}, [_ZN6thrust24THRUST_300001_SM_1000_NS8cuda_cub4core6detail5shmemE+16];
	mov.b32 	%f331, %r1098;
	mov.b32 	%f332, %r1096;
	add.s32 	%r1099, %r1095, %r1093;
	setp.eq.s32 	%p314, %r1095, 0;
	add.f32 	%f333, %f329, %f332;
	selp.f32 	%f334, %f333, %f332, %p314;
	setp.eq.s32 	%p315, %r62, 3;
	selp.b32 	%r1100, %r1099, %r1094, %p315;
	selp.f32 	%f335, %f334, %f330, %p315;
	add.s32 	%r1101, %r1097, %r1099;
	setp.eq.s32 	%p316, %r1097, 0;
	add.f32 	%f336, %f334, %f331;
	selp.f32 	%f337, %f336, %f331, %p316;
	setp.eq.s32 	%p317, %r62, 4;
	selp.b32 	%r1102, %r1101, %r1100, %p317;
	selp.f32 	%f338, %f337, %f335, %p317;
	ld.shared.v4.u32 	{%r1103, %r1104, %r1105, %r1106}, [_ZN6thrust24THRUST_300001_SM_1000_NS8cuda_cub4core6detail5shmemE+32];
	mov.b32 	%f339, %r1106;
	mov.b32 	%f340, %r1104;
	add.s32 	%r1107, %r1103, %r1101;
	setp.eq.s32 	%p318, %r1103, 0;
	add.f32 	%f341, %f337, %f340;
	selp.f32 	%f342, %f341, %f340, %p318;
	setp.eq.s32 	%p319, %r62, 5;
	selp.b32 	%r1108, %r1107, %r1102, %p319;
	selp.f32 	%f343, %f342, %f338, %p319;
	add.s32 	%r1109, %r1105, %r1107;
	setp.eq.s32 	%p320, %r1105, 0;
	add.f32 	%f344, %f342, %f339;
	selp.f32 	%f345, %f344, %f339, %p320;
	setp.eq.s32 	%p321, %r62, 6;
	selp.b32 	%r1110, %r1109, %r1108, %p321;
	selp.f32 	%f346, %f345, %f343, %p321;
	ld.shared.v4.u32 	{%r1111, %r1112, %r1113, %r1114}, [_ZN6thrust24THRUST_300001_SM_1000_NS8cuda_cub4core6detail5shmemE+48];
	mov.b32 	%f347, %r1114;
	mov.b32 	%f348, %r1112;
	add.s32 	%r1115, %r1111, %r1109;
	setp.eq.s32 	%p322, %r1111, 0;
	add.f32 	%f349, %f345, %f348;
	selp.f32 	%f350, %f349, %f348, %p322;
	setp.eq.s32 	%p323, %r62, 7;
	selp.b32 	%r81, %r1115, %r1110, %p323;
	selp.f32 	%f32, %f350, %f346, %p323;
	add.s32 	%r82, %r1113, %r1115;
	setp.eq.s32 	%p324, %r1113, 0;
	add.f32 	%f351, %f350, %f347;
	selp.f32 	%f33, %f351, %f347, %p324;
	setp.lt.u32 	%p325, %r1569, 32;
	@%p325 bra 	$L__BB4_60;
	setp.eq.s32 	%p326, %r1561, 0;
	add.f32 	%f352, %f32, %f485;
	selp.f32 	%f353, %f352, %f485, %p326;
	setp.eq.s32 	%p327, %r982, 0;
	selp.b32 	%r1116, 0, %r1561, %p327;
	add.s32 	%r1561, %r81, %r1116;
	selp.f32 	%f485, %f32, %f353, %p327;
	bra.uni 	$L__BB4_76;
$L__BB4_60:
	setp.ne.s32 	%p328, %r1569, 0;
	mul.wide.u32 	%rd225, %r1, 16;
	add.s64 	%rd18, %rd1, %rd225;
	@%p328 bra 	$L__BB4_62;
	st.shared.u32 	[_ZN6thrust24THRUST_300001_SM_1000_NS8cuda_cub4core6detail5shmemE+116], %r82;
	st.shared.f32 	[_ZN6thrust24THRUST_300001_SM_1000_NS8cuda_cub4core6detail5shmemE+120], %f33;
	add.s64 	%rd226, %rd18, 512;
	mov.b32 	%r1117, %f33;
	mov.b64 	%rd227, {%r82, %r1117};
	mov.b64 	%rd228, 100;
	// begin inline asm
	st.relaxed.gpu.v2.u64 [%rd226], {%rd227, %rd228};
	// end inline asm
$L__BB4_62:
	mov.u32 	%r1118, %nctaid.x;
	setp.gt.u32 	%p329, %r1118, 499;
	@%p329 bra 	$L__BB4_64;
	membar.cta;
	bra.uni 	$L__BB4_65;
$L__BB4_64:
	mov.b32 	%r1119, 450;
	// begin inline asm
	nanosleep.u32 %r1119;
	// end inline asm
$L__BB4_65:
	mul.wide.u32 	%rd229, %r1569, 16;
	xor.b64  	%rd230, %rd229, -16;
	add.s64 	%rd231, %rd18, %rd230;
	add.s64 	%rd19, %rd231, 512;
$L__BB4_66:
	// begin inline asm
	ld.relaxed.gpu.v2.u64 {%rd232, %rd334}, [%rd19];
	// end inline asm
	setp.eq.s64 	%p330, %rd334, 99;
	mov.b32 	%r1120, -1;
	vote.sync.any.pred 	%p331, %p330, %r1120;
	@%p331 bra 	$L__BB4_66;
	mov.b64 	{%r1173, %r1129}, %rd232;
	mov.b32 	%f354, %r1129;
	cvt.u32.u64 	%r1124, %rd232;
	setp.eq.s64 	%p332, %rd334, 101;
	mov.b32 	%r1172, -1;
	vote.sync.ballot.b32 	%r1174, %p332, %r1172;
	// begin inline asm
	mov.u32 %r1122, %lanemask_ge;
	// end inline asm
	and.b32  	%r1175, %r1174, %r1122;
	or.b32  	%r1176, %r1175, -2147483648;
	add.s32 	%r1177, %r1176, -1;
	not.b32 	%r1178, %r1176;
	and.b32  	%r1179, %r1178, %r1177;
	popc.b32 	%r1126, %r1179;
	mov.b32 	%r1130, 1;
	// begin inline asm
	shfl.sync.down.b32 %r1123, %r1124, %r1130, %r1126, %r1172;
	// end inline asm
	// begin inline asm
	shfl.sync.down.b32 %r1128, %r1129, %r1130, %r1126, %r1172;
	// end inline asm
	mov.b32 	%f355, %r1128;
	setp.lt.s32 	%p334, %r982, %r1126;
	setp.eq.s32 	%p335, %r1124, 0;
	add.f32 	%f356, %f354, %f355;
	selp.b32 	%r1180, %r1123, 0, %p334;
	add.s32 	%r1134, %r1180, %r1124;
	selp.f32 	%f357, %f356, %f354, %p335;
	selp.f32 	%f358, %f357, %f354, %p334;
	mov.b32 	%r1140, 2;
	// begin inline asm
	shfl.sync.down.b32 %r1133, %r1134, %r1140, %r1126, %r1172;
	// end inline asm
	mov.b32 	%r1139, %f358;
	// begin inline asm
	shfl.sync.down.b32 %r1138, %r1139, %r1140, %r1126, %r1172;
	// end inline asm
	mov.b32 	%f359, %r1138;
	add.s32 	%r1181, %r982, 2;
	setp.gt.s32 	%p336, %r1181, %r1126;
	setp.eq.s32 	%p337, %r1134, 0;
	add.f32 	%f360, %f358, %f359;
	selp.f32 	%f361, %f360, %f358, %p337;
	selp.b32 	%r1182, 0, %r1133, %p336;
	add.s32 	%r1144, %r1134, %r1182;
	selp.f32 	%f362, %f358, %f361, %p336;
	mov.b32 	%r1150, 4;
	// begin inline asm
	shfl.sync.down.b32 %r1143, %r1144, %r1150, %r1126, %r1172;
	// end inline asm
	mov.b32 	%r1149, %f362;
	// begin inline asm
	shfl.sync.down.b32 %r1148, %r1149, %r1150, %r1126, %r1172;
	// end inline asm
	mov.b32 	%f363, %r1148;
	add.s32 	%r1183, %r982, 4;
	setp.gt.s32 	%p338, %r1183, %r1126;
	setp.eq.s32 	%p339, %r1144, 0;
	add.f32 	%f364, %f362, %f363;
	selp.f32 	%f365, %f364, %f362, %p339;
	selp.b32 	%r1184, 0, %r1143, %p338;
	add.s32 	%r1154, %r1144, %r1184;
	selp.f32 	%f366, %f362, %f365, %p338;
	mov.b32 	%r1160, 8;
	// begin inline asm
	shfl.sync.down.b32 %r1153, %r1154, %r1160, %r1126, %r1172;
	// end inline asm
	mov.b32 	%r1159, %f366;
	// begin inline asm
	shfl.sync.down.b32 %r1158, %r1159, %r1160, %r1126, %r1172;
	// end inline asm
	mov.b32 	%f367, %r1158;
	add.s32 	%r1185, %r982, 8;
	setp.gt.s32 	%p340, %r1185, %r1126;
	setp.eq.s32 	%p341, %r1154, 0;
	add.f32 	%f368, %f366, %f367;
	selp.f32 	%f369, %f368, %f366, %p341;
	selp.b32 	%r1186, 0, %r1153, %p340;
	add.s32 	%r1164, %r1154, %r1186;
	selp.f32 	%f370, %f366, %f369, %p340;
	mov.b32 	%r1170, 16;
	// begin inline asm
	shfl.sync.down.b32 %r1163, %r1164, %r1170, %r1126, %r1172;
	// end inline asm
	mov.b32 	%r1169, %f370;
	// begin inline asm
	shfl.sync.down.b32 %r1168, %r1169, %r1170, %r1126, %r1172;
	// end inline asm
	mov.b32 	%f371, %r1168;
	add.s32 	%r1187, %r982, 16;
	setp.gt.s32 	%p342, %r1187, %r1126;
	setp.eq.s32 	%p343, %r1164, 0;
	add.f32 	%f372, %f370, %f371;
	selp.f32 	%f373, %f372, %f370, %p343;
	selp.b32 	%r1188, 0, %r1163, %p342;
	add.s32 	%r1559, %r1188, %r1164;
	selp.f32 	%f484, %f370, %f373, %p342;
	not.b32 	%r1189, %r1569;
	add.s32 	%r1560, %r1, %r1189;
	add.s64 	%rd22, %rd1, 512;
$L__BB4_68:
	setp.ne.s64 	%p344, %rd334, 101;
	mov.b32 	%r1190, -1;
	vote.sync.all.pred 	%p345, %p344, %r1190;
	not.pred 	%p346, %p345;
	@%p346 bra 	$L__BB4_72;
	mul.wide.s32 	%rd274, %r1560, 16;
	add.s64 	%rd275, %rd22, %rd274;
	add.s64 	%rd273, %rd275, -512;
$L__BB4_70:
	// begin inline asm
	ld.relaxed.gpu.v2.u64 {%rd271, %rd334}, [%rd273];
	// end inline asm
	setp.eq.s64 	%p384, %rd334, 99;
	mov.b32 	%r1274, -1;
	vote.sync.any.pred 	%p385, %p384, %r1274;
	@%p385 bra 	$L__BB4_70;
	mov.b64 	{%r1326, %r1282}, %rd271;
	mov.b32 	%f386, %r1282;
	cvt.u32.u64 	%r1277, %rd271;
	setp.eq.s64 	%p386, %rd334, 101;
	mov.b32 	%r1325, -1;
	vote.sync.ballot.b32 	%r1327, %p386, %r1325;
	and.b32  	%r1328, %r1327, %r1122;
	or.b32  	%r1329, %r1328, -2147483648;
	add.s32 	%r1330, %r1329, -1;
	not.b32 	%r1331, %r1329;
	and.b32  	%r1332, %r1331, %r1330;
	popc.b32 	%r1279, %r1332;
	mov.b32 	%r1283, 1;
	// begin inline asm
	shfl.sync.down.b32 %r1276, %r1277, %r1283, %r1279, %r1325;
	// end inline asm
	// begin inline asm
	shfl.sync.down.b32 %r1281, %r1282, %r1283, %r1279, %r1325;
	// end inline asm
	mov.b32 	%f387, %r1281;
	setp.lt.s32 	%p388, %r982, %r1279;
	setp.eq.s32 	%p389, %r1277, 0;
	add.f32 	%f388, %f386, %f387;
	selp.b32 	%r1333, %r1276, 0, %p388;
	add.s32 	%r1287, %r1333, %r1277;
	selp.f32 	%f389, %f388, %f386, %p389;
	selp.f32 	%f390, %f389, %f386, %p388;
	mov.b32 	%r1293, 2;
	// begin inline asm
	shfl.sync.down.b32 %r1286, %r1287, %r1293, %r1279, %r1325;
	// end inline asm
	mov.b32 	%r1292, %f390;
	// begin inline asm
	shfl.sync.down.b32 %r1291, %r1292, %r1293, %r1279, %r1325;
	// end inline asm
	mov.b32 	%f391, %r1291;
	add.s32 	%r1334, %r982, 2;
	setp.gt.s32 	%p390, %r1334, %r1279;
	setp.eq.s32 	%p391, %r1287, 0;
	add.f32 	%f392, %f390, %f391;
	selp.f32 	%f393, %f392, %f390, %p391;
	selp.b32 	%r1335, 0, %r1286, %p390;
	add.s32 	%r1297, %r1287, %r1335;
	selp.f32 	%f394, %f390, %f393, %p390;
	mov.b32 	%r1303, 4;
	// begin inline asm
	shfl.sync.down.b32 %r1296, %r1297, %r1303, %r1279, %r1325;
	// end inline asm
	mov.b32 	%r1302, %f394;
	// begin inline asm
	shfl.sync.down.b32 %r1301, %r1302, %r1303, %r1279, %r1325;
	// end inline asm
	mov.b32 	%f395, %r1301;
	add.s32 	%r1336, %r982, 4;
	setp.gt.s32 	%p392, %r1336, %r1279;
	setp.eq.s32 	%p393, %r1297, 0;
	add.f32 	%f396, %f394, %f395;
	selp.f32 	%f397, %f396, %f394, %p393;
	selp.b32 	%r1337, 0, %r1296, %p392;
	add.s32 	%r1307, %r1297, %r1337;
	selp.f32 	%f398, %f394, %f397, %p392;
	mov.b32 	%r1313, 8;
	// begin inline asm
	shfl.sync.down.b32 %r1306, %r1307, %r1313, %r1279, %r1325;
	// end inline asm
	mov.b32 	%r1312, %f398;
	// begin inline asm
	shfl.sync.down.b32 %r1311, %r1312, %r1313, %r1279, %r1325;
	// end inline asm
	mov.b32 	%f399, %r1311;
	add.s32 	%r1338, %r982, 8;
	setp.gt.s32 	%p394, %r1338, %r1279;
	setp.eq.s32 	%p395, %r1307, 0;
	add.f32 	%f400, %f398, %f399;
	selp.f32 	%f401, %f400, %f398, %p395;
	selp.b32 	%r1339, 0, %r1306, %p394;
	add.s32 	%r1317, %r1307, %r1339;
	selp.f32 	%f402, %f398, %f401, %p394;
	mov.b32 	%r1323, 16;
	// begin inline asm
	shfl.sync.down.b32 %r1316, %r1317, %r1323, %r1279, %r1325;
	// end inline asm
	mov.b32 	%r1322, %f402;
	// begin inline asm
	shfl.sync.down.b32 %r1321, %r1322, %r1323, %r1279, %r1325;
	// end inline asm
	mov.b32 	%f403, %r1321;
	add.s32 	%r1340, %r982, 16;
	setp.gt.s32 	%p396, %r1340, %r1279;
	setp.eq.s32 	%p397, %r1317, 0;
	add.f32 	%f404, %f402, %f403;
	selp.f32 	%f405, %f404, %f402, %p397;
	selp.b32 	%r1341, 0, %r1316, %p396;
	selp.f32 	%f406, %f402, %f405, %p396;
	add.s32 	%r1342, %r1341, %r1559;
	add.s32 	%r89, %r1342, %r1317;
	setp.eq.s32 	%p398, %r1559, 0;
	add.f32 	%f407, %f484, %f406;
	selp.f32 	%f484, %f407, %f484, %p398;
	add.s32 	%r1560, %r1560, -32;
	mov.u32 	%r1559, %r89;
	bra.uni 	$L__BB4_68;
$L__BB4_72:
	@%p328 bra 	$L__BB4_74;
	add.s32 	%r1192, %r1559, %r82;
	setp.eq.s32 	%p348, %r82, 0;
	add.f32 	%f374, %f33, %f484;
	selp.f32 	%f375, %f374, %f33, %p348;
	add.s64 	%rd235, %rd18, 512;
	mov.b32 	%r1193, %f375;
	mov.b64 	%rd236, {%r1192, %r1193};
	mov.b64 	%rd237, 101;
	// begin inline asm
	st.relaxed.gpu.v2.u64 [%rd235], {%rd236, %rd237};
	// end inline asm
	st.shared.u32 	[_ZN6thrust24THRUST_300001_SM_1000_NS8cuda_cub4core6detail5shmemE+100], %r1559;
	mov.b32 	%r1194, %f484;
	st.shared.v2.u32 	[_ZN6thrust24THRUST_300001_SM_1000_NS8cuda_cub4core6detail5shmemE+104], {%r1194, %r1192};
	st.shared.f32 	[_ZN6thrust24THRUST_300001_SM_1000_NS8cuda_cub4core6detail5shmemE+112], %f375;
$L__BB4_74:
	setp.ne.s32 	%p349, %r982, 0;
	@%p349 bra 	$L__BB4_76;
	mov.b32 	%r1195, %f484;
	st.shared.v2.u32 	[_ZN6thrust24THRUST_300001_SM_1000_NS8cuda_cub4core6detail5shmemE+72], {%r1559, %r1195};
	mov.u32 	%r1561, %r1559;
	mov.f32 	%f485, %f484;
$L__BB4_76:
	setp.eq.s32 	%p350, %r1569, 0;
	bar.sync 	0;
	@%p350 bra 	$L__BB4_78;
	ld.shared.v2.u32 	{%r1196, %r1197}, [_ZN6thrust24THRUST_300001_SM_1000_NS8cuda_cub4core6detail5shmemE+72];
	mov.b32 	%f376, %r1197;
	add.s32 	%r92, %r1196, %r1561;
	setp.eq.s32 	%p351, %r1561, 0;
	add.f32 	%f377, %f485, %f376;
	selp.f32 	%f485, %f377, %f485, %p351;
	mov.u32 	%r1561, %r92;
$L__BB4_78:
	setp.ne.s32 	%p352, %r71, %r72;
	setp.ne.s32 	%p353, %r70, %r71;
	setp.ne.s32 	%p354, %r69, %r70;
	setp.ne.s32 	%p355, %r68, %r69;
	setp.ne.s32 	%p356, %r67, %r68;
	setp.ne.s32 	%p357, %r66, %r67;
	setp.ne.s32 	%p358, %r65, %r66;
	setp.ne.s32 	%p359, %r1558, %r65;
	selp.u32 	%r1198, 1, 0, %p359;
	add.s32 	%r94, %r1561, %r1198;
	add.f32 	%f378, %f485, %f21;
	selp.f32 	%f41, %f21, %f378, %p359;
	selp.u32 	%r1199, 1, 0, %p358;
	add.s32 	%r1200, %r1199, %r1198;
	add.s32 	%r95, %r1200, %r1561;
	add.f32 	%f379, %f41, %f22;
	selp.f32 	%f42, %f22, %f379, %p358;
	selp.u32 	%r1201, 1, 0, %p357;
	add.s32 	%r96, %r95, %r1201;
	add.f32 	%f380, %f42, %f23;
	selp.f32 	%f43, %f23, %f380, %p357;
	selp.u32 	%r1202, 1, 0, %p356;
	add.s32 	%r97, %r96, %r1202;
	add.f32 	%f381, %f43, %f24;
	selp.f32 	%f44, %f24, %f381, %p356;
	selp.u32 	%r1203, 1, 0, %p355;
	add.s32 	%r98, %r97, %r1203;
	add.f32 	%f382, %f44, %f25;
	selp.f32 	%f45, %f25, %f382, %p355;
	selp.u32 	%r1204, 1, 0, %p354;
	add.s32 	%r99, %r98, %r1204;
	add.f32 	%f383, %f45, %f26;
	selp.f32 	%f46, %f26, %f383, %p354;
	selp.u32 	%r1205, 1, 0, %p353;
	add.s32 	%r100, %r99, %r1205;
	add.f32 	%f384, %f46, %f27;
	selp.f32 	%f47, %f27, %f384, %p353;
	selp.u32 	%r1206, 1, 0, %p352;
	add.s32 	%r101, %r100, %r1206;
	add.f32 	%f385, %f47, %f28;
	selp.f32 	%f48, %f28, %f385, %p352;
	ld.shared.u32 	%r102, [_ZN6thrust24THRUST_300001_SM_1000_NS8cuda_cub4core6detail5shmemE+116];
	ld.shared.u32 	%r103, [_ZN6thrust24THRUST_300001_SM_1000_NS8cuda_cub4core6detail5shmemE+100];
	setp.lt.s32 	%p360, %r102, 257;
	@%p360 bra 	$L__BB4_104;
	setp.eq.s32 	%p370, %r1558, %r65;
	bar.sync 	0;
	@%p370 bra 	$L__BB4_81;
	sub.s32 	%r1207, %r1561, %r103;
	shl.b32 	%r1208, %r1207, 3;
	mov.u32 	%r1209, _ZN6thrust24THRUST_300001_SM_1000_NS8cuda_cub4core6detail5shmemE;
	add.s32 	%r1210, %r1209, %r1208;
	mov.b32 	%r1211, %f485;
	st.shared.v2.u32 	[%r1210], {%r1558, %r1211};
$L__BB4_81:
	setp.eq.s32 	%p371, %r65, %r66;
	@%p371 bra 	$L__BB4_83;
	sub.s32 	%r1212, %r94, %r103;
	shl.b32 	%r1213, %r1212, 3;
	mov.u32 	%r1214, _ZN6thrust24THRUST_300001_SM_1000_NS8cuda_cub4core6detail5shmemE;
	add.s32 	%r1215, %r1214, %r1213;
	mov.b32 	%r1216, %f41;
	st.shared.v2.u32 	[%r1215], {%r65, %r1216};
$L__BB4_83:
	setp.eq.s32 	%p372, %r66, %r67;
	@%p372 bra 	$L__BB4_85;
	sub.s32 	%r1217, %r95, %r103;
	shl.b32 	%r1218, %r1217, 3;
	mov.u32 	%r1219, _ZN6thrust24THRUST_300001_SM_1000_NS8cuda_cub4core6detail5shmemE;
	add.s32 	%r1220, %r1219, %r1218;
	mov.b32 	%r1221, %f42;
	st.shared.v2.u32 	[%r1220], {%r66, %r1221};
$L__BB4_85:
	setp.eq.s32 	%p373, %r67, %r68;
	@%p373 bra 	$L__BB4_87;
	sub.s32 	%r1222, %r96, %r103;
	shl.b32 	%r1223, %r1222, 3;
	mov.u32 	%r1224, _ZN6thrust24THRUST_300001_SM_1000_NS8cuda_cub4core6detail5shmemE;
	add.s32 	%r1225, %r1224, %r1223;
	mov.b32 	%r1226, %f43;
	st.shared.v2.u32 	[%r1225], {%r67, %r1226};
$L__BB4_87:
	setp.eq.s32 	%p374, %r68, %r69;
	@%p374 bra 	$L__BB4_89;
	sub.s32 	%r1227, %r97, %r103;
	shl.b32 	%r1228, %r1227, 3;
	mov.u32 	%r1229, _ZN6thrust24THRUST_300001_SM_1000_NS8cuda_cub4core6detail5shmemE;
	add.s32 	%r1230, %r1229, %r1228;
	mov.b32 	%r1231, %f44;
	st.shared.v2.u32 	[%r1230], {%r68, %r1231};
$L__BB4_89:
	setp.eq.s32 	%p375, %r69, %r70;
	@%p375 bra 	$L__BB4_91;
	sub.s32 	%r1232, %r98, %r103;
	shl.b32 	%r1233, %r1232, 3;
	mov.u32 	%r1234, _ZN6thrust24THRUST_300001_SM_1000_NS8cuda_cub4core6detail5shmemE;
	add.s32 	%r1235, %r1234, %r1233;
	mov.b32 	%r1236, %f45;
	st.shared.v2.u32 	[%r1235], {%r69, %r1236};
$L__BB4_91:
	setp.eq.s32 	%p376, %r70, %r71;
	@%p376 bra 	$L__BB4_93;
	sub.s32 	%r1237, %r99, %r103;
	shl.b32 	%r1238, %r1237, 3;
	mov.u32 	%r1239, _ZN6thrust24THRUST_300001_SM_1000_NS8cuda_cub4core6detail5shmemE;
	add.s32 	%r1240, %r1239, %r1238;
	mov.b32 	%r1241, %f46;
	st.shared.v2.u32 	[%r1240], {%r70, %r1241};
$L__BB4_93:
	setp.eq.s32 	%p377, %r71, %r72;
	@%p377 bra 	$L__BB4_95;
	sub.s32 	%r1242, %r100, %r103;
	shl.b32 	%r1243, %r1242, 3;
	mov.u32 	%r1244, _ZN6thrust24THRUST_300001_SM_1000_NS8cuda_cub4core6detail5shmemE;
	add.s32 	%r1245, %r1244, %r1243;
	mov.b32 	%r1246, %f47;
	st.shared.v2.u32 	[%r1245], {%r71, %r1246};
$L__BB4_95:
	setp.eq.s32 	%p378, %r72, %r73;
	@%p378 bra 	$L__BB4_97;
	sub.s32 	%r1247, %r101, %r103;
	shl.b32 	%r1248, %r1247, 3;
	mov.u32 	%r1249, _ZN6thrust24THRUST_300001_SM_1000_NS8cuda_cub4core6detail5shmemE;
	add.s32 	%r1250, %r1249, %r1248;
	mov.b32 	%r1251, %f48;
	st.shared.v2.u32 	[%r1250], {%r72, %r1251};
$L__BB4_97:
	bar.sync 	0;
	setp.ge.s32 	%p379, %r1569, %r102;
	@%p379 bra 	$L__BB4_322;
	not.b32 	%r1252, %r1569;
	add.s32 	%r104, %r102, %r1252;
	and.b32  	%r1253, %r104, 768;
	setp.eq.s32 	%p380, %r1253, 768;
	@%p380 bra 	$L__BB4_101;
	shr.u32 	%r1254, %r104, 8;
	add.s32 	%r1255, %r1254, 1;
	and.b32  	%r1256, %r1255, 3;
	shl.b32 	%r1257, %r1569, 3;
	mov.u32 	%r1258, _ZN6thrust24THRUST_300001_SM_1000_NS8cuda_cub4core6detail5shmemE;
	add.s32 	%r1565, %r1258, %r1257;
	add.s32 	%r1564, %r1569, %r103;
	neg.s32 	%r1563, %r1256;
	shl.b32 	%r1259, %r1255, 8;
	and.b32  	%r1260, %r1259, 768;
	add.s32 	%r1569, %r1569, %r1260;
$L__BB4_100:
	.pragma "nounroll";
	mul.wide.s32 	%rd265, %r1564, 4;
	add.s64 	%rd266, %rd5, %rd265;
	add.s64 	%rd267, %rd4, %rd265;
	ld.shared.v2.u32 	{%r1261, %r1262}, [%r1565];
	st.global.u32 	[%rd267], %r1261;
	st.global.u32 	[%rd266], %r1262;
	add.s32 	%r1565, %r1565, 2048;
	add.s32 	%r1564, %r1564, 256;
	add.s32 	%r1563, %r1563, 1;
	setp.ne.s32 	%p381, %r1563, 0;
	@%p381 bra 	$L__BB4_100;
$L__BB4_101:
	setp.lt.u32 	%p382, %r104, 768;
	@%p382 bra 	$L__BB4_322;
	add.s64 	%rd26, %rd4, 2048;
	add.s32 	%r1568, %r1569, %r103;
	add.s64 	%rd27, %rd5, 2048;
	shl.b32 	%r1263, %r1569, 3;
	mov.u32 	%r1264, _ZN6thrust24THRUST_300001_SM_1000_NS8cuda_cub4core6detail5shmemE;
	add.s32 	%r1265, %r1263, %r1264;
	add.s32 	%r1567, %r1265, 4096;
$L__BB4_103:
	mul.wide.s32 	%rd268, %r1568, 4;
	add.s64 	%rd269, %rd26, %rd268;
	add.s64 	%rd270, %rd27, %rd268;
	ld.shared.v2.u32 	{%r1266, %r1267}, [%r1567+-4096];
	st.global.u32 	[%rd269+-2048], %r1266;
	st.global.u32 	[%rd270+-2048], %r1267;
	ld.shared.v2.u32 	{%r1268, %r1269}, [%r1567+-2048];
	st.global.u32 	[%rd269+-1024], %r1268;
	st.global.u32 	[%rd270+-1024], %r1269;
	ld.shared.v2.u32 	{%r1270, %r1271}, [%r1567];
	st.global.u32 	[%rd269], %r1270;
	st.global.u32 	[%rd270], %r1271;
	ld.shared.v2.u32 	{%r1272, %r1273}, [%r1567+2048];
	st.global.u32 	[%rd269+1024], %r1272;
	st.global.u32 	[%rd270+1024], %r1273;
	add.s32 	%r1569, %r1569, 1024;
	add.s32 	%r1568, %r1568, 1024;
	add.s32 	%r1567, %r1567, 8192;
	setp.lt.s32 	%p383, %r1569, %r102;
	@%p383 bra 	$L__BB4_103;
	bra.uni 	$L__BB4_322;
$L__BB4_104:
	setp.eq.s32 	%p361, %r1558, %r65;
	@%p361 bra 	$L__BB4_106;
	mul.wide.s32 	%rd238, %r1561, 4;
	add.s64 	%rd239, %rd4, %rd238;
	st.global.u32 	[%rd239], %r1558;
	add.s64 	%rd240, %rd5, %rd238;
	st.global.f32 	[%rd240], %f485;
$L__BB4_106:
	setp.eq.s32 	%p362, %r65, %r66;
	@%p362 bra 	$L__BB4_108;
	mul.wide.s32 	%rd241, %r94, 4;
	add.s64 	%rd242, %rd4, %rd241;
	st.global.u32 	[%rd242], %r65;
	add.s64 	%rd243, %rd5, %rd241;
	st.global.f32 	[%rd243], %f41;
$L__BB4_108:
	setp.eq.s32 	%p363, %r66, %r67;
	@%p363 bra 	$L__BB4_110;
	mul.wide.s32 	%rd244, %r95, 4;
	add.s64 	%rd245, %rd4, %rd244;
	st.global.u32 	[%rd245], %r66;
	add.s64 	%rd246, %rd5, %rd244;
	st.global.f32 	[%rd246], %f42;
$L__BB4_110:
	setp.eq.s32 	%p364, %r67, %r68;
	@%p364 bra 	$L__BB4_112;
	mul.wide.s32 	%rd247, %r96, 4;
	add.s64 	%rd248, %rd4, %rd247;
	st.global.u32 	[%rd248], %r67;
	add.s64 	%rd249, %rd5, %rd247;
	st.global.f32 	[%rd249], %f43;
$L__BB4_112:
	setp.eq.s32 	%p365, %r68, %r69;
	@%p365 bra 	$L__BB4_114;
	mul.wide.s32 	%rd250, %r97, 4;
	add.s64 	%rd251, %rd4, %rd250;
	st.global.u32 	[%rd251], %r68;
	add.s64 	%rd252, %rd5, %rd250;
	st.global.f32 	[%rd252], %f44;
$L__BB4_114:
	setp.eq.s32 	%p366, %r69, %r70;
	@%p366 bra 	$L__BB4_116;
	mul.wide.s32 	%rd253, %r98, 4;
	add.s64 	%rd254, %rd4, %rd253;
	st.global.u32 	[%rd254], %r69;
	add.s64 	%rd255, %rd5, %rd253;
	st.global.f32 	[%rd255], %f45;
$L__BB4_116:
	setp.eq.s32 	%p367, %r70, %r71;
	@%p367 bra 	$L__BB4_118;
	mul.wide.s32 	%rd256, %r99, 4;
	add.s64 	%rd257, %rd4, %rd256;
	st.global.u32 	[%rd257], %r70;
	add.s64 	%rd258, %rd5, %rd256;
	st.global.f32 	[%rd258], %f46;
$L__BB4_118:
	setp.eq.s32 	%p368, %r71, %r72;
	@%p368 bra 	$L__BB4_120;
	mul.wide.s32 	%rd259, %r100, 4;
	add.s64 	%rd260, %rd4, %rd259;
	st.global.u32 	[%rd260], %r71;
	add.s64 	%rd261, %rd5, %rd259;
	st.global.f32 	[%rd261], %f47;
$L__BB4_120:
	setp.eq.s32 	%p369, %r72, %r73;
	@%p369 bra 	$L__BB4_322;
	mul.wide.s32 	%rd262, %r101, 4;
	add.s64 	%rd263, %rd4, %rd262;
	st.global.u32 	[%rd263], %r72;
	add.s64 	%rd264, %rd5, %rd262;
	st.global.f32 	[%rd264], %f48;
	bra.uni 	$L__BB4_322;
$L__BB4_122:
	setp.lt.s32 	%p13, %r3, 1;
	@%p13 bra 	$L__BB4_322;
	setp.ne.s32 	%p14, %r1, 0;
	@%p14 bra 	$L__BB4_212;
	mul.wide.u32 	%rd143, %r2, 4;
	add.s64 	%rd142, %rd2, %rd143;
	// begin inline asm
	ld.global.nc.u32 %r1578, [%rd142];
	// end inline asm
	mov.u32 	%r125, %tid.x;
	and.b32  	%r741, %r125, 31;
	and.b32  	%r742, %r125, 992;
	mul.lo.s32 	%r743, %r742, 9;
	or.b32  	%r126, %r743, %r741;
	setp.ge.u32 	%p175, %r126, %r3;
	mov.u32 	%r1570, %r1578;
	@%p175 bra 	$L__BB4_126;
	mul.wide.u32 	%rd145, %r126, 4;
	add.s64 	%rd144, %rd142, %rd145;
	// begin inline asm
	ld.global.nc.u32 %r1570, [%rd144];
	// end inline asm
$L__BB4_126:
	add.s32 	%r129, %r126, 32;
	setp.ge.u32 	%p176, %r129, %r3;
	shl.b32 	%r130, %r126, 2;
	cvt.u64.u32 	%rd146, %r130;
	add.s64 	%rd29, %rd142, %rd146;
	mov.u32 	%r1571, %r1578;
	@%p176 bra 	$L__BB4_128;
	add.s64 	%rd147, %rd29, 128;
	// begin inline asm
	ld.global.nc.u32 %r1571, [%rd147];
	// end inline asm
$L__BB4_128:
	add.s32 	%r133, %r126, 64;
	setp.ge.u32 	%p177, %r133, %r3;
	mov.u32 	%r1572, %r1578;
	@%p177 bra 	$L__BB4_130;
	add.s64 	%rd148, %rd29, 256;
	// begin inline asm
	ld.global.nc.u32 %r1572, [%rd148];
	// end inline asm
$L__BB4_130:
	add.s32 	%r136, %r126, 96;
	setp.ge.u32 	%p178, %r136, %r3;
	mov.u32 	%r1573, %r1578;
	@%p178 bra 	$L__BB4_132;
	add.s64 	%rd149, %rd29, 384;
	// begin inline asm
	ld.global.nc.u32 %r1573, [%rd149];
	// end inline asm
$L__BB4_132:
	add.s32 	%r139, %r126, 128;
	setp.ge.u32 	%p179, %r139, %r3;
	mov.u32 	%r1574, %r1578;
	@%p179 bra 	$L__BB4_134;
	add.s64 	%rd150, %rd29, 512;
	// begin inline asm
	ld.global.nc.u32 %r1574, [%rd150];
	// end inline asm
$L__BB4_134:
	add.s32 	%r142, %r126, 160;
	setp.ge.u32 	%p180, %r142, %r3;
	mov.u32 	%r1575, %r1578;
	@%p180 bra 	$L__BB4_136;
	add.s64 	%rd151, %rd29, 640;
	// begin inline asm
	ld.global.nc.u32 %r1575, [%rd151];
	// end inline asm
$L__BB4_136:
	add.s32 	%r145, %r126, 192;
	setp.ge.u32 	%p181, %r145, %r3;
	mov.u32 	%r1576, %r1578;
	@%p181 bra 	$L__BB4_138;
	add.s64 	%rd152, %rd29, 768;
	// begin inline asm
	ld.global.nc.u32 %r1576, [%rd152];
	// end inline asm
$L__BB4_138:
	add.s32 	%r148, %r126, 224;
	setp.ge.u32 	%p182, %r148, %r3;
	mov.u32 	%r1577, %r1578;
	@%p182 bra 	$L__BB4_140;
	add.s64 	%rd153, %rd29, 896;
	// begin inline asm
	ld.global.nc.u32 %r1577, [%rd153];
	// end inline asm
$L__BB4_140:
	add.s32 	%r151, %r126, 256;
	setp.ge.u32 	%p183, %r151, %r3;
	@%p183 bra 	$L__BB4_142;
	add.s64 	%rd154, %rd29, 1024;
	// begin inline asm
	ld.global.nc.u32 %r1578, [%rd154];
	// end inline asm
$L__BB4_142:
	setp.ge.u32 	%p184, %r126, %r3;
	// begin inline asm
	mov.u32 %r753, %laneid;
	// end inline asm
	shr.u32 	%r155, %r125, 5;
	mad.lo.s32 	%r755, %r155, 288, %r753;
	shl.b32 	%r756, %r755, 2;
	mov.u32 	%r757, _ZN6thrust24THRUST_300001_SM_1000_NS8cuda_cub4core6detail5shmemE;
	add.s32 	%r156, %r757, %r756;
	st.shared.u32 	[%r156], %r1570;
	st.shared.u32 	[%r156+128], %r1571;
	st.shared.u32 	[%r156+256], %r1572;
	st.shared.u32 	[%r156+384], %r1573;
	st.shared.u32 	[%r156+512], %r1574;
	st.shared.u32 	[%r156+640], %r1575;
	st.shared.u32 	[%r156+768], %r1576;
	st.shared.u32 	[%r156+896], %r1577;
	st.shared.u32 	[%r156+1024], %r1578;
	bar.warp.sync 	-1;
	shl.b32 	%r758, %r753, 5;
	add.s32 	%r157, %r156, %r758;
	ld.shared.u32 	%r158, [%r157];
	ld.shared.u32 	%r159, [%r157+4];
	ld.shared.u32 	%r160, [%r157+8];
	ld.shared.u32 	%r161, [%r157+12];
	ld.shared.u32 	%r162, [%r157+16];
	ld.shared.u32 	%r163, [%r157+20];
	ld.shared.u32 	%r164, [%r157+24];
	ld.shared.u32 	%r165, [%r157+28];
	ld.shared.u32 	%r166, [%r157+32];
	bar.sync 	0;
	add.s64 	%rd155, %rd3, %rd143;
	// begin inline asm
	ld.global.nc.u32 %r1587, [%rd155];
	// end inline asm
	mov.u32 	%r1579, %r1587;
	@%p184 bra 	$L__BB4_144;
	mul.wide.u32 	%rd158, %r126, 4;
	add.s64 	%rd157, %rd155, %rd158;
	// begin inline asm
	ld.global.nc.u32 %r1579, [%rd157];
	// end inline asm
$L__BB4_144:
	setp.ge.u32 	%p185, %r129, %r3;
	add.s64 	%rd31, %rd155, %rd146;
	mov.u32 	%r1580, %r1587;
	@%p185 bra 	$L__BB4_146;
	add.s64 	%rd160, %rd31, 128;
	// begin inline asm
	ld.global.nc.u32 %r1580, [%rd160];
	// end inline asm
$L__BB4_146:
	setp.ge.u32 	%p186, %r133, %r3;
	mov.u32 	%r1581, %r1587;
	@%p186 bra 	$L__BB4_148;
	add.s64 	%rd161, %rd31, 256;
	// begin inline asm
	ld.global.nc.u32 %r1581, [%rd161];
	// end inline asm
$L__BB4_148:
	setp.ge.u32 	%p187, %r136, %r3;
	mov.u32 	%r1582, %r1587;
	@%p187 bra 	$L__BB4_150;
	add.s64 	%rd162, %rd31, 384;
	// begin inline asm
	ld.global.nc.u32 %r1582, [%rd162];
	// end inline asm
$L__BB4_150:
	setp.ge.u32 	%p188, %r139, %r3;
	mov.u32 	%r1583, %r1587;
	@%p188 bra 	$L__BB4_152;
	add.s64 	%rd163, %rd31, 512;
	// begin inline asm
	ld.global.nc.u32 %r1583, [%rd163];
	// end inline asm
$L__BB4_152:
	setp.ge.u32 	%p189, %r142, %r3;
	mov.u32 	%r1584, %r1587;
	@%p189 bra 	$L__BB4_154;
	add.s64 	%rd164, %rd31, 640;
	// begin inline asm
	ld.global.nc.u32 %r1584, [%rd164];
	// end inline asm
$L__BB4_154:
	setp.ge.u32 	%p190, %r145, %r3;
	mov.u32 	%r1585, %r1587;
	@%p190 bra 	$L__BB4_156;
	add.s64 	%rd165, %rd31, 768;
	// begin inline asm
	ld.global.nc.u32 %r1585, [%rd165];
	// end inline asm
$L__BB4_156:
	setp.ge.u32 	%p191, %r148, %r3;
	mov.u32 	%r1586, %r1587;
	@%p191 bra 	$L__BB4_158;
	add.s64 	%rd166, %rd31, 896;
	// begin inline asm
	ld.global.nc.u32 %r1586, [%rd166];
	// end inline asm
$L__BB4_158:
	setp.ge.u32 	%p192, %r151, %r3;
	@%p192 bra 	$L__BB4_160;
	add.s64 	%rd167, %rd31, 1024;
	// begin inline asm
	ld.global.nc.u32 %r1587, [%rd167];
	// end inline asm
$L__BB4_160:
	st.shared.u32 	[%r156], %r1579;
	st.shared.u32 	[%r156+128], %r1580;
	st.shared.u32 	[%r156+256], %r1581;
	st.shared.u32 	[%r156+384], %r1582;
	st.shared.u32 	[%r156+512], %r1583;
	st.shared.u32 	[%r156+640], %r1584;
	st.shared.u32 	[%r156+768], %r1585;
	st.shared.u32 	[%r156+896], %r1586;
	st.shared.u32 	[%r156+1024], %r1587;
	bar.warp.sync 	-1;
	ld.shared.f32 	%f49, [%r157];
	ld.shared.f32 	%f50, [%r157+4];
	ld.shared.f32 	%f51, [%r157+8];
	ld.shared.f32 	%f52, [%r157+12];
	ld.shared.f32 	%f53, [%r157+16];
	ld.shared.f32 	%f54, [%r157+20];
	ld.shared.f32 	%f55, [%r157+24];
	ld.shared.f32 	%f56, [%r157+28];
	ld.shared.f32 	%f57, [%r157+32];
	bar.sync 	0;
	shl.b32 	%r770, %r125, 2;
	add.s32 	%r772, %r757, %r770;
	add.s32 	%r186, %r772, 1148;
	st.shared.u32 	[%r772+1148], %r166;
	bar.sync 	0;
	setp.eq.s32 	%p193, %r125, 0;
	mov.b32 	%r1589, 1;
	@%p193 bra 	$L__BB4_162;
	ld.shared.u32 	%r1588, [%r186+-4];
	setp.ne.s32 	%p194, %r1588, %r158;
	selp.u32 	%r1589, 1, 0, %p194;
$L__BB4_162:
	setp.eq.s32 	%p195, %r125, 0;
	setp.ne.s32 	%p196, %r158, %r159;
	setp.ne.s32 	%p197, %r159, %r160;
	setp.ne.s32 	%p198, %r160, %r161;
	setp.ne.s32 	%p199, %r161, %r162;
	setp.ne.s32 	%p200, %r162, %r163;
	setp.ne.s32 	%p201, %r163, %r164;
	setp.ne.s32 	%p202, %r164, %r165;
	setp.ne.s32 	%p203, %r165, %r166;
	mul.lo.s32 	%r833, %r125, 9;
	setp.eq.s32 	%p204, %r833, %r3;
	selp.u32 	%r834, 1, 0, %p204;
	selp.b32 	%r835, %r834, %r1589, %p204;
	selp.b32 	%r191, %r834, %r835, %p195;
	add.s32 	%r836, %r833, 1;
	setp.eq.s32 	%p205, %r836, %r3;
	or.pred  	%p1, %p205, %p196;
	selp.u32 	%r837, 1, 0, %p1;
	add.s32 	%r838, %r833, 2;
	setp.eq.s32 	%p206, %r838, %r3;
	or.pred  	%p2, %p206, %p197;
	selp.u32 	%r839, 1, 0, %p2;
	add.s32 	%r840, %r833, 3;
	setp.eq.s32 	%p207, %r840, %r3;
	or.pred  	%p3, %p207, %p198;
	selp.u32 	%r841, 1, 0, %p3;
	add.s32 	%r842, %r833, 4;
	setp.eq.s32 	%p208, %r842, %r3;
	or.pred  	%p4, %p208, %p199;
	selp.u32 	%r843, 1, 0, %p4;
	add.s32 	%r844, %r833, 5;
	setp.eq.s32 	%p209, %r844, %r3;
	or.pred  	%p5, %p209, %p200;
	selp.u32 	%r845, 1, 0, %p5;
	add.s32 	%r846, %r833, 6;
	setp.eq.s32 	%p210, %r846, %r3;
	or.pred  	%p211, %p210, %p201;
	selp.u32 	%r847, 1, 0, %p211;
	add.s32 	%r848, %r833, 7;
	setp.eq.s32 	%p212, %r848, %r3;
	or.pred  	%p213, %p212, %p202;
	selp.u32 	%r849, 1, 0, %p213;
	add.s32 	%r850, %r833, 8;
	setp.eq.s32 	%p214, %r850, %r3;
	or.pred  	%p215, %p214, %p203;
	selp.u32 	%r851, 1, 0, %p215;
	add.s32 	%r852, %r191, %r837;
	add.f32 	%f215, %f49, %f50;
	selp.f32 	%f216, %f50, %f215, %p1;
	add.s32 	%r853, %r852, %r839;
	add.f32 	%f217, %f216, %f51;
	selp.f32 	%f218, %f51, %f217, %p2;
	add.s32 	%r854, %r853, %r841;
	add.f32 	%f219, %f218, %f52;
	selp.f32 	%f220, %f52, %f219, %p3;
	add.s32 	%r855, %r854, %r843;
	add.f32 	%f221, %f220, %f53;
	selp.f32 	%f222, %f53, %f221, %p4;
	add.s32 	%r856, %r855, %r845;
	add.f32 	%f223, %f222, %f54;
	selp.f32 	%f224, %f54, %f223, %p5;
	add.s32 	%r857, %r856, %r847;
	add.f32 	%f225, %f224, %f55;
	selp.f32 	%f226, %f55, %f225, %p211;
	add.s32 	%r858, %r857, %r849;
	add.f32 	%f227, %f226, %f56;
	selp.f32 	%f228, %f56, %f227, %p213;
	add.s32 	%r774, %r858, %r851;
	add.f32 	%f229, %f228, %f57;
	selp.f32 	%f230, %f57, %f229, %p215;
	mov.b32 	%r830, 1;
	mov.b32 	%r831, 0;
	mov.b32 	%r832, -1;
	// begin inline asm
	shfl.sync.up.b32 %r773, %r774, %r830, %r831, %r832;
	// end inline asm
	mov.b32 	%r779, %f230;
	// begin inline asm
	shfl.sync.up.b32 %r778, %r779, %r830, %r831, %r832;
	// end inline asm
	mov.b32 	%f231, %r778;
	setp.eq.s32 	%p216, %r774, 0;
	add.f32 	%f232, %f230, %f231;
	selp.f32 	%f233, %f232, %f230, %p216;
	setp.lt.s32 	%p217, %r753, 1;
	selp.b32 	%r859, 0, %r773, %p217;
	add.s32 	%r784, %r859, %r774;
	selp.f32 	%f234, %f230, %f233, %p217;
	mov.b32 	%r790, 2;
	// begin inline asm
	shfl.sync.up.b32 %r783, %r784, %r790, %r831, %r832;
	// end inline asm
	mov.b32 	%r789, %f234;
	// begin inline asm
	shfl.sync.up.b32 %r788, %r789, %r790, %r831, %r832;
	// end inline asm
	mov.b32 	%f235, %r788;
	setp.eq.s32 	%p218, %r784, 0;
	add.f32 	%f236, %f234, %f235;
	selp.f32 	%f237, %f236, %f234, %p218;
	setp.lt.s32 	%p219, %r753, 2;
	selp.b32 	%r860, 0, %r783, %p219;
	add.s32 	%r794, %r860, %r784;
	selp.f32 	%f238, %f234, %f237, %p219;
	mov.b32 	%r800, 4;
	// begin inline asm
	shfl.sync.up.b32 %r793, %r794, %r800, %r831, %r832;
	// end inline asm
	mov.b32 	%r799, %f238;
	// begin inline asm
	shfl.sync.up.b32 %r798, %r799, %r800, %r831, %r832;
	// end inline asm
	mov.b32 	%f239, %r798;
	setp.eq.s32 	%p220, %r794, 0;
	add.f32 	%f240, %f238, %f239;
	selp.f32 	%f241, %f240, %f238, %p220;
	setp.lt.s32 	%p221, %r753, 4;
	selp.b32 	%r861, 0, %r793, %p221;
	add.s32 	%r804, %r861, %r794;
	selp.f32 	%f242, %f238, %f241, %p221;
	mov.b32 	%r810, 8;
	// begin inline asm
	shfl.sync.up.b32 %r803, %r804, %r810, %r831, %r832;
	// end inline asm
	mov.b32 	%r809, %f242;
	// begin inline asm
	shfl.sync.up.b32 %r808, %r809, %r810, %r831, %r832;
	// end inline asm
	mov.b32 	%f243, %r808;
	setp.eq.s32 	%p222, %r804, 0;
	add.f32 	%f244, %f242, %f243;
	selp.f32 	%f245, %f244, %f242, %p222;
	setp.lt.s32 	%p223, %r753, 8;
	selp.b32 	%r862, 0, %r803, %p223;
	add.s32 	%r814, %r862, %r804;
	selp.f32 	%f246, %f242, %f245, %p223;
	mov.b32 	%r820, 16;
	// begin inline asm
	shfl.sync.up.b32 %r813, %r814, %r820, %r831, %r832;
	// end inline asm
	mov.b32 	%r819, %f246;
	// begin inline asm
	shfl.sync.up.b32 %r818, %r819, %r820, %r831, %r832;
	// end inline asm
	mov.b32 	%f247, %r818;
	setp.eq.s32 	%p224, %r814, 0;
	add.f32 	%f248, %f246, %f247;
	selp.f32 	%f58, %f248, %f246, %p224;
	setp.lt.s32 	%p225, %r753, 16;
	selp.b32 	%r863, 0, %r813, %p225;
	add.s32 	%r824, %r863, %r814;
	selp.f32 	%f249, %f246, %f58, %p225;
	// begin inline asm
	shfl.sync.up.b32 %r823, %r824, %r830, %r831, %r832;
	// end inline asm
	mov.b32 	%r829, %f249;
	// begin inline asm
	shfl.sync.up.b32 %r828, %r829, %r830, %r831, %r832;
	// end inline asm
	setp.ne.s32 	%p226, %r753, 31;
	@%p226 bra 	$L__BB4_164;
	shl.b32 	%r864, %r155, 3;
	mov.u32 	%r865, _ZN6thrust24THRUST_300001_SM_1000_NS8cuda_cub4core6detail5shmemE;
	add.s32 	%r866, %r865, %r864;
	mov.b32 	%r867, %f58;
	st.shared.v2.u32 	[%r866], {%r824, %r867};
$L__BB4_164:
	mov.b32 	%f250, %r828;
	bar.sync 	0;
	ld.shared.v4.u32 	{%r195, %r868, %r196, %r869}, [_ZN6thrust24THRUST_300001_SM_1000_NS8cuda_cub4core6detail5shmemE];
	mov.b32 	%f251, %r869;
	mov.b32 	%f252, %r868;
	shr.u32 	%r870, %r125, 5;
	add.s32 	%r871, %r196, %r195;
	setp.eq.s32 	%p227, %r196, 0;
	add.f32 	%f253, %f252, %f251;
	selp.f32 	%f254, %f253, %f251, %p227;
	setp.eq.s32 	%p228, %r870, 2;
	selp.b32 	%r872, %r871, %r195, %p228;
	selp.f32 	%f255, %f254, %f252, %p228;
	ld.shared.v4.u32 	{%r197, %r873, %r198, %r874}, [_ZN6thrust24THRUST_300001_SM_1000_NS8cuda_cub4core6detail5shmemE+16];
	mov.b32 	%f256, %r874;
	mov.b32 	%f257, %r873;
	add.s32 	%r875, %r197, %r871;
	setp.eq.s32 	%p229, %r197, 0;
	add.f32 	%f258, %f254, %f257;
	selp.f32 	%f259, %f258, %f257, %p229;
	setp.eq.s32 	%p230, %r870, 3;
	selp.b32 	%r876, %r875, %r872, %p230;
	selp.f32 	%f260, %f259, %f255, %p230;
	add.s32 	%r877, %r198, %r875;
	setp.eq.s32 	%p231, %r198, 0;
	add.f32 	%f261, %f259, %f256;
	selp.f32 	%f262, %f261, %f256, %p231;
	setp.eq.s32 	%p232, %r870, 4;
	selp.b32 	%r878, %r877, %r876, %p232;
	selp.f32 	%f263, %f262, %f260, %p232;
	ld.shared.v4.u32 	{%r199, %r879, %r200, %r880}, [_ZN6thrust24THRUST_300001_SM_1000_NS8cuda_cub4core6detail5shmemE+32];
	mov.b32 	%f264, %r880;
	mov.b32 	%f265, %r879;
	add.s32 	%r881, %r199, %r877;
	setp.eq.s32 	%p233, %r199, 0;
	add.f32 	%f266, %f262, %f265;
	selp.f32 	%f267, %f266, %f265, %p233;
	setp.eq.s32 	%p234, %r870, 5;
	selp.b32 	%r882, %r881, %r878, %p234;
	selp.f32 	%f268, %f267, %f263, %p234;
	add.s32 	%r883, %r200, %r881;
	setp.eq.s32 	%p235, %r200, 0;
	add.f32 	%f269, %f267, %f264;
	selp.f32 	%f270, %f269, %f264, %p235;
	setp.eq.s32 	%p236, %r870, 6;
	selp.b32 	%r884, %r883, %r882, %p236;
	selp.f32 	%f271, %f270, %f268, %p236;
	ld.shared.v4.u32 	{%r201, %r885, %r202, %r886}, [_ZN6thrust24THRUST_300001_SM_1000_NS8cuda_cub4core6detail5shmemE+48];
	mov.b32 	%f272, %r886;
	mov.b32 	%f273, %r885;
	add.s32 	%r887, %r201, %r883;
	setp.eq.s32 	%p237, %r201, 0;
	add.f32 	%f274, %f270, %f273;
	selp.f32 	%f275, %f274, %f273, %p237;
	setp.eq.s32 	%p238, %r870, 7;
	selp.b32 	%r888, %r887, %r884, %p238;
	selp.f32 	%f276, %f275, %f271, %p238;
	add.s32 	%r1595, %r202, %r887;
	setp.eq.s32 	%p239, %r202, 0;
	add.f32 	%f277, %f275, %f272;
	selp.f32 	%f59, %f277, %f272, %p239;
	setp.eq.s32 	%p240, %r888, 0;
	add.f32 	%f278, %f276, 0f00000000;
	selp.f32 	%f279, %f278, %f276, %p240;
	setp.lt.u32 	%p241, %r125, 32;
	selp.b32 	%r889, 0, %r888, %p241;
	selp.f32 	%f280, 0f00000000, %f279, %p241;
	setp.eq.s32 	%p242, %r823, 0;
	add.f32 	%f281, %f280, %f250;
	selp.f32 	%f282, %f281, %f250, %p242;
	setp.eq.s32 	%p243, %r753, 0;
	selp.b32 	%r890, 0, %r823, %p243;
	add.s32 	%r204, %r889, %r890;
	selp.f32 	%f60, %f280, %f282, %p243;
	add.s32 	%r205, %r204, %r191;
	setp.eq.s32 	%p244, %r191, 0;
	add.f32 	%f283, %f49, %f60;
	selp.f32 	%f61, %f283, %f49, %p244;
	selp.u32 	%r891, 1, 0, %p1;
	add.s32 	%r892, %r191, %r891;
	add.s32 	%r206, %r892, %r204;
	add.f32 	%f284, %f61, %f50;
	selp.f32 	%f62, %f50, %f284, %p1;
	selp.u32 	%r893, 1, 0, %p2;
	add.s32 	%r207, %r206, %r893;
	add.f32 	%f285, %f62, %f51;
	selp.f32 	%f63, %f51, %f285, %p2;
	selp.u32 	%r894, 1, 0, %p3;
	add.s32 	%r208, %r207, %r894;
	add.f32 	%f286, %f63, %f52;
	selp.f32 	%f64, %f52, %f286, %p3;
	selp.u32 	%r895, 1, 0, %p4;
	add.s32 	%r209, %r208, %r895;
	add.f32 	%f287, %f64, %f53;
	selp.f32 	%f65, %f53, %f287, %p4;
	selp.u32 	%r896, 1, 0, %p5;
	add.s32 	%r210, %r209, %r896;
	add.f32 	%f288, %f65, %f54;
	selp.f32 	%f66, %f54, %f288, %p5;
	mul.lo.s32 	%r897, %r125, 9;
	add.s32 	%r898, %r897, 6;
	setp.eq.s32 	%p245, %r898, %r3;
	setp.ne.s32 	%p246, %r163, %r164;
	or.pred  	%p247, %p245, %p246;
	selp.u32 	%r899, 1, 0, %p247;
	add.s32 	%r211, %r210, %r899;
	add.f32 	%f289, %f66, %f55;
	selp.f32 	%f67, %f55, %f289, %p247;
	add.s32 	%r900, %r897, 7;
	setp.eq.s32 	%p248, %r900, %r3;
	setp.ne.s32 	%p249, %r164, %r165;
	or.pred  	%p250, %p248, %p249;
	selp.u32 	%r901, 1, 0, %p250;
	add.s32 	%r212, %r211, %r901;
	add.f32 	%f290, %f67, %f56;
	selp.f32 	%f68, %f56, %f290, %p250;
	setp.lt.s32 	%p251, %r1595, 257;
	@%p251 bra 	$L__BB4_190;
	bar.sync 	0;
	@%p244 bra 	$L__BB4_167;
	shl.b32 	%r905, %r204, 3;
	mov.u32 	%r906, _ZN6thrust24THRUST_300001_SM_1000_NS8cuda_cub4core6detail5shmemE;
	add.s32 	%r907, %r906, %r905;
	mov.b32 	%r908, %f60;
	st.shared.v2.u32 	[%r907], {%r1588, %r908};
$L__BB4_167:
	not.pred 	%p268, %p1;
	@%p268 bra 	$L__BB4_169;
	shl.b32 	%r909, %r205, 3;
	mov.u32 	%r910, _ZN6thrust24THRUST_300001_SM_1000_NS8cuda_cub4core6detail5shmemE;
	add.s32 	%r911, %r910, %r909;
	mov.b32 	%r912, %f61;
	st.shared.v2.u32 	[%r911], {%r158, %r912};
$L__BB4_169:
	not.pred 	%p269, %p2;
	@%p269 bra 	$L__BB4_171;
	shl.b32 	%r913, %r206, 3;
	mov.u32 	%r914, _ZN6thrust24THRUST_300001_SM_1000_NS8cuda_cub4core6detail5shmemE;
	add.s32 	%r915, %r914, %r913;
	mov.b32 	%r916, %f62;
	st.shared.v2.u32 	[%r915], {%r159, %r916};
$L__BB4_171:
	not.pred 	%p270, %p3;
	@%p270 bra 	$L__BB4_173;
	shl.b32 	%r917, %r207, 3;
	mov.u32 	%r918, _ZN6thrust24THRUST_300001_SM_1000_NS8cuda_cub4core6detail5shmemE;
	add.s32 	%r919, %r918, %r917;
	mov.b32 	%r920, %f63;
	st.shared.v2.u32 	[%r919], {%r160, %r920};
$L__BB4_173:
	not.pred 	%p271, %p4;
	@%p271 bra 	$L__BB4_175;
	shl.b32 	%r921, %r208, 3;
	mov.u32 	%r922, _ZN6thrust24THRUST_300001_SM_1000_NS8cuda_cub4core6detail5shmemE;
	add.s32 	%r923, %r922, %r921;
	mov.b32 	%r924, %f64;
	st.shared.v2.u32 	[%r923], {%r161, %r924};
$L__BB4_175:
	not.pred 	%p272, %p5;
	@%p272 bra 	$L__BB4_177;
	shl.b32 	%r925, %r209, 3;
	mov.u32 	%r926, _ZN6thrust24THRUST_300001_SM_1000_NS8cuda_cub4core6detail5shmemE;
	add.s32 	%r927, %r926, %r925;
	mov.b32 	%r928, %f65;
	st.shared.v2.u32 	[%r927], {%r162, %r928};
$L__BB4_177:
	mad.lo.s32 	%r929, %r125, 9, 6;
	setp.ne.s32 	%p273, %r929, %r3;
	setp.eq.s32 	%p274, %r163, %r164;
	and.pred  	%p275, %p273, %p274;
	@%p275 bra 	$L__BB4_179;
	shl.b32 	%r930, %r210, 3;
	mov.u32 	%r931, _ZN6thrust24THRUST_300001_SM_1000_NS8cuda_cub4core6detail5shmemE;
	add.s32 	%r932, %r931, %r930;
	mov.b32 	%r933, %f66;
	st.shared.v2.u32 	[%r932], {%r163, %r933};
$L__BB4_179:
	mad.lo.s32 	%r934, %r125, 9, 7;
	setp.ne.s32 	%p276, %r934, %r3;
	setp.eq.s32 	%p277, %r164, %r165;
	and.pred  	%p278, %p276, %p277;
	@%p278 bra 	$L__BB4_181;
	shl.b32 	%r935, %r211, 3;
	mov.u32 	%r936, _ZN6thrust24THRUST_300001_SM_1000_NS8cuda_cub4core6detail5shmemE;
	add.s32 	%r937, %r936, %r935;
	mov.b32 	%r938, %f67;
	st.shared.v2.u32 	[%r937], {%r164, %r938};
$L__BB4_181:
	mad.lo.s32 	%r939, %r125, 9, 8;
	setp.ne.s32 	%p279, %r939, %r3;
	setp.eq.s32 	%p280, %r165, %r166;
	and.pred  	%p281, %p279, %p280;
	@%p281 bra 	$L__BB4_183;
	shl.b32 	%r940, %r212, 3;
	mov.u32 	%r941, _ZN6thrust24THRUST_300001_SM_1000_NS8cuda_cub4core6detail5shmemE;
	add.s32 	%r942, %r941, %r940;
	mov.b32 	%r943, %f68;
	st.shared.v2.u32 	[%r942], {%r165, %r943};
$L__BB4_183:
	bar.sync 	0;
	setp.ge.u32 	%p282, %r125, %r1595;
	@%p282 bra 	$L__BB4_208;
	add.s32 	%r944, %r196, %r197;
	add.s32 	%r945, %r944, %r198;
	add.s32 	%r946, %r945, %r199;
	add.s32 	%r947, %r946, %r200;
	add.s32 	%r948, %r947, %r201;
	add.s32 	%r949, %r948, %r202;
	add.s32 	%r950, %r949, %r195;
	not.b32 	%r951, %r125;
	add.s32 	%r213, %r950, %r951;
	and.b32  	%r952, %r213, 768;
	setp.eq.s32 	%p283, %r952, 768;
	mov.u32 	%r1594, %r125;
	@%p283 bra 	$L__BB4_187;
	shr.u32 	%r953, %r213, 8;
	add.s32 	%r954, %r953, 1;
	and.b32  	%r955, %r954, 3;
	mul.wide.u32 	%rd195, %r125, 4;
	add.s64 	%rd336, %rd5, %rd195;
	add.s64 	%rd335, %rd4, %rd195;
	shl.b32 	%r956, %r125, 3;
	mov.u32 	%r957, _ZN6thrust24THRUST_300001_SM_1000_NS8cuda_cub4core6detail5shmemE;
	add.s32 	%r1591, %r957, %r956;
	neg.s32 	%r1590, %r955;
	shl.b32 	%r958, %r954, 8;
	and.b32  	%r959, %r958, 768;
	add.s32 	%r1594, %r125, %r959;
$L__BB4_186:
	.pragma "nounroll";
	ld.shared.v2.u32 	{%r960, %r961}, [%r1591];
	st.global.u32 	[%rd335], %r960;
	st.global.u32 	[%rd336], %r961;
	add.s64 	%rd336, %rd336, 1024;
	add.s64 	%rd335, %rd335, 1024;
	add.s32 	%r1591, %r1591, 2048;
	add.s32 	%r1590, %r1590, 1;
	setp.ne.s32 	%p284, %r1590, 0;
	@%p284 bra 	$L__BB4_186;
$L__BB4_187:
	setp.lt.u32 	%p285, %r213, 768;
	@%p285 bra 	$L__BB4_208;
	mul.wide.u32 	%rd196, %r1594, 4;
	add.s64 	%rd197, %rd196, 2048;
	add.s64 	%rd338, %rd4, %rd197;
	add.s64 	%rd337, %rd5, %rd197;
	shl.b32 	%r962, %r1594, 3;
	mov.u32 	%r963, _ZN6thrust24THRUST_300001_SM_1000_NS8cuda_cub4core6detail5shmemE;
	add.s32 	%r964, %r962, %r963;
	add.s32 	%r1593, %r964, 4096;
$L__BB4_189:
	ld.shared.v2.u32 	{%r965, %r966}, [%r1593+-4096];
	st.global.u32 	[%rd338+-2048], %r965;
	st.global.u32 	[%rd337+-2048], %r966;
	ld.shared.v2.u32 	{%r967, %r968}, [%r1593+-2048];
	st.global.u32 	[%rd338+-1024], %r967;
	st.global.u32 	[%rd337+-1024], %r968;
	ld.shared.v2.u32 	{%r969, %r970}, [%r1593];
	st.global.u32 	[%rd338], %r969;
	st.global.u32 	[%rd337], %r970;
	ld.shared.v2.u32 	{%r971, %r972}, [%r1593+2048];
	st.global.u32 	[%rd338+1024], %r971;
	st.global.u32 	[%rd337+1024], %r972;
	add.s32 	%r1594, %r1594, 1024;
	add.s64 	%rd338, %rd338, 4096;
	add.s64 	%rd337, %rd337, 4096;
	add.s32 	%r1593, %r1593, 8192;
	setp.lt.s32 	%p286, %r1594, %r1595;
	@%p286 bra 	$L__BB4_189;
	bra.uni 	$L__BB4_208;
$L__BB4_190:
	@%p244 bra 	$L__BB4_192;
	mul.wide.s32 	%rd168, %r204, 4;
	add.s64 	%rd169, %rd4, %rd168;
	st.global.u32 	[%rd169], %r1588;
	add.s64 	%rd170, %rd5, %rd168;
	st.global.f32 	[%rd170], %f60;
$L__BB4_192:
	not.pred 	%p253, %p1;
	@%p253 bra 	$L__BB4_194;
	mul.wide.s32 	%rd171, %r205, 4;
	add.s64 	%rd172, %rd4, %rd171;
	st.global.u32 	[%rd172], %r158;
	add.s64 	%rd173, %rd5, %rd171;
	st.global.f32 	[%rd173], %f61;
$L__BB4_194:
	not.pred 	%p254, %p2;
	@%p254 bra 	$L__BB4_196;
	mul.wide.s32 	%rd174, %r206, 4;
	add.s64 	%rd175, %rd4, %rd174;
	st.global.u32 	[%rd175], %r159;
	add.s64 	%rd176, %rd5, %rd174;
	st.global.f32 	[%rd176], %f62;
$L__BB4_196:
	not.pred 	%p255, %p3;
	@%p255 bra 	$L__BB4_198;
	mul.wide.s32 	%rd177, %r207, 4;
	add.s64 	%rd178, %rd4, %rd177;
	st.global.u32 	[%rd178], %r160;
	add.s64 	%rd179, %rd5, %rd177;
	st.global.f32 	[%rd179], %f63;
$L__BB4_198:
	not.pred 	%p256, %p4;
	@%p256 bra 	$L__BB4_200;
	mul.wide.s32 	%rd180, %r208, 4;
	add.s64 	%rd181, %rd4, %rd180;
	st.global.u32 	[%rd181], %r161;
	add.s64 	%rd182, %rd5, %rd180;
	st.global.f32 	[%rd182], %f64;
$L__BB4_200:
	not.pred 	%p257, %p5;
	@%p257 bra 	$L__BB4_202;
	mul.wide.s32 	%rd183, %r209, 4;
	add.s64 	%rd184, %rd4, %rd183;
	st.global.u32 	[%rd184], %r162;
	add.s64 	%rd185, %rd5, %rd183;
	st.global.f32 	[%rd185], %f65;
$L__BB4_202:
	mad.lo.s32 	%r902, %r125, 9, 6;
	setp.ne.s32 	%p258, %r902, %r3;
	setp.eq.s32 	%p259, %r163, %r164;
	and.pred  	%p260, %p258, %p259;
	@%p260 bra 	$L__BB4_204;
	mul.wide.s32 	%rd186, %r210, 4;
	add.s64 	%rd187, %rd4, %rd186;
	st.global.u32 	[%rd187], %r163;
	add.s64 	%rd188, %rd5, %rd186;
	st.global.f32 	[%rd188], %f66;
$L__BB4_204:
	mad.lo.s32 	%r903, %r125, 9, 7;
	setp.ne.s32 	%p261, %r903, %r3;
	setp.eq.s32 	%p262, %r164, %r165;
	and.pred  	%p263, %p261, %p262;
	@%p263 bra 	$L__BB4_206;
	mul.wide.s32 	%rd189, %r211, 4;
	add.s64 	%rd190, %rd4, %rd189;
	st.global.u32 	[%rd190], %r164;
	add.s64 	%rd191, %rd5, %rd189;
	st.global.f32 	[%rd191], %f67;
$L__BB4_206:
	mad.lo.s32 	%r904, %r125, 9, 8;
	setp.ne.s32 	%p264, %r904, %r3;
	setp.eq.s32 	%p265, %r165, %r166;
	and.pred  	%p266, %p264, %p265;
	@%p266 bra 	$L__BB4_208;
	mul.wide.s32 	%rd192, %r212, 4;
	add.s64 	%rd193, %rd4, %rd192;
	st.global.u32 	[%rd193], %r165;
	add.s64 	%rd194, %rd5, %rd192;
	st.global.f32 	[%rd194], %f68;
$L__BB4_208:
	setp.ne.s32 	%p287, %r125, 255;
	@%p287 bra 	$L__BB4_322;
	setp.ne.s32 	%p288, %r3, 2304;
	@%p288 bra 	$L__BB4_211;
	mul.wide.s32 	%rd198, %r1595, 4;
	add.s64 	%rd199, %rd4, %rd198;
	st.global.u32 	[%rd199], %r166;
	add.s64 	%rd200, %rd5, %rd198;
	st.global.f32 	[%rd200], %f59;
	add.s32 	%r1595, %r1595, 1;
$L__BB4_211:
	ld.param.u64 	%rd329, [_ZN6thrust24THRUST_300001_SM_1000_NS8cuda_cub4core6detail13_kernel_agentINS1_15__reduce_by_key16ReduceByKeyAgentINS0_6detail15normal_iteratorINS0_10device_ptrIiEEEENS8_INS9_IfEEEESB_SD_N4cuda3std3__48equal_toIiEENSG_4plusIfEEPiiEEJSB_SD_SB_SD_SL_N3cub18CUB_300001_SM_100024ReduceByKeyScanTileStateIfiLb1EEESI_SK_iiEEEvDpT0__param_4];
	cvta.to.global.u64 	%rd201, %rd329;
	st.global.u32 	[%rd201], %r1595;
	bra.uni 	$L__BB4_322;
$L__BB4_212:
	mul.wide.u32 	%rd61, %r2, 4;
	add.s64 	%rd60, %rd2, %rd61;
	// begin inline asm
	ld.global.nc.u32 %r1604, [%rd60];
	// end inline asm
	mov.u32 	%r230, %tid.x;
	and.b32  	%r346, %r230, 31;
	and.b32  	%r347, %r230, 992;
	mul.lo.s32 	%r348, %r347, 9;
	or.b32  	%r231, %r348, %r346;
	setp.ge.u32 	%p15, %r231, %r3;
	mov.u32 	%r1596, %r1604;
	@%p15 bra 	$L__BB4_214;
	add.s32 	%r350, %r231, %r2;
	mul.wide.u32 	%rd63, %r350, 4;
	add.s64 	%rd62, %rd2, %rd63;
	// begin inline asm
	ld.global.nc.u32 %r1596, [%rd62];
	// end inline asm
$L__BB4_214:
	add.s32 	%r234, %r231, 32;
	setp.ge.u32 	%p16, %r234, %r3;
	shl.b32 	%r235, %r231, 2;
	cvt.u64.u32 	%rd64, %r235;
	add.s64 	%rd45, %rd60, %rd64;
	mov.u32 	%r1597, %r1604;
	@%p16 bra 	$L__BB4_216;
	add.s64 	%rd65, %rd45, 128;
	// begin inline asm
	ld.global.nc.u32 %r1597, [%rd65];
	// end inline asm
$L__BB4_216:
	add.s32 	%r238, %r231, 64;
	setp.ge.u32 	%p17, %r238, %r3;
	mov.u32 	%r1598, %r1604;
	@%p17 bra 	$L__BB4_218;
	add.s64 	%rd66, %rd45, 256;
	// begin inline asm
	ld.global.nc.u32 %r1598, [%rd66];
	// end inline asm
$L__BB4_218:
	add.s32 	%r241, %r231, 96;
	setp.ge.u32 	%p18, %r241, %r3;
	mov.u32 	%r1599, %r1604;
	@%p18 bra 	$L__BB4_220;
	add.s64 	%rd67, %rd45, 384;
	// begin inline asm
	ld.global.nc.u32 %r1599, [%rd67];
	// end inline asm
$L__BB4_220:
	add.s32 	%r244, %r231, 128;
	setp.ge.u32 	%p19, %r244, %r3;
	mov.u32 	%r1600, %r1604;
	@%p19 bra 	$L__BB4_222;
	add.s64 	%rd68, %rd45, 512;
	// begin inline asm
	ld.global.nc.u32 %r1600, [%rd68];
	// end inline asm
$L__BB4_222:
	add.s32 	%r247, %r231, 160;
	setp.ge.u32 	%p20, %r247, %r3;
	mov.u32 	%r1601, %r1604;
	@%p20 bra 	$L__BB4_224;
	add.s64 	%rd69, %rd45, 640;
	// begin inline asm
	ld.global.nc.u32 %r1601, [%rd69];
	// end inline asm
$L__BB4_224:
	add.s32 	%r250, %r231, 192;
	setp.ge.u32 	%p21, %r250, %r3;
	mov.u32 	%r1602, %r1604;
	@%p21 bra 	$L__BB4_226;
	add.s64 	%rd70, %rd45, 768;
	// begin inline asm
	ld.global.nc.u32 %r1602, [%rd70];
	// end inline asm
$L__BB4_226:
	add.s32 	%r253, %r231, 224;
	setp.ge.u32 	%p22, %r253, %r3;
	mov.u32 	%r1603, %r1604;
	@%p22 bra 	$L__BB4_228;
	add.s64 	%rd71, %rd45, 896;
	// begin inline asm
	ld.global.nc.u32 %r1603, [%rd71];
	// end inline asm
$L__BB4_228:
	add.s32 	%r256, %r231, 256;
	setp.ge.u32 	%p23, %r256, %r3;
	@%p23 bra 	$L__BB4_230;
	add.s64 	%rd72, %rd45, 1024;
	// begin inline asm
	ld.global.nc.u32 %r1604, [%rd72];
	// end inline asm
$L__BB4_230:
	// begin inline asm
	mov.u32 %r359, %laneid;
	// end inline asm
	shr.u32 	%r260, %r230, 5;
	mad.lo.s32 	%r361, %r260, 288, %r359;
	shl.b32 	%r362, %r361, 2;
	mov.u32 	%r363, _ZN6thrust24THRUST_300001_SM_1000_NS8cuda_cub4core6detail5shmemE;
	add.s32 	%r261, %r363, %r362;
	st.shared.u32 	[%r261], %r1596;
	st.shared.u32 	[%r261+128], %r1597;
	st.shared.u32 	[%r261+256], %r1598;
	st.shared.u32 	[%r261+384], %r1599;
	st.shared.u32 	[%r261+512], %r1600;
	st.shared.u32 	[%r261+640], %r1601;
	st.shared.u32 	[%r261+768], %r1602;
	st.shared.u32 	[%r261+896], %r1603;
	st.shared.u32 	[%r261+1024], %r1604;
	bar.warp.sync 	-1;
	shl.b32 	%r364, %r359, 5;
	add.s32 	%r262, %r261, %r364;
	ld.shared.u32 	%r263, [%r262];
	ld.shared.u32 	%r264, [%r262+4];
	ld.shared.u32 	%r265, [%r262+8];
	ld.shared.u32 	%r266, [%r262+12];
	ld.shared.u32 	%r267, [%r262+16];
	ld.shared.u32 	%r268, [%r262+20];
	ld.shared.u32 	%r269, [%r262+24];
	ld.shared.u32 	%r270, [%r262+28];
	ld.shared.u32 	%r271, [%r262+32];
	setp.ne.s32 	%p24, %r230, 0;
	mov.b32 	%r1615, 0;
	@%p24 bra 	$L__BB4_232;
	add.s64 	%rd73, %rd60, -4;
	// begin inline asm
	ld.global.nc.u32 %r1615, [%rd73];
	// end inline asm
$L__BB4_232:
	setp.ge.u32 	%p25, %r231, %r3;
	bar.sync 	0;
	mul.wide.u32 	%rd75, %r2, 4;
	add.s64 	%rd74, %rd3, %rd75;
	// begin inline asm
	ld.global.nc.u32 %r1614, [%rd74];
	// end inline asm
	mov.u32 	%r1606, %r1614;
	@%p25 bra 	$L__BB4_234;
	add.s32 	%r368, %r231, %r2;
	mul.wide.u32 	%rd77, %r368, 4;
	add.s64 	%rd76, %rd3, %rd77;
	// begin inline asm
	ld.global.nc.u32 %r1606, [%rd76];
	// end inline asm
$L__BB4_234:
	cvt.u64.u32 	%rd78, %r235;
	setp.ge.u32 	%p26, %r234, %r3;
	add.s64 	%rd47, %rd74, %rd78;
	mov.u32 	%r1607, %r1614;
	@%p26 bra 	$L__BB4_236;
	add.s64 	%rd79, %rd47, 128;
	// begin inline asm
	ld.global.nc.u32 %r1607, [%rd79];
	// end inline asm
$L__BB4_236:
	setp.ge.u32 	%p27, %r238, %r3;
	mov.u32 	%r1608, %r1614;
	@%p27 bra 	$L__BB4_238;
	add.s64 	%rd80, %rd47, 256;
	// begin inline asm
	ld.global.nc.u32 %r1608, [%rd80];
	// end inline asm
$L__BB4_238:
	setp.ge.u32 	%p28, %r241, %r3;
	mov.u32 	%r1609, %r1614;
	@%p28 bra 	$L__BB4_240;
	add.s64 	%rd81, %rd47, 384;
	// begin inline asm
	ld.global.nc.u32 %r1609, [%rd81];
	// end inline asm
$L__BB4_240:
	setp.ge.u32 	%p29, %r244, %r3;
	mov.u32 	%r1610, %r1614;
	@%p29 bra 	$L__BB4_242;
	add.s64 	%rd82, %rd47, 512;
	// begin inline asm
	ld.global.nc.u32 %r1610, [%rd82];
	// end inline asm
$L__BB4_242:
	setp.ge.u32 	%p30, %r247, %r3;
	mov.u32 	%r1611, %r1614;
	@%p30 bra 	$L__BB4_244;
	add.s64 	%rd83, %rd47, 640;
	// begin inline asm
	ld.global.nc.u32 %r1611, [%rd83];
	// end inline asm
$L__BB4_244:
	mov.u32 	%r1612, %r1614;
	@%p21 bra 	$L__BB4_246;
	add.s64 	%rd84, %rd47, 768;
	// begin inline asm
	ld.global.nc.u32 %r1612, [%rd84];
	// end inline asm
$L__BB4_246:
	mov.u32 	%r1613, %r1614;
	@%p22 bra 	$L__BB4_248;
	add.s64 	%rd85, %rd47, 896;
	// begin inline asm
	ld.global.nc.u32 %r1613, [%rd85];
	// end inline asm
$L__BB4_248:
	@%p23 bra 	$L__BB4_250;
	add.s64 	%rd86, %rd47, 1024;
	// begin inline asm
	ld.global.nc.u32 %r1614, [%rd86];
	// end inline asm
$L__BB4_250:
	setp.eq.s32 	%p34, %r230, 0;
	st.shared.u32 	[%r261], %r1606;
	st.shared.u32 	[%r261+128], %r1607;
	st.shared.u32 	[%r261+256], %r1608;
	st.shared.u32 	[%r261+384], %r1609;
	st.shared.u32 	[%r261+512], %r1610;
	st.shared.u32 	[%r261+640], %r1611;
	st.shared.u32 	[%r261+768], %r1612;
	st.shared.u32 	[%r261+896], %r1613;
	st.shared.u32 	[%r261+1024], %r1614;
	bar.warp.sync 	-1;
	ld.shared.f32 	%f69, [%r262];
	ld.shared.f32 	%f70, [%r262+4];
	ld.shared.f32 	%f71, [%r262+8];
	ld.shared.f32 	%f72, [%r262+12];
	ld.shared.f32 	%f73, [%r262+16];
	ld.shared.f32 	%f74, [%r262+20];
	ld.shared.f32 	%f75, [%r262+24];
	ld.shared.f32 	%f76, [%r262+28];
	ld.shared.f32 	%f77, [%r262+32];
	bar.sync 	0;
	shl.b32 	%r377, %r230, 2;
	add.s32 	%r379, %r363, %r377;
	add.s32 	%r293, %r379, 1148;
	st.shared.u32 	[%r379+1148], %r271;
	bar.sync 	0;
	@%p34 bra 	$L__BB4_252;
	ld.shared.u32 	%r1615, [%r293+-4];
$L__BB4_252:
	setp.ne.s32 	%p35, %r1615, %r263;
	setp.ne.s32 	%p36, %r263, %r264;
	setp.ne.s32 	%p37, %r264, %r265;
	setp.ne.s32 	%p38, %r265, %r266;
	setp.ne.s32 	%p39, %r266, %r267;
	setp.ne.s32 	%p40, %r267, %r268;
	setp.ne.s32 	%p41, %r268, %r269;
	setp.ne.s32 	%p42, %r269, %r270;
	setp.ne.s32 	%p43, %r270, %r271;
	mul.lo.s32 	%r440, %r230, 9;
	setp.eq.s32 	%p44, %r440, %r3;
	or.pred  	%p45, %p44, %p35;
	selp.u32 	%r441, 1, 0, %p45;
	add.s32 	%r442, %r440, 1;
	setp.eq.s32 	%p46, %r442, %r3;
	or.pred  	%p6, %p46, %p36;
	selp.u32 	%r443, 1, 0, %p6;
	add.s32 	%r444, %r440, 2;
	setp.eq.s32 	%p47, %r444, %r3;
	or.pred  	%p48, %p47, %p37;
	selp.u32 	%r445, 1, 0, %p48;
	add.s32 	%r446, %r440, 3;
	setp.eq.s32 	%p49, %r446, %r3;
	or.pred  	%p50, %p49, %p38;
	selp.u32 	%r447, 1, 0, %p50;
	add.s32 	%r448, %r440, 4;
	setp.eq.s32 	%p51, %r448, %r3;
	or.pred  	%p52, %p51, %p39;
	selp.u32 	%r449, 1, 0, %p52;
	add.s32 	%r450, %r440, 5;
	setp.eq.s32 	%p53, %r450, %r3;
	or.pred  	%p54, %p53, %p40;
	selp.u32 	%r451, 1, 0, %p54;
	add.s32 	%r452, %r440, 6;
	setp.eq.s32 	%p55, %r452, %r3;
	or.pred  	%p7, %p55, %p41;
	selp.u32 	%r453, 1, 0, %p7;
	add.s32 	%r454, %r440, 7;
	setp.eq.s32 	%p56, %r454, %r3;
	or.pred  	%p8, %p56, %p42;
	selp.u32 	%r455, 1, 0, %p8;
	add.s32 	%r456, %r440, 8;
	setp.eq.s32 	%p57, %r456, %r3;
	or.pred  	%p58, %p57, %p43;
	selp.u32 	%r457, 1, 0, %p58;
	add.s32 	%r458, %r443, %r441;
	add.f32 	%f98, %f69, %f70;
	selp.f32 	%f99, %f70, %f98, %p6;
	add.s32 	%r459, %r458, %r445;
	add.f32 	%f100, %f99, %f71;
	selp.f32 	%f101, %f71, %f100, %p48;
	add.s32 	%r460, %r459, %r447;
	add.f32 	%f102, %f101, %f72;
	selp.f32 	%f103, %f72, %f102, %p50;
	add.s32 	%r461, %r460, %r449;
	add.f32 	%f104, %f103, %f73;
	selp.f32 	%f105, %f73, %f104, %p52;
	add.s32 	%r462, %r461, %r451;
	add.f32 	%f106, %f105, %f74;
	selp.f32 	%f107, %f74, %f106, %p54;
	add.s32 	%r463, %r462, %r453;
	add.f32 	%f108, %f107, %f75;
	selp.f32 	%f109, %f75, %f108, %p7;
	add.s32 	%r464, %r463, %r455;
	add.f32 	%f110, %f109, %f76;
	selp.f32 	%f111, %f76, %f110, %p8;
	add.s32 	%r381, %r464, %r457;
	add.f32 	%f112, %f111, %f77;
	selp.f32 	%f113, %f77, %f112, %p58;
	mov.b32 	%r437, 1;
	mov.b32 	%r438, 0;
	mov.b32 	%r439, -1;
	// begin inline asm
	shfl.sync.up.b32 %r380, %r381, %r437, %r438, %r439;
	// end inline asm
	mov.b32 	%r386, %f113;
	// begin inline asm
	shfl.sync.up.b32 %r385, %r386, %r437, %r438, %r439;
	// end inline asm
	mov.b32 	%f114, %r385;
	setp.eq.s32 	%p59, %r381, 0;
	add.f32 	%f115, %f113, %f114;
	selp.f32 	%f116, %f115, %f113, %p59;
	setp.lt.s32 	%p60, %r359, 1;
	selp.b32 	%r465, 0, %r380, %p60;
	add.s32 	%r391, %r465, %r381;
	selp.f32 	%f117, %f113, %f116, %p60;
	mov.b32 	%r397, 2;
	// begin inline asm
	shfl.sync.up.b32 %r390, %r391, %r397, %r438, %r439;
	// end inline asm
	mov.b32 	%r396, %f117;
	// begin inline asm
	shfl.sync.up.b32 %r395, %r396, %r397, %r438, %r439;
	// end inline asm
	mov.b32 	%f118, %r395;
	setp.eq.s32 	%p61, %r391, 0;
	add.f32 	%f119, %f117, %f118;
	selp.f32 	%f120, %f119, %f117, %p61;
	setp.lt.s32 	%p62, %r359, 2;
	selp.b32 	%r466, 0, %r390, %p62;
	add.s32 	%r401, %r466, %r391;
	selp.f32 	%f121, %f117, %f120, %p62;
	mov.b32 	%r407, 4;
	// begin inline asm
	shfl.sync.up.b32 %r400, %r401, %r407, %r438, %r439;
	// end inline asm
	mov.b32 	%r406, %f121;
	// begin inline asm
	shfl.sync.up.b32 %r405, %r406, %r407, %r438, %r439;
	// end inline asm
	mov.b32 	%f122, %r405;
	setp.eq.s32 	%p63, %r401, 0;
	add.f32 	%f123, %f121, %f122;
	selp.f32 	%f124, %f123, %f121, %p63;
	setp.lt.s32 	%p64, %r359, 4;
	selp.b32 	%r467, 0, %r400, %p64;
	add.s32 	%r411, %r467, %r401;
	selp.f32 	%f125, %f121, %f124, %p64;
	mov.b32 	%r417, 8;
	// begin inline asm
	shfl.sync.up.b32 %r410, %r411, %r417, %r438, %r439;
	// end inline asm
	mov.b32 	%r416, %f125;
	// begin inline asm
	shfl.sync.up.b32 %r415, %r416, %r417, %r438, %r439;
	// end inline asm
	mov.b32 	%f126, %r415;
	setp.eq.s32 	%p65, %r411, 0;
	add.f32 	%f127, %f125, %f126;
	selp.f32 	%f128, %f127, %f125, %p65;
	setp.lt.s32 	%p66, %r359, 8;
	selp.b32 	%r468, 0, %r410, %p66;
	add.s32 	%r421, %r468, %r411;
	selp.f32 	%f129, %f125, %f128, %p66;
	mov.b32 	%r427, 16;
	// begin inline asm
	shfl.sync.up.b32 %r420, %r421, %r427, %r438, %r439;
	// end inline asm
	mov.b32 	%r426, %f129;
	// begin inline asm
	shfl.sync.up.b32 %r425, %r426, %r427, %r438, %r439;
	// end inline asm
	mov.b32 	%f130, %r425;
	setp.eq.s32 	%p67, %r421, 0;
	add.f32 	%f131, %f129, %f130;
	selp.f32 	%f78, %f131, %f129, %p67;
	setp.lt.s32 	%p68, %r359, 16;
	selp.b32 	%r469, 0, %r420, %p68;
	add.s32 	%r431, %r469, %r421;
	selp.f32 	%f132, %f129, %f78, %p68;
	// begin inline asm
	shfl.sync.up.b32 %r1618, %r431, %r437, %r438, %r439;
	// end inline asm
	mov.b32 	%r436, %f132;
	// begin inline asm
	shfl.sync.up.b32 %r435, %r436, %r437, %r438, %r439;
	// end inline asm
	mov.b32 	%f488, %r435;
	setp.ne.s32 	%p69, %r359, 31;
	@%p69 bra 	$L__BB4_254;
	shl.b32 	%r470, %r260, 3;
	mov.u32 	%r471, _ZN6thrust24THRUST_300001_SM_1000_NS8cuda_cub4core6detail5shmemE;
	add.s32 	%r472, %r471, %r470;
	mov.b32 	%r473, %f78;
	st.shared.v2.u32 	[%r472], {%r431, %r473};
$L__BB4_254:
	bar.sync 	0;
	ld.shared.v4.u32 	{%r474, %r475, %r476, %r477}, [_ZN6thrust24THRUST_300001_SM_1000_NS8cuda_cub4core6detail5shmemE];
	mov.b32 	%f133, %r477;
	mov.b32 	%f134, %r475;
	add.s32 	%r478, %r476, %r474;
	setp.eq.s32 	%p70, %r476, 0;
	add.f32 	%f135, %f134, %f133;
	selp.f32 	%f136, %f135, %f133, %p70;
	setp.eq.s32 	%p71, %r260, 2;
	selp.b32 	%r479, %r478, %r474, %p71;
	selp.f32 	%f137, %f136, %f134, %p71;
	ld.shared.v4.u32 	{%r480, %r481, %r482, %r483}, [_ZN6thrust24THRUST_300001_SM_1000_NS8cuda_cub4core6detail5shmemE+16];
	mov.b32 	%f138, %r483;
	mov.b32 	%f139, %r481;
	add.s32 	%r484, %r480, %r478;
	setp.eq.s32 	%p72, %r480, 0;
	add.f32 	%f140, %f136, %f139;
	selp.f32 	%f141, %f140, %f139, %p72;
	setp.eq.s32 	%p73, %r260, 3;
	selp.b32 	%r485, %r484, %r479, %p73;
	selp.f32 	%f142, %f141, %f137, %p73;
	add.s32 	%r486, %r482, %r484;
	setp.eq.s32 	%p74, %r482, 0;
	add.f32 	%f143, %f141, %f138;
	selp.f32 	%f144, %f143, %f138, %p74;
	setp.eq.s32 	%p75, %r260, 4;
	selp.b32 	%r487, %r486, %r485, %p75;
	selp.f32 	%f145, %f144, %f142, %p75;
	ld.shared.v4.u32 	{%r488, %r489, %r490, %r491}, [_ZN6thrust24THRUST_300001_SM_1000_NS8cuda_cub4core6detail5shmemE+32];
	mov.b32 	%f146, %r491;
	mov.b32 	%f147, %r489;
	add.s32 	%r492, %r488, %r486;
	setp.eq.s32 	%p76, %r488, 0;
	add.f32 	%f148, %f144, %f147;
	selp.f32 	%f149, %f148, %f147, %p76;
	setp.eq.s32 	%p77, %r260, 5;
	selp.b32 	%r493, %r492, %r487, %p77;
	selp.f32 	%f150, %f149, %f145, %p77;
	add.s32 	%r494, %r490, %r492;
	setp.eq.s32 	%p78, %r490, 0;
	add.f32 	%f151, %f149, %f146;
	selp.f32 	%f152, %f151, %f146, %p78;
	setp.eq.s32 	%p79, %r260, 6;
	selp.b32 	%r495, %r494, %r493, %p79;
	selp.f32 	%f153, %f152, %f150, %p79;
	ld.shared.v4.u32 	{%r496, %r497, %r498, %r499}, [_ZN6thrust24THRUST_300001_SM_1000_NS8cuda_cub4core6detail5shmemE+48];
	mov.b32 	%f154, %r499;
	mov.b32 	%f155, %r497;
	add.s32 	%r500, %r496, %r494;
	setp.eq.s32 	%p80, %r496, 0;
	add.f32 	%f156, %f152, %f155;
	selp.f32 	%f157, %f156, %f155, %p80;
	setp.eq.s32 	%p81, %r260, 7;
	selp.b32 	%r298, %r500, %r495, %p81;
	selp.f32 	%f80, %f157, %f153, %p81;
	add.s32 	%r299, %r498, %r500;
	setp.eq.s32 	%p82, %r498, 0;
	add.f32 	%f158, %f157, %f154;
	selp.f32 	%f81, %f158, %f154, %p82;
	setp.lt.u32 	%p83, %r230, 32;
	@%p83 bra 	$L__BB4_256;
	setp.eq.s32 	%p84, %r1618, 0;
	add.f32 	%f159, %f80, %f488;
	selp.f32 	%f160, %f159, %f488, %p84;
	setp.eq.s32 	%p85, %r359, 0;
	selp.b32 	%r501, 0, %r1618, %p85;
	add.s32 	%r1618, %r298, %r501;
	selp.f32 	%f488, %f80, %f160, %p85;
	bra.uni 	$L__BB4_272;
$L__BB4_256:
	setp.ne.s32 	%p86, %r230, 0;
	mul.wide.u32 	%rd87, %r1, 16;
	add.s64 	%rd48, %rd1, %rd87;
	@%p86 bra 	$L__BB4_258;
	st.shared.u32 	[_ZN6thrust24THRUST_300001_SM_1000_NS8cuda_cub4core6detail5shmemE+116], %r299;
	st.shared.f32 	[_ZN6thrust24THRUST_300001_SM_1000_NS8cuda_cub4core6detail5shmemE+120], %f81;
	add.s64 	%rd88, %rd48, 512;
	mov.b32 	%r502, %f81;
	mov.b64 	%rd89, {%r299, %r502};
	mov.b64 	%rd90, 100;
	// begin inline asm
	st.relaxed.gpu.v2.u64 [%rd88], {%rd89, %rd90};
	// end inline asm
$L__BB4_258:
	mov.u32 	%r503, %nctaid.x;
	setp.gt.u32 	%p87, %r503, 499;
	@%p87 bra 	$L__BB4_260;
	membar.cta;
	bra.uni 	$L__BB4_261;
$L__BB4_260:
	mov.b32 	%r504, 450;
	// begin inline asm
	nanosleep.u32 %r504;
	// end inline asm
$L__BB4_261:
	mul.wide.u32 	%rd94, %r230, 16;
	xor.b64  	%rd95, %rd94, -16;
	add.s64 	%rd96, %rd48, %rd95;
	add.s64 	%rd93, %rd96, 512;
$L__BB4_262:
	// begin inline asm
	ld.relaxed.gpu.v2.u64 {%rd91, %rd339}, [%rd93];
	// end inline asm
	setp.eq.s64 	%p88, %rd339, 99;
	mov.b32 	%r505, -1;
	vote.sync.any.pred 	%p89, %p88, %r505;
	@%p89 bra 	$L__BB4_262;
	mov.b64 	{%r558, %r514}, %rd91;
	mov.b32 	%f161, %r514;
	cvt.u32.u64 	%r509, %rd91;
	setp.eq.s64 	%p90, %rd339, 101;
	mov.b32 	%r557, -1;
	vote.sync.ballot.b32 	%r559, %p90, %r557;
	// begin inline asm
	mov.u32 %r507, %lanemask_ge;
	// end inline asm
	and.b32  	%r560, %r559, %r507;
	or.b32  	%r561, %r560, -2147483648;
	add.s32 	%r562, %r561, -1;
	not.b32 	%r563, %r561;
	and.b32  	%r564, %r563, %r562;
	popc.b32 	%r511, %r564;
	mov.b32 	%r515, 1;
	// begin inline asm
	shfl.sync.down.b32 %r508, %r509, %r515, %r511, %r557;
	// end inline asm
	// begin inline asm
	shfl.sync.down.b32 %r513, %r514, %r515, %r511, %r557;
	// end inline asm
	mov.b32 	%f162, %r513;
	setp.lt.s32 	%p92, %r359, %r511;
	setp.eq.s32 	%p93, %r509, 0;
	add.f32 	%f163, %f161, %f162;
	selp.b32 	%r565, %r508, 0, %p92;
	add.s32 	%r519, %r565, %r509;
	selp.f32 	%f164, %f163, %f161, %p93;
	selp.f32 	%f165, %f164, %f161, %p92;
	mov.b32 	%r525, 2;
	// begin inline asm
	shfl.sync.down.b32 %r518, %r519, %r525, %r511, %r557;
	// end inline asm
	mov.b32 	%r524, %f165;
	// begin inline asm
	shfl.sync.down.b32 %r523, %r524, %r525, %r511, %r557;
	// end inline asm
	mov.b32 	%f166, %r523;
	add.s32 	%r566, %r359, 2;
	setp.gt.s32 	%p94, %r566, %r511;
	setp.eq.s32 	%p95, %r519, 0;
	add.f32 	%f167, %f165, %f166;
	selp.f32 	%f168, %f167, %f165, %p95;
	selp.b32 	%r567, 0, %r518, %p94;
	add.s32 	%r529, %r519, %r567;
	selp.f32 	%f169, %f165, %f168, %p94;
	mov.b32 	%r535, 4;
	// begin inline asm
	shfl.sync.down.b32 %r528, %r529, %r535, %r511, %r557;
	// end inline asm
	mov.b32 	%r534, %f169;
	// begin inline asm
	shfl.sync.down.b32 %r533, %r534, %r535, %r511, %r557;
	// end inline asm
	mov.b32 	%f170, %r533;
	add.s32 	%r568, %r359, 4;
	setp.gt.s32 	%p96, %r568, %r511;
	setp.eq.s32 	%p97, %r529, 0;
	add.f32 	%f171, %f169, %f170;
	selp.f32 	%f172, %f171, %f169, %p97;
	selp.b32 	%r569, 0, %r528, %p96;
	add.s32 	%r539, %r529, %r569;
	selp.f32 	%f173, %f169, %f172, %p96;
	mov.b32 	%r545, 8;
	// begin inline asm
	shfl.sync.down.b32 %r538, %r539, %r545, %r511, %r557;
	// end inline asm
	mov.b32 	%r544, %f173;
	// begin inline asm
	shfl.sync.down.b32 %r543, %r544, %r545, %r511, %r557;
	// end inline asm
	mov.b32 	%f174, %r543;
	add.s32 	%r570, %r359, 8;
	setp.gt.s32 	%p98, %r570, %r511;
	setp.eq.s32 	%p99, %r539, 0;
	add.f32 	%f175, %f173, %f174;
	selp.f32 	%f176, %f175, %f173, %p99;
	selp.b32 	%r571, 0, %r538, %p98;
	add.s32 	%r549, %r539, %r571;
	selp.f32 	%f177, %f173, %f176, %p98;
	mov.b32 	%r555, 16;
	// begin inline asm
	shfl.sync.down.b32 %r548, %r549, %r555, %r511, %r557;
	// end inline asm
	mov.b32 	%r554, %f177;
	// begin inline asm
	shfl.sync.down.b32 %r553, %r554, %r555, %r511, %r557;
	// end inline asm
	mov.b32 	%f178, %r553;
	add.s32 	%r572, %r359, 16;
	setp.gt.s32 	%p100, %r572, %r511;
	setp.eq.s32 	%p101, %r549, 0;
	add.f32 	%f179, %f177, %f178;
	selp.f32 	%f180, %f179, %f177, %p101;
	selp.b32 	%r573, 0, %r548, %p100;
	add.s32 	%r1616, %r573, %r549;
	selp.f32 	%f487, %f177, %f180, %p100;
	not.b32 	%r574, %r230;
	add.s32 	%r1617, %r1, %r574;
	add.s64 	%rd51, %rd1, 512;
$L__BB4_264:
	setp.ne.s64 	%p102, %rd339, 101;
	mov.b32 	%r575, -1;
	vote.sync.all.pred 	%p103, %p102, %r575;
	not.pred 	%p104, %p103;
	@%p104 bra 	$L__BB4_268;
	mul.wide.s32 	%rd140, %r1617, 16;
	add.s64 	%rd141, %rd51, %rd140;
	add.s64 	%rd139, %rd141, -512;
$L__BB4_266:
	// begin inline asm
	ld.relaxed.gpu.v2.u64 {%rd137, %rd339}, [%rd139];
	// end inline asm
	setp.eq.s64 	%p160, %rd339, 99;
	mov.b32 	%r671, -1;
	vote.sync.any.pred 	%p161, %p160, %r671;
	@%p161 bra 	$L__BB4_266;
	mov.b64 	{%r723, %r679}, %rd137;
	mov.b32 	%f193, %r679;
	cvt.u32.u64 	%r674, %rd137;
	setp.eq.s64 	%p162, %rd339, 101;
	mov.b32 	%r722, -1;
	vote.sync.ballot.b32 	%r724, %p162, %r722;
	and.b32  	%r725, %r724, %r507;
	or.b32  	%r726, %r725, -2147483648;
	add.s32 	%r727, %r726, -1;
	not.b32 	%r728, %r726;
	and.b32  	%r729, %r728, %r727;
	popc.b32 	%r676, %r729;
	mov.b32 	%r680, 1;
	// begin inline asm
	shfl.sync.down.b32 %r673, %r674, %r680, %r676, %r722;
	// end inline asm
	// begin inline asm
	shfl.sync.down.b32 %r678, %r679, %r680, %r676, %r722;
	// end inline asm
	mov.b32 	%f194, %r678;
	setp.lt.s32 	%p164, %r359, %r676;
	setp.eq.s32 	%p165, %r674, 0;
	add.f32 	%f195, %f193, %f194;
	selp.b32 	%r730, %r673, 0, %p164;
	add.s32 	%r684, %r730, %r674;
	selp.f32 	%f196, %f195, %f193, %p165;
	selp.f32 	%f197, %f196, %f193, %p164;
	mov.b32 	%r690, 2;
	// begin inline asm
	shfl.sync.down.b32 %r683, %r684, %r690, %r676, %r722;
	// end inline asm
	mov.b32 	%r689, %f197;
	// begin inline asm
	shfl.sync.down.b32 %r688, %r689, %r690, %r676, %r722;
	// end inline asm
	mov.b32 	%f198, %r688;
	add.s32 	%r731, %r359, 2;
	setp.gt.s32 	%p166, %r731, %r676;
	setp.eq.s32 	%p167, %r684, 0;
	add.f32 	%f199, %f197, %f198;
	selp.f32 	%f200, %f199, %f197, %p167;
	selp.b32 	%r732, 0, %r683, %p166;
	add.s32 	%r694, %r684, %r732;
	selp.f32 	%f201, %f197, %f200, %p166;
	mov.b32 	%r700, 4;
	// begin inline asm
	shfl.sync.down.b32 %r693, %r694, %r700, %r676, %r722;
	// end inline asm
	mov.b32 	%r699, %f201;
	// begin inline asm
	shfl.sync.down.b32 %r698, %r699, %r700, %r676, %r722;
	// end inline asm
	mov.b32 	%f202, %r698;
	add.s32 	%r733, %r359, 4;
	setp.gt.s32 	%p168, %r733, %r676;
	setp.eq.s32 	%p169, %r694, 0;
	add.f32 	%f203, %f201, %f202;
	selp.f32 	%f204, %f203, %f201, %p169;
	selp.b32 	%r734, 0, %r693, %p168;
	add.s32 	%r704, %r694, %r734;
	selp.f32 	%f205, %f201, %f204, %p168;
	mov.b32 	%r710, 8;
	// begin inline asm
	shfl.sync.down.b32 %r703, %r704, %r710, %r676, %r722;
	// end inline asm
	mov.b32 	%r709, %f205;
	// begin inline asm
	shfl.sync.down.b32 %r708, %r709, %r710, %r676, %r722;
	// end inline asm
	mov.b32 	%f206, %r708;
	add.s32 	%r735, %r359, 8;
	setp.gt.s32 	%p170, %r735, %r676;
	setp.eq.s32 	%p171, %r704, 0;
	add.f32 	%f207, %f205, %f206;
	selp.f32 	%f208, %f207, %f205, %p171;
	selp.b32 	%r736, 0, %r703, %p170;
	add.s32 	%r714, %r704, %r736;
	selp.f32 	%f209, %f205, %f208, %p170;
	mov.b32 	%r720, 16;
	// begin inline asm
	shfl.sync.down.b32 %r713, %r714, %r720, %r676, %r722;
	// end inline asm
	mov.b32 	%r719, %f209;
	// begin inline asm
	shfl.sync.down.b32 %r718, %r719, %r720, %r676, %r722;
	// end inline asm
	mov.b32 	%f210, %r718;
	add.s32 	%r737, %r359, 16;
	setp.gt.s32 	%p172, %r737, %r676;
	setp.eq.s32 	%p173, %r714, 0;
	add.f32 	%f211, %f209, %f210;
	selp.f32 	%f212, %f211, %f209, %p173;
	selp.b32 	%r738, 0, %r713, %p172;
	selp.f32 	%f213, %f209, %f212, %p172;
	add.s32 	%r739, %r738, %r1616;
	add.s32 	%r306, %r739, %r714;
	setp.eq.s32 	%p174, %r1616, 0;
	add.f32 	%f214, %f487, %f213;
	selp.f32 	%f487, %f214, %f487, %p174;
	add.s32 	%r1617, %r1617, -32;
	mov.u32 	%r1616, %r306;
	bra.uni 	$L__BB4_264;
$L__BB4_268:
	@%p86 bra 	$L__BB4_270;
	add.s32 	%r577, %r1616, %r299;
	setp.eq.s32 	%p106, %r299, 0;
	add.f32 	%f181, %f81, %f487;
	selp.f32 	%f182, %f181, %f81, %p106;
	add.s64 	%rd97, %rd48, 512;
	mov.b32 	%r578, %f182;
	mov.b64 	%rd98, {%r577, %r578};
	mov.b64 	%rd99, 101;
	// begin inline asm
	st.relaxed.gpu.v2.u64 [%rd97], {%rd98, %rd99};
	// end inline asm
	st.shared.u32 	[_ZN6thrust24THRUST_300001_SM_1000_NS8cuda_cub4core6detail5shmemE+100], %r1616;
	mov.b32 	%r579, %f487;
	st.shared.v2.u32 	[_ZN6thrust24THRUST_300001_SM_1000_NS8cuda_cub4core6detail5shmemE+104], {%r579, %r577};
	st.shared.f32 	[_ZN6thrust24THRUST_300001_SM_1000_NS8cuda_cub4core6detail5shmemE+112], %f182;
$L__BB4_270:
	setp.ne.s32 	%p107, %r359, 0;
	@%p107 bra 	$L__BB4_272;
	mov.b32 	%r580, %f487;
	st.shared.v2.u32 	[_ZN6thrust24THRUST_300001_SM_1000_NS8cuda_cub4core6detail5shmemE+72], {%r1616, %r580};
	mov.u32 	%r1618, %r1616;
	mov.f32 	%f488, %f487;
$L__BB4_272:
	setp.eq.s32 	%p108, %r230, 0;
	bar.sync 	0;
	@%p108 bra 	$L__BB4_274;
	ld.shared.v2.u32 	{%r581, %r582}, [_ZN6thrust24THRUST_300001_SM_1000_NS8cuda_cub4core6detail5shmemE+72];
	mov.b32 	%f183, %r582;
	add.s32 	%r309, %r581, %r1618;
	setp.eq.s32 	%p109, %r1618, 0;
	add.f32 	%f184, %f488, %f183;
	selp.f32 	%f488, %f184, %f488, %p109;
	mov.u32 	%r1618, %r309;
$L__BB4_274:
	mul.lo.s32 	%r583, %r230, 9;
	setp.eq.s32 	%p110, %r583, %r3;
	setp.ne.s32 	%p111, %r1615, %r263;
	or.pred  	%p112, %p110, %p111;
	selp.u32 	%r584, 1, 0, %p112;
	add.s32 	%r311, %r1618, %r584;
	add.f32 	%f185, %f488, %f69;
	selp.f32 	%f89, %f69, %f185, %p112;
	selp.u32 	%r585, 1, 0, %p6;
	add.s32 	%r586, %r585, %r584;
	add.s32 	%r312, %r586, %r1618;
	add.f32 	%f186, %f89, %f70;
	selp.f32 	%f90, %f70, %f186, %p6;
	add.s32 	%r587, %r583, 2;
	setp.eq.s32 	%p113, %r587, %r3;
	setp.ne.s32 	%p114, %r264, %r265;
	or.pred  	%p115, %p113, %p114;
	selp.u32 	%r588, 1, 0, %p115;
	add.s32 	%r313, %r312, %r588;
	add.f32 	%f187, %f90, %f71;
	selp.f32 	%f91, %f71, %f187, %p115;
	add.s32 	%r589, %r583, 3;
	setp.eq.s32 	%p116, %r589, %r3;
	setp.ne.s32 	%p117, %r265, %r266;
	or.pred  	%p9, %p116, %p117;
	selp.u32 	%r590, 1, 0, %p9;
	add.s32 	%r314, %r313, %r590;
	add.f32 	%f188, %f91, %f72;
	selp.f32 	%f92, %f72, %f188, %p9;
	add.s32 	%r591, %r583, 4;
	setp.eq.s32 	%p118, %r591, %r3;
	setp.ne.s32 	%p119, %r266, %r267;
	or.pred  	%p10, %p118, %p119;
	selp.u32 	%r592, 1, 0, %p10;
	add.s32 	%r315, %r314, %r592;
	add.f32 	%f189, %f92, %f73;
	selp.f32 	%f93, %f73, %f189, %p10;
	add.s32 	%r593, %r583, 5;
	setp.eq.s32 	%p120, %r593, %r3;
	setp.ne.s32 	%p121, %r267, %r268;
	or.pred  	%p11, %p120, %p121;
	selp.u32 	%r594, 1, 0, %p11;
	add.s32 	%r316, %r315, %r594;
	add.f32 	%f190, %f93, %f74;
	selp.f32 	%f94, %f74, %f190, %p11;
	selp.u32 	%r595, 1, 0, %p7;
	add.s32 	%r317, %r316, %r595;
	add.f32 	%f191, %f94, %f75;
	selp.f32 	%f95, %f75, %f191, %p7;
	selp.u32 	%r596, 1, 0, %p8;
	add.s32 	%r318, %r317, %r596;
	add.f32 	%f192, %f95, %f76;
	selp.f32 	%f96, %f76, %f192, %p8;
	ld.shared.v2.u32 	{%r597, %r319}, [_ZN6thrust24THRUST_300001_SM_1000_NS8cuda_cub4core6detail5shmemE+112];
	mov.b32 	%f97, %r597;
	ld.shared.u32 	%r1627, [_ZN6thrust24THRUST_300001_SM_1000_NS8cuda_cub4core6detail5shmemE+108];
	ld.shared.u32 	%r321, [_ZN6thrust24THRUST_300001_SM_1000_NS8cuda_cub4core6detail5shmemE+100];
	setp.lt.s32 	%p122, %r319, 257;
	@%p122 bra 	$L__BB4_300;
	bar.sync 	0;
	mul.lo.s32 	%r601, %r230, 9;
	setp.ne.s32 	%p138, %r601, %r3;
	setp.eq.s32 	%p139, %r1615, %r263;
	and.pred  	%p140, %p138, %p139;
	@%p140 bra 	$L__BB4_277;
	sub.s32 	%r602, %r1618, %r321;
	shl.b32 	%r603, %r602, 3;
	mov.u32 	%r604, _ZN6thrust24THRUST_300001_SM_1000_NS8cuda_cub4core6detail5shmemE;
	add.s32 	%r605, %r604, %r603;
	mov.b32 	%r606, %f488;
	st.shared.v2.u32 	[%r605], {%r1615, %r606};
$L__BB4_277:
	not.pred 	%p141, %p6;
	@%p141 bra 	$L__BB4_279;
	sub.s32 	%r607, %r311, %r321;
	shl.b32 	%r608, %r607, 3;
	mov.u32 	%r609, _ZN6thrust24THRUST_300001_SM_1000_NS8cuda_cub4core6detail5shmemE;
	add.s32 	%r610, %r609, %r608;
	mov.b32 	%r611, %f89;
	st.shared.v2.u32 	[%r610], {%r263, %r611};
$L__BB4_279:
	mad.lo.s32 	%r612, %r230, 9, 2;
	setp.ne.s32 	%p142, %r612, %r3;
	setp.eq.s32 	%p143, %r264, %r265;
	and.pred  	%p144, %p142, %p143;
	@%p144 bra 	$L__BB4_281;
	sub.s32 	%r613, %r312, %r321;
	shl.b32 	%r614, %r613, 3;
	mov.u32 	%r615, _ZN6thrust24THRUST_300001_SM_1000_NS8cuda_cub4core6detail5shmemE;
	add.s32 	%r616, %r615, %r614;
	mov.b32 	%r617, %f90;
	st.shared.v2.u32 	[%r616], {%r264, %r617};
$L__BB4_281:
	not.pred 	%p145, %p9;
	@%p145 bra 	$L__BB4_283;
	sub.s32 	%r618, %r313, %r321;
	shl.b32 	%r619, %r618, 3;
	mov.u32 	%r620, _ZN6thrust24THRUST_300001_SM_1000_NS8cuda_cub4core6detail5shmemE;
	add.s32 	%r621, %r620, %r619;
	mov.b32 	%r622, %f91;
	st.shared.v2.u32 	[%r621], {%r265, %r622};
$L__BB4_283:
	not.pred 	%p146, %p10;
	@%p146 bra 	$L__BB4_285;
	sub.s32 	%r623, %r314, %r321;
	shl.b32 	%r624, %r623, 3;
	mov.u32 	%r625, _ZN6thrust24THRUST_300001_SM_1000_NS8cuda_cub4core6detail5shmemE;
	add.s32 	%r626, %r625, %r624;
	mov.b32 	%r627, %f92;
	st.shared.v2.u32 	[%r626], {%r266, %r627};
$L__BB4_285:
	not.pred 	%p147, %p11;
	@%p147 bra 	$L__BB4_287;
	sub.s32 	%r628, %r315, %r321;
	shl.b32 	%r629, %r628, 3;
	mov.u32 	%r630, _ZN6thrust24THRUST_300001_SM_1000_NS8cuda_cub4core6detail5shmemE;
	add.s32 	%r631, %r630, %r629;
	mov.b32 	%r632, %f93;
	st.shared.v2.u32 	[%r631], {%r267, %r632};
$L__BB4_287:
	not.pred 	%p148, %p7;
	@%p148 bra 	$L__BB4_289;
	sub.s32 	%r633, %r316, %r321;
	shl.b32 	%r634, %r633, 3;
	mov.u32 	%r635, _ZN6thrust24THRUST_300001_SM_1000_NS8cuda_cub4core6detail5shmemE;
	add.s32 	%r636, %r635, %r634;
	mov.b32 	%r637, %f94;
	st.shared.v2.u32 	[%r636], {%r268, %r637};
$L__BB4_289:
	not.pred 	%p149, %p8;
	@%p149 bra 	$L__BB4_291;
	sub.s32 	%r638, %r317, %r321;
	shl.b32 	%r639, %r638, 3;
	mov.u32 	%r640, _ZN6thrust24THRUST_300001_SM_1000_NS8cuda_cub4core6detail5shmemE;
	add.s32 	%r641, %r640, %r639;
	mov.b32 	%r642, %f95;
	st.shared.v2.u32 	[%r641], {%r269, %r642};
$L__BB4_291:
	mad.lo.s32 	%r643, %r230, 9, 8;
	setp.ne.s32 	%p150, %r643, %r3;
	setp.eq.s32 	%p151, %r270, %r271;
	and.pred  	%p152, %p150, %p151;
	@%p152 bra 	$L__BB4_293;
	sub.s32 	%r644, %r318, %r321;
	shl.b32 	%r645, %r644, 3;
	mov.u32 	%r646, _ZN6thrust24THRUST_300001_SM_1000_NS8cuda_cub4core6detail5shmemE;
	add.s32 	%r647, %r646, %r645;
	mov.b32 	%r648, %f96;
	st.shared.v2.u32 	[%r647], {%r270, %r648};
$L__BB4_293:
	bar.sync 	0;
	setp.ge.s32 	%p153, %r230, %r319;
	@%p153 bra 	$L__BB4_318;
	not.b32 	%r649, %r230;
	add.s32 	%r322, %r319, %r649;
	and.b32  	%r650, %r322, 768;
	setp.eq.s32 	%p154, %r650, 768;
	mov.u32 	%r1626, %r230;
	@%p154 bra 	$L__BB4_297;
	shr.u32 	%r651, %r322, 8;
	add.s32 	%r652, %r651, 1;
	and.b32  	%r653, %r652, 3;
	shl.b32 	%r654, %r230, 3;
	mov.u32 	%r655, _ZN6thrust24THRUST_300001_SM_1000_NS8cuda_cub4core6detail5shmemE;
	add.s32 	%r1622, %r655, %r654;
	add.s32 	%r1621, %r230, %r321;
	neg.s32 	%r1620, %r653;
	shl.b32 	%r656, %r652, 8;
	and.b32  	%r657, %r656, 768;
	add.s32 	%r1626, %r230, %r657;
$L__BB4_296:
	.pragma "nounroll";
	mul.wide.s32 	%rd127, %r1621, 4;
	add.s64 	%rd128, %rd5, %rd127;
	add.s64 	%rd129, %rd4, %rd127;
	ld.shared.v2.u32 	{%r658, %r659}, [%r1622];
	st.global.u32 	[%rd129], %r658;
	st.global.u32 	[%rd128], %r659;
	add.s32 	%r1622, %r1622, 2048;
	add.s32 	%r1621, %r1621, 256;
	add.s32 	%r1620, %r1620, 1;
	setp.ne.s32 	%p155, %r1620, 0;
	@%p155 bra 	$L__BB4_296;
$L__BB4_297:
	setp.lt.u32 	%p156, %r322, 768;
	@%p156 bra 	$L__BB4_318;
	add.s64 	%rd55, %rd4, 2048;
	add.s32 	%r1625, %r1626, %r321;
	add.s64 	%rd56, %rd5, 2048;
	shl.b32 	%r660, %r1626, 3;
	mov.u32 	%r661, _ZN6thrust24THRUST_300001_SM_1000_NS8cuda_cub4core6detail5shmemE;
	add.s32 	%r662, %r660, %r661;
	add.s32 	%r1624, %r662, 4096;
$L__BB4_299:
	mul.wide.s32 	%rd130, %r1625, 4;
	add.s64 	%rd131, %rd55, %rd130;
	add.s64 	%rd132, %rd56, %rd130;
	ld.shared.v2.u32 	{%r663, %r664}, [%r1624+-4096];
	st.global.u32 	[%rd131+-2048], %r663;
	st.global.u32 	[%rd132+-2048], %r664;
	ld.shared.v2.u32 	{%r665, %r666}, [%r1624+-2048];
	st.global.u32 	[%rd131+-1024], %r665;
	st.global.u32 	[%rd132+-1024], %r666;
	ld.shared.v2.u32 	{%r667, %r668}, [%r1624];
	st.global.u32 	[%rd131], %r667;
	st.global.u32 	[%rd132], %r668;
	ld.shared.v2.u32 	{%r669, %r670}, [%r1624+2048];
	st.global.u32 	[%rd131+1024], %r669;
	st.global.u32 	[%rd132+1024], %r670;
	add.s32 	%r1626, %r1626, 1024;
	add.s32 	%r1625, %r1625, 1024;
	add.s32 	%r1624, %r1624, 8192;
	setp.lt.s32 	%p157, %r1626, %r319;
	@%p157 bra 	$L__BB4_299;
	bra.uni 	$L__BB4_318;
$L__BB4_300:
	mul.lo.s32 	%r598, %r230, 9;
	setp.ne.s32 	%p123, %r598, %r3;
	setp.eq.s32 	%p124, %r1615, %r263;
	and.pred  	%p125, %p123, %p124;
	@%p125 bra 	$L__BB4_302;
	mul.wide.s32 	%rd100, %r1618, 4;
	add.s64 	%rd101, %rd4, %rd100;
	st.global.u32 	[%rd101], %r1615;
	add.s64 	%rd102, %rd5, %rd100;
	st.global.f32 	[%rd102], %f488;
$L__BB4_302:
	not.pred 	%p126, %p6;
	@%p126 bra 	$L__BB4_304;
	mul.wide.s32 	%rd103, %r311, 4;
	add.s64 	%rd104, %rd4, %rd103;
	st.global.u32 	[%rd104], %r263;
	add.s64 	%rd105, %rd5, %rd103;
	st.global.f32 	[%rd105], %f89;
$L__BB4_304:
	mad.lo.s32 	%r599, %r230, 9, 2;
	setp.ne.s32 	%p127, %r599, %r3;
	setp.eq.s32 	%p128, %r264, %r265;
	and.pred  	%p129, %p127, %p128;
	@%p129 bra 	$L__BB4_306;
	mul.wide.s32 	%rd106, %r312, 4;
	add.s64 	%rd107, %rd4, %rd106;
	st.global.u32 	[%rd107], %r264;
	add.s64 	%rd108, %rd5, %rd106;
	st.global.f32 	[%rd108], %f90;
$L__BB4_306:
	not.pred 	%p130, %p9;
	@%p130 bra 	$L__BB4_308;
	mul.wide.s32 	%rd109, %r313, 4;
	add.s64 	%rd110, %rd4, %rd109;
	st.global.u32 	[%rd110], %r265;
	add.s64 	%rd111, %rd5, %rd109;
	st.global.f32 	[%rd111], %f91;
$L__BB4_308:
	not.pred 	%p131, %p10;
	@%p131 bra 	$L__BB4_310;
	mul.wide.s32 	%rd112, %r314, 4;
	add.s64 	%rd113, %rd4, %rd112;
	st.global.u32 	[%rd113], %r266;
	add.s64 	%rd114, %rd5, %rd112;
	st.global.f32 	[%rd114], %f92;
$L__BB4_310:
	not.pred 	%p132, %p11;
	@%p132 bra 	$L__BB4_312;
	mul.wide.s32 	%rd115, %r315, 4;
	add.s64 	%rd116, %rd4, %rd115;
	st.global.u32 	[%rd116], %r267;
	add.s64 	%rd117, %rd5, %rd115;
	st.global.f32 	[%rd117], %f93;
$L__BB4_312:
	not.pred 	%p133, %p7;
	@%p133 bra 	$L__BB4_314;
	mul.wide.s32 	%rd118, %r316, 4;
	add.s64 	%rd119, %rd4, %rd118;
	st.global.u32 	[%rd119], %r268;
	add.s64 	%rd120, %rd5, %rd118;
	st.global.f32 	[%rd120], %f94;
$L__BB4_314:
	not.pred 	%p134, %p8;
	@%p134 bra 	$L__BB4_316;
	mul.wide.s32 	%rd121, %r317, 4;
	add.s64 	%rd122, %rd4, %rd121;
	st.global.u32 	[%rd122], %r269;
	add.s64 	%rd123, %rd5, %rd121;
	st.global.f32 	[%rd123], %f95;
$L__BB4_316:
	mad.lo.s32 	%r600, %r230, 9, 8;
	setp.ne.s32 	%p135, %r600, %r3;
	setp.eq.s32 	%p136, %r270, %r271;
	and.pred  	%p137, %p135, %p136;
	@%p137 bra 	$L__BB4_318;
	mul.wide.s32 	%rd124, %r318, 4;
	add.s64 	%rd125, %rd4, %rd124;
	st.global.u32 	[%rd125], %r270;
	add.s64 	%rd126, %rd5, %rd124;
	st.global.f32 	[%rd126], %f96;
$L__BB4_318:
	setp.ne.s32 	%p158, %r230, 255;
	@%p158 bra 	$L__BB4_322;
	setp.ne.s32 	%p159, %r3, 2304;
	@%p159 bra 	$L__BB4_321;
	mul.wide.s32 	%rd133, %r1627, 4;
	add.s64 	%rd134, %rd4, %rd133;
	st.global.u32 	[%rd134], %r271;
	add.s64 	%rd135, %rd5, %rd133;
	st.global.f32 	[%rd135], %f97;
	add.s32 	%r1627, %r1627, 1;
$L__BB4_321:
	ld.param.u64 	%rd328, [_ZN6thrust24THRUST_300001_SM_1000_NS8cuda_cub4core6detail13_kernel_agentINS1_15__reduce_by_key16ReduceByKeyAgentINS0_6detail15normal_iteratorINS0_10device_ptrIiEEEENS8_INS9_IfEEEESB_SD_N4cuda3std3__48equal_toIiEENSG_4plusIfEEPiiEEJSB_SD_SB_SD_SL_N3cub18CUB_300001_SM_100024ReduceByKeyScanTileStateIfiLb1EEESI_SK_iiEEEvDpT0__param_4];
	cvta.to.global.u64 	%rd136, %rd328;
	st.global.u32 	[%rd136], %r1627;
$L__BB4_322:
	ret;

}
	// .globl	_ZN6thrust24THRUST_300001_SM_1000_NS8cuda_cub4core6detail13_kernel_agentINS1_15__reduce_by_key9InitAgentIN3cub18CUB_300001_SM_100024ReduceByKeyScanTileStateIflLb1EEElPlEEJSA_lSB_EEEvDpT0_
.visible .entry _ZN6thrust24THRUST_300001_SM_1000_NS8cuda_cub4core6detail13_kernel_agentINS1_15__reduce_by_key9InitAgentIN3cub18CUB_300001_SM_100024ReduceByKeyScanTileStateIflLb1EEElPlEEJSA_lSB_EEEvDpT0_(
	.param .align 8 .b8 _ZN6thrust24THRUST_300001_SM_1000_NS8cuda_cub4core6detail13_kernel_agentINS1_15__reduce_by_key9InitAgentIN3cub18CUB_300001_SM_100024ReduceByKeyScanTileStateIflLb1EEElPlEEJSA_lSB_EEEvDpT0__param_0[8],
	.param .u64 _ZN6thrust24THRUST_300001_SM_1000_NS8cuda_cub4core6detail13_kernel_agentINS1_15__reduce_by_key9InitAgentIN3cub18CUB_300001_SM_100024ReduceByKeyScanTileStateIflLb1EEElPlEEJSA_lSB_EEEvDpT0__param_1,
	.param .u64 .ptr .align 1 _ZN6thrust24THRUST_300001_SM_1000_NS8cuda_cub4core6detail13_kernel_agentINS1_15__reduce_by_key9InitAgentIN3cub18CUB_300001_SM_100024ReduceByKeyScanTileStateIflLb1EEElPlEEJSA_lSB_EEEvDpT0__param_2
)
.maxntid 128
{
	.reg .pred 	%p<6>;
	.reg .b32 	%r<16>;
	.reg .b64 	%rd<12>;

	ld.param.u64 	%rd3, [_ZN6thrust24THRUST_300001_SM_1000_NS8cuda_cub4core6detail13_kernel_agentINS1_15__reduce_by_key9InitAgentIN3cub18CUB_300001_SM_100024ReduceByKeyScanTileStateIflLb1EEElPlEEJSA_lSB_EEEvDpT0__param_0];
	ld.param.u32 	%r8, [_ZN6thrust24THRUST_300001_SM_1000_NS8cuda_cub4core6detail13_kernel_agentINS1_15__reduce_by_key9InitAgentIN3cub18CUB_300001_SM_100024ReduceByKeyScanTileStateIflLb1EEElPlEEJSA_lSB_EEEvDpT0__param_1];
	ld.param.u64 	%rd2, [_ZN6thrust24THRUST_300001_SM_1000_NS8cuda_cub4core6detail13_kernel_agentINS1_15__reduce_by_key9InitAgentIN3cub18CUB_300001_SM_100024ReduceByKeyScanTileStateIflLb1EEElPlEEJSA_lSB_EEEvDpT0__param_2];
	cvta.to.global.u64 	%rd1, %rd3;
	mov.u32 	%r1, %ctaid.x;
	mov.u32 	%r9, %ntid.x;
	mov.u32 	%r2, %tid.x;
	mad.lo.s32 	%r3, %r1, %r9, %r2;
	setp.ge.s32 	%p1, %r3, %r8;
	@%p1 bra 	$L__BB5_2;
	mul.wide.s32 	%rd4, %r3, 16;
	add.s64 	%rd5, %rd1, %rd4;
	mov.b64 	%rd6, 0;
	mov.b64 	%rd7, 425201762304;
	st.global.v2.u64 	[%rd5+512], {%rd7, %rd6};
$L__BB5_2:
	mov.b32 	%r15, 0;
	setp.ne.s32 	%p2, %r1, 0;
	setp.gt.u32 	%p3, %r2, 31;
	or.pred  	%p4, %p2, %p3;
	@%p4 bra 	$L__BB5_4;
	mul.wide.u32 	%rd8, %r2, 16;
	add.s64 	%rd9, %rd1, %rd8;
	st.global.v4.u32 	[%rd9], {%r15, %r15, %r15, %r15};
$L__BB5_4:
	or.b32  	%r14, %r1, %r2;
	setp.ne.s32 	%p5, %r14, 0;
	@%p5 bra 	$L__BB5_6;
	cvta.to.global.u64 	%rd10, %rd2;
	mov.b64 	%rd11, 0;
	st.global.u64 	[%rd10], %rd11;
$L__BB5_6:
	ret;

}
	// .globl	_ZN6thrust24THRUST_300001_SM_1000_NS8cuda_cub4core6detail13_kernel_agentINS1_15__reduce_by_key16ReduceByKeyAgentINS0_6detail15normal_iteratorINS0_10device_ptrIiEEEENS8_INS9_IfEEEESB_SD_N4cuda3std3__48equal_toIiEENSG_4plusIfEEPllEEJSB_SD_SB_SD_SL_N3cub18CUB_300001_SM_100024ReduceByKeyScanTileStateIflLb1EEESI_SK_llEEEvDpT0_
.visible .entry _ZN6thrust24THRUST_300001_SM_1000_NS8cuda_cub4core6detail13_kernel_agentINS1_15__reduce_by_key16ReduceByKeyAgentINS0_6detail15normal_iteratorINS0_10device_ptrIiEEEENS8_INS9_IfEEEESB_SD_N4cuda3std3__48equal_toIiEENSG_4plusIfEEPllEEJSB_SD_SB_SD_SL_N3cub18CUB_300001_SM_100024ReduceByKeyScanTileStateIflLb1EEESI_SK_llEEEvDpT0_(
	.param .align 8 .b8 _ZN6thrust24THRUST_300001_SM_1000_NS8cuda_cub4core6detail13_kernel_agentINS1_15__reduce_by_key16ReduceByKeyAgentINS0_6detail15normal_iteratorINS0_10device_ptrIiEEEENS8_INS9_IfEEEESB_SD_N4cuda3std3__48equal_toIiEENSG_4plusIfEEPllEEJSB_SD_SB_SD_SL_N3cub18CUB_300001_SM_100024ReduceByKeyScanTileStateIflLb1EEESI_SK_llEEEvDpT0__param_0[8],
	.param .align 8 .b8 _ZN6thrust24THRUST_300001_SM_1000_NS8cuda_cub4core6detail13_kernel_agentINS1_15__reduce_by_key16ReduceByKeyAgentINS0_6detail15normal_iteratorINS0_10device_ptrIiEEEENS8_INS9_IfEEEESB_SD_N4cuda3std3__48equal_toIiEENSG_4plusIfEEPllEEJSB_SD_SB_SD_SL_N3cub18CUB_300001_SM_100024ReduceByKeyScanTileStateIflLb1EEESI_SK_llEEEvDpT0__param_1[8],
	.param .align 8 .b8 _ZN6thrust24THRUST_300001_SM_1000_NS8cuda_cub4core6detail13_kernel_agentINS1_15__reduce_by_key16ReduceByKeyAgentINS0_6detail15normal_iteratorINS0_10device_ptrIiEEEENS8_INS9_IfEEEESB_SD_N4cuda3std3__48equal_toIiEENSG_4plusIfEEPllEEJSB_SD_SB_SD_SL_N3cub18CUB_300001_SM_100024ReduceByKeyScanTileStateIflLb1EEESI_SK_llEEEvDpT0__param_2[8],
	.param .align 8 .b8 _ZN6thrust24THRUST_300001_SM_1000_NS8cuda_cub4core6detail13_kernel_agentINS1_15__reduce_by_key16ReduceByKeyAgentINS0_6detail15normal_iteratorINS0_10device_ptrIiEEEENS8_INS9_IfEEEESB_SD_N4cuda3std3__48equal_toIiEENSG_4plusIfEEPllEEJSB_SD_SB_SD_SL_N3cub18CUB_300001_SM_100024ReduceByKeyScanTileStateIflLb1EEESI_SK_llEEEvDpT0__param_3[8],
	.param .u64 .ptr .align 1 _ZN6thrust24THRUST_300001_SM_1000_NS8cuda_cub4core6detail13_kernel_agentINS1_15__reduce_by_key16ReduceByKeyAgentINS0_6detail15normal_iteratorINS0_10device_ptrIiEEEENS8_INS9_IfEEEESB_SD_N4cuda3std3__48equal_toIiEENSG_4plusIfEEPllEEJSB_SD_SB_SD_SL_N3cub18CUB_300001_SM_100024ReduceByKeyScanTileStateIflLb1EEESI_SK_llEEEvDpT0__param_4,
	.param .align 8 .b8 _ZN6thrust24THRUST_300001_SM_1000_NS8cuda_cub4core6detail13_kernel_agentINS1_15__reduce_by_key16ReduceByKeyAgentINS0_6detail15normal_iteratorINS0_10device_ptrIiEEEENS8_INS9_IfEEEESB_SD_N4cuda3std3__48equal_toIiEENSG_4plusIfEEPllEEJSB_SD_SB_SD_SL_N3cub18CUB_300001_SM_100024ReduceByKeyScanTileStateIflLb1EEESI_SK_llEEEvDpT0__param_5[8],
	.param .align 1 .b8 _ZN6thrust24THRUST_300001_SM_1000_NS8cuda_cub4core6detail13_kernel_agentINS1_15__reduce_by_key16ReduceByKeyAgentINS0_6detail15normal_iteratorINS0_10device_ptrIiEEEENS8_INS9_IfEEEESB_SD_N4cuda3std3__48equal_toIiEENSG_4plusIfEEPllEEJSB_SD_SB_SD_SL_N3cub18CUB_300001_SM_100024ReduceByKeyScanTileStateIflLb1EEESI_SK_llEEEvDpT0__param_6[1],
	.param .align 1 .b8 _ZN6thrust24THRUST_300001_SM_1000_NS8cuda_cub4core6detail13_kernel_agentINS1_15__reduce_by_key16ReduceByKeyAgentINS0_6detail15normal_iteratorINS0_10device_ptrIiEEEENS8_INS9_IfEEEESB_SD_N4cuda3std3__48equal_toIiEENSG_4plusIfEEPllEEJSB_SD_SB_SD_SL_N3cub18CUB_300001_SM_100024ReduceByKeyScanTileStateIflLb1EEESI_SK_llEEEvDpT0__param_7[1],
	.param .u64 _ZN6thrust24THRUST_300001_SM_1000_NS8cuda_cub4core6detail13_kernel_agentINS1_15__reduce_by_key16ReduceByKeyAgentINS0_6detail15normal_iteratorINS0_10device_ptrIiEEEENS8_INS9_IfEEEESB_SD_N4cuda3std3__48equal_toIiEENSG_4plusIfEEPllEEJSB_SD_SB_SD_SL_N3cub18CUB_300001_SM_100024ReduceByKeyScanTileStateIflLb1EEESI_SK_llEEEvDpT0__param_8,
	.param .u64 _ZN6thrust24THRUST_300001_SM_1000_NS8cuda_cub4core6detail13_kernel_agentINS1_15__reduce_by_key16ReduceByKeyAgentINS0_6detail15normal_iteratorINS0_10device_ptrIiEEEENS8_INS9_IfEEEESB_SD_N4cuda3std3__48equal_toIiEENSG_4plusIfEEPllEEJSB_SD_SB_SD_SL_N3cub18CUB_300001_SM_100024ReduceByKeyScanTileStateIflLb1EEESI_SK_llEEEvDpT0__param_9
)
.maxntid 256
{
	.reg .pred 	%p<462>;
	.reg .b32 	%r<1724>;
	.reg .b32 	%f<512>;
	.reg .b64 	%rd<845>;

	ld.param.u64 	%rd1, [_ZN6thrust24THRUST_300001_SM_1000_NS8cuda_cub4core6detail13_kernel_agentINS1_15__reduce_by_key16ReduceByKeyAgentINS0_6detail15normal_iteratorINS0_10device_ptrIiEEEENS8_INS9_IfEEEESB_SD_N4cuda3std3__48equal_toIiEENSG_4plusIfEEPllEEJSB_SD_SB_SD_SL_N3cub18CUB_300001_SM_100024ReduceByKeyScanTileStateIflLb1EEESI_SK_llEEEvDpT0__param_5];
	ld.param.u64 	%rd2, [_ZN6thrust24THRUST_300001_SM_1000_NS8cuda_cub4core6detail13_kernel_agentINS1_15__reduce_by_key16ReduceByKeyAgentINS0_6detail15normal_iteratorINS0_10device_ptrIiEEEENS8_INS9_IfEEEESB_SD_N4cuda3std3__48equal_toIiEENSG_4plusIfEEPllEEJSB_SD_SB_SD_SL_N3cub18CUB_300001_SM_100024ReduceByKeyScanTileStateIflLb1EEESI_SK_llEEEvDpT0__param_0];
	ld.param.u64 	%rd3, [_ZN6thrust24THRUST_300001_SM_1000_NS8cuda_cub4core6detail13_kernel_agentINS1_15__reduce_by_key16ReduceByKeyAgentINS0_6detail15normal_iteratorINS0_10device_ptrIiEEEENS8_INS9_IfEEEESB_SD_N4cuda3std3__48equal_toIiEENSG_4plusIfEEPllEEJSB_SD_SB_SD_SL_N3cub18CUB_300001_SM_100024ReduceByKeyScanTileStateIflLb1EEESI_SK_llEEEvDpT0__param_1];
	ld.param.u64 	%rd221, [_ZN6thrust24THRUST_300001_SM_1000_NS8cuda_cub4core6detail13_kernel_agentINS1_15__reduce_by_key16ReduceByKeyAgentINS0_6detail15normal_iteratorINS0_10device_ptrIiEEEENS8_INS9_IfEEEESB_SD_N4cuda3std3__48equal_toIiEENSG_4plusIfEEPllEEJSB_SD_SB_SD_SL_N3cub18CUB_300001_SM_100024ReduceByKeyScanTileStateIflLb1EEESI_SK_llEEEvDpT0__param_3];
	ld.param.u64 	%rd222, [_ZN6thrust24THRUST_300001_SM_1000_NS8cuda_cub4core6detail13_kernel_agentINS1_15__reduce_by_key16ReduceByKeyAgentINS0_6detail15normal_iteratorINS0_10device_ptrIiEEEENS8_INS9_IfEEEESB_SD_N4cuda3std3__48equal_toIiEENSG_4plusIfEEPllEEJSB_SD_SB_SD_SL_N3cub18CUB_300001_SM_100024ReduceByKeyScanTileStateIflLb1EEESI_SK_llEEEvDpT0__param_2];
	ld.param.u64 	%rd220, [_ZN6thrust24THRUST_300001_SM_1000_NS8cuda_cub4core6detail13_kernel_agentINS1_15__reduce_by_key16ReduceByKeyAgentINS0_6detail15normal_iteratorINS0_10device_ptrIiEEEENS8_INS9_IfEEEESB_SD_N4cuda3std3__48equal_toIiEENSG_4plusIfEEPllEEJSB_SD_SB_SD_SL_N3cub18CUB_300001_SM_100024ReduceByKeyScanTileStateIflLb1EEESI_SK_llEEEvDpT0__param_8];
	cvta.to.global.u64 	%rd4, %rd222;
	cvta.to.global.u64 	%rd5, %rd221;
	mov.u32 	%r1, %ctaid.x;
	mul.wide.u32 	%rd6, %r1, 2304;
	sub.s64 	%rd7, %rd220, %rd6;
	setp.lt.s64 	%p12, %rd7, 2305;
	@%p12 bra 	$L__BB6_142;
	setp.ne.s32 	%p281, %r1, 0;
	@%p281 bra 	$L__BB6_52;
	mov.u32 	%r2, %tid.x;
	and.b32  	%r1476, %r2, 31;
	and.b32  	%r1477, %r2, 992;
	mul.lo.s32 	%r1478, %r1477, 9;
	or.b32  	%r1479, %r1478, %r1476;
	cvt.u64.u32 	%rd701, %r1479;
	add.s64 	%rd702, %rd6, %rd701;
	shl.b64 	%rd703, %rd702, 2;
	add.s64 	%rd682, %rd2, %rd703;
	// begin inline asm
	ld.global.nc.u32 %r1456, [%rd682];
	// end inline asm
	add.s64 	%rd683, %rd682, 128;
	// begin inline asm
	ld.global.nc.u32 %r1457, [%rd683];
	// end inline asm
	add.s64 	%rd684, %rd682, 256;
	// begin inline asm
	ld.global.nc.u32 %r1458, [%rd684];
	// end inline asm
	add.s64 	%rd685, %rd682, 384;
	// begin inline asm
	ld.global.nc.u32 %r1459, [%rd685];
	// end inline asm
	add.s64 	%rd686, %rd682, 512;
	// begin inline asm
	ld.global.nc.u32 %r1460, [%rd686];
	// end inline asm
	add.s64 	%rd687, %rd682, 640;
	// begin inline asm
	ld.global.nc.u32 %r1461, [%rd687];
	// end inline asm
	add.s64 	%rd688, %rd682, 768;
	// begin inline asm
	ld.global.nc.u32 %r1462, [%rd688];
	// end inline asm
	add.s64 	%rd689, %rd682, 896;
	// begin inline asm
	ld.global.nc.u32 %r1463, [%rd689];
	// end inline asm
	add.s64 	%rd690, %rd682, 1024;
	// begin inline asm
	ld.global.nc.u32 %r1464, [%rd690];
	// end inline asm
	// begin inline asm
	mov.u32 %r1465, %laneid;
	// end inline asm
	shr.u32 	%r4, %r2, 5;
	mad.lo.s32 	%r1480, %r4, 288, %r1465;
	shl.b32 	%r1481, %r1480, 2;
	mov.u32 	%r1482, _ZN6thrust24THRUST_300001_SM_1000_NS8cuda_cub4core6detail5shmemE;
	add.s32 	%r1483, %r1482, %r1481;
	st.shared.u32 	[%r1483], %r1456;
	st.shared.u32 	[%r1483+128], %r1457;
	st.shared.u32 	[%r1483+256], %r1458;
	st.shared.u32 	[%r1483+384], %r1459;
	st.shared.u32 	[%r1483+512], %r1460;
	st.shared.u32 	[%r1483+640], %r1461;
	st.shared.u32 	[%r1483+768], %r1462;
	st.shared.u32 	[%r1483+896], %r1463;
	st.shared.u32 	[%r1483+1024], %r1464;
	bar.warp.sync 	-1;
	shl.b32 	%r1484, %r1465, 5;
	add.s32 	%r1485, %r1483, %r1484;
	ld.shared.u32 	%r5, [%r1485];
	ld.shared.u32 	%r6, [%r1485+4];
	ld.shared.u32 	%r7, [%r1485+8];
	ld.shared.u32 	%r8, [%r1485+12];
	ld.shared.u32 	%r9, [%r1485+16];
	ld.shared.u32 	%r10, [%r1485+20];
	ld.shared.u32 	%r11, [%r1485+24];
	ld.shared.u32 	%r12, [%r1485+28];
	ld.shared.u32 	%r13, [%r1485+32];
	bar.sync 	0;
	add.s64 	%rd691, %rd3, %rd703;
	// begin inline asm
	ld.global.nc.u32 %r1466, [%rd691];
	// end inline asm
	add.s64 	%rd692, %rd691, 128;
	// begin inline asm
	ld.global.nc.u32 %r1467, [%rd692];
	// end inline asm
	add.s64 	%rd693, %rd691, 256;
	// begin inline asm
	ld.global.nc.u32 %r1468, [%rd693];
	// end inline asm
	add.s64 	%rd694, %rd691, 384;
	// begin inline asm
	ld.global.nc.u32 %r1469, [%rd694];
	// end inline asm
	add.s64 	%rd695, %rd691, 512;
	// begin inline asm
	ld.global.nc.u32 %r1470, [%rd695];
	// end inline asm
	add.s64 	%rd696, %rd691, 640;
	// begin inline asm
	ld.global.nc.u32 %r1471, [%rd696];
	// end inline asm
	add.s64 	%rd697, %rd691, 768;
	// begin inline asm
	ld.global.nc.u32 %r1472, [%rd697];
	// end inline asm
	add.s64 	%rd698, %rd691, 896;
	// begin inline asm
	ld.global.nc.u32 %r1473, [%rd698];
	// end inline asm
	add.s64 	%rd699, %rd691, 1024;
	// begin inline asm
	ld.global.nc.u32 %r1474, [%rd699];
	// end inline asm
	st.shared.u32 	[%r1483], %r1466;
	st.shared.u32 	[%r1483+128], %r1467;
	st.shared.u32 	[%r1483+256], %r1468;
	st.shared.u32 	[%r1483+384], %r1469;
	st.shared.u32 	[%r1483+512], %r1470;
	st.shared.u32 	[%r1483+640], %r1471;
	st.shared.u32 	[%r1483+768], %r1472;
	st.shared.u32 	[%r1483+896], %r1473;
	st.shared.u32 	[%r1483+1024], %r1474;
	bar.warp.sync 	-1;
	ld.shared.f32 	%f1, [%r1485];
	ld.shared.f32 	%f2, [%r1485+4];
	ld.shared.f32 	%f3, [%r1485+8];
	ld.shared.f32 	%f4, [%r1485+12];
	ld.shared.f32 	%f5, [%r1485+16];
	ld.shared.f32 	%f6, [%r1485+20];
	ld.shared.f32 	%f7, [%r1485+24];
	ld.shared.f32 	%f8, [%r1485+28];
	ld.shared.f32 	%f9, [%r1485+32];
	bar.sync 	0;
	shl.b32 	%r1486, %r2, 2;
	add.s32 	%r1487, %r1482, %r1486;
	add.s32 	%r14, %r1487, 1240;
	st.shared.u32 	[%r1487+1240], %r13;
	bar.sync 	0;
	setp.eq.s32 	%p391, %r2, 0;
	mov.b64 	%rd795, 0;
	@%p391 bra 	$L__BB6_4;
	ld.shared.u32 	%r1674, [%r14+-4];
	setp.ne.s32 	%p392, %r1674, %r5;
	selp.u64 	%rd795, 1, 0, %p392;
$L__BB6_4:
	setp.ne.s32 	%p393, %r5, %r6;
	selp.u64 	%rd704, 1, 0, %p393;
	setp.ne.s32 	%p394, %r6, %r7;
	selp.u64 	%rd705, 1, 0, %p394;
	setp.ne.s32 	%p395, %r7, %r8;
	selp.u64 	%rd706, 1, 0, %p395;
	setp.ne.s32 	%p396, %r8, %r9;
	selp.u64 	%rd707, 1, 0, %p396;
	setp.ne.s32 	%p397, %r9, %r10;
	selp.u64 	%rd708, 1, 0, %p397;
	setp.ne.s32 	%p398, %r10, %r11;
	selp.u64 	%rd709, 1, 0, %p398;
	setp.ne.s32 	%p399, %r11, %r12;
	selp.u64 	%rd710, 1, 0, %p399;
	setp.ne.s32 	%p400, %r12, %r13;
	selp.u64 	%rd711, 1, 0, %p400;
	add.s64 	%rd10, %rd795, %rd704;
	add.f32 	%f410, %f1, %f2;
	selp.f32 	%f411, %f2, %f410, %p393;
	add.s64 	%rd11, %rd10, %rd705;
	add.f32 	%f412, %f411, %f3;
	selp.f32 	%f413, %f3, %f412, %p394;
	add.s64 	%rd12, %rd11, %rd706;
	add.f32 	%f414, %f413, %f4;
	selp.f32 	%f415, %f4, %f414, %p395;
	add.s64 	%rd13, %rd12, %rd707;
	add.f32 	%f416, %f415, %f5;
	selp.f32 	%f417, %f5, %f416, %p396;
	add.s64 	%rd14, %rd13, %rd708;
	add.f32 	%f418, %f417, %f6;
	selp.f32 	%f419, %f6, %f418, %p397;
	add.s64 	%rd15, %rd14, %rd709;
	add.f32 	%f420, %f419, %f7;
	selp.f32 	%f421, %f7, %f420, %p398;
	add.s64 	%rd16, %rd15, %rd710;
	add.f32 	%f422, %f421, %f8;
	selp.f32 	%f423, %f8, %f422, %p399;
	add.s64 	%rd712, %rd16, %rd711;
	mov.b64 	{%r1489, %r1494}, %rd712;
	add.f32 	%f424, %f423, %f9;
	selp.f32 	%f425, %f9, %f424, %p400;
	mov.b32 	%r1605, 1;
	mov.b32 	%r1606, 0;
	mov.b32 	%r1607, -1;
	// begin inline asm
	shfl.sync.up.b32 %r1488, %r1489, %r1605, %r1606, %r1607;
	// end inline asm
	// begin inline asm
	shfl.sync.up.b32 %r1493, %r1494, %r1605, %r1606, %r1607;
	// end inline asm
	mov.b64 	%rd713, {%r1488, %r1493};
	mov.b32 	%r1499, %f425;
	// begin inline asm
	shfl.sync.up.b32 %r1498, %r1499, %r1605, %r1606, %r1607;
	// end inline asm
	mov.b32 	%f426, %r1498;
	// begin inline asm
	shfl.sync.up.b32 %r1503, %r1504, %r1605, %r1606, %r1607;
	// end inline asm
	setp.eq.s64 	%p401, %rd712, 0;
	add.f32 	%f427, %f425, %f426;
	selp.f32 	%f428, %f427, %f425, %p401;
	setp.lt.s32 	%p402, %r1465, 1;
	selp.f32 	%f429, %f425, %f428, %p402;
	selp.b64 	%rd714, 0, %rd713, %p402;
	add.s64 	%rd715, %rd714, %rd712;
	mov.b64 	{%r1509, %r1514}, %rd715;
	mov.b32 	%r1525, 2;
	// begin inline asm
	shfl.sync.up.b32 %r1508, %r1509, %r1525, %r1606, %r1607;
	// end inline asm
	// begin inline asm
	shfl.sync.up.b32 %r1513, %r1514, %r1525, %r1606, %r1607;
	// end inline asm
	mov.b64 	%rd716, {%r1508, %r1513};
	mov.b32 	%r1519, %f429;
	// begin inline asm
	shfl.sync.up.b32 %r1518, %r1519, %r1525, %r1606, %r1607;
	// end inline asm
	mov.b32 	%f430, %r1518;
	// begin inline asm
	shfl.sync.up.b32 %r1523, %r1524, %r1525, %r1606, %r1607;
	// end inline asm
	setp.eq.s64 	%p403, %rd715, 0;
	add.f32 	%f431, %f429, %f430;
	selp.f32 	%f432, %f431, %f429, %p403;
	setp.lt.s32 	%p404, %r1465, 2;
	selp.f32 	%f433, %f429, %f432, %p404;
	selp.b64 	%rd717, 0, %rd716, %p404;
	add.s64 	%rd718, %rd717, %rd715;
	mov.b64 	{%r1529, %r1534}, %rd718;
	mov.b32 	%r1545, 4;
	// begin inline asm
	shfl.sync.up.b32 %r1528, %r1529, %r1545, %r1606, %r1607;
	// end inline asm
	// begin inline asm
	shfl.sync.up.b32 %r1533, %r1534, %r1545, %r1606, %r1607;
	// end inline asm
	mov.b64 	%rd719, {%r1528, %r1533};
	mov.b32 	%r1539, %f433;
	// begin inline asm
	shfl.sync.up.b32 %r1538, %r1539, %r1545, %r1606, %r1607;
	// end inline asm
	mov.b32 	%f434, %r1538;
	// begin inline asm
	shfl.sync.up.b32 %r1543, %r1544, %r1545, %r1606, %r1607;
	// end inline asm
	setp.eq.s64 	%p405, %rd718, 0;
	add.f32 	%f435, %f433, %f434;
	selp.f32 	%f436, %f435, %f433, %p405;
	setp.lt.s32 	%p406, %r1465, 4;
	selp.f32 	%f437, %f433, %f436, %p406;
	selp.b64 	%rd720, 0, %rd719, %p406;
	add.s64 	%rd721, %rd720, %rd718;
	mov.b64 	{%r1549, %r1554}, %rd721;
	mov.b32 	%r1565, 8;
	// begin inline asm
	shfl.sync.up.b32 %r1548, %r1549, %r1565, %r1606, %r1607;
	// end inline asm
	// begin inline asm
	shfl.sync.up.b32 %r1553, %r1554, %r1565, %r1606, %r1607;
	// end inline asm
	mov.b64 	%rd722, {%r1548, %r1553};
	mov.b32 	%r1559, %f437;
	// begin inline asm
	shfl.sync.up.b32 %r1558, %r1559, %r1565, %r1606, %r1607;
	// end inline asm
	mov.b32 	%f438, %r1558;
	// begin inline asm
	shfl.sync.up.b32 %r1563, %r1564, %r1565, %r1606, %r1607;
	// end inline asm
	setp.eq.s64 	%p407, %rd721, 0;
	add.f32 	%f439, %f437, %f438;
	selp.f32 	%f440, %f439, %f437, %p407;
	setp.lt.s32 	%p408, %r1465, 8;
	selp.f32 	%f441, %f437, %f440, %p408;
	selp.b64 	%rd723, 0, %rd722, %p408;
	add.s64 	%rd724, %rd723, %rd721;
	mov.b64 	{%r1569, %r1574}, %rd724;
	mov.b32 	%r1585, 16;
	// begin inline asm
	shfl.sync.up.b32 %r1568, %r1569, %r1585, %r1606, %r1607;
	// end inline asm
	// begin inline asm
	shfl.sync.up.b32 %r1573, %r1574, %r1585, %r1606, %r1607;
	// end inline asm
	mov.b64 	%rd725, {%r1568, %r1573};
	mov.b32 	%r1579, %f441;
	// begin inline asm
	shfl.sync.up.b32 %r1578, %r1579, %r1585, %r1606, %r1607;
	// end inline asm
	mov.b32 	%f442, %r1578;
	// begin inline asm
	shfl.sync.up.b32 %r1583, %r1584, %r1585, %r1606, %r1607;
	// end inline asm
	setp.eq.s64 	%p409, %rd724, 0;
	add.f32 	%f443, %f441, %f442;
	selp.f32 	%f10, %f443, %f441, %p409;
	setp.lt.s32 	%p410, %r1465, 16;
	selp.f32 	%f444, %f441, %f10, %p410;
	selp.b64 	%rd726, 0, %rd725, %p410;
	add.s64 	%rd17, %rd726, %rd724;
	mov.b64 	{%r1589, %r1594}, %rd17;
	// begin inline asm
	shfl.sync.up.b32 %r1588, %r1589, %r1605, %r1606, %r1607;
	// end inline asm
	// begin inline asm
	shfl.sync.up.b32 %r1593, %r1594, %r1605, %r1606, %r1607;
	// end inline asm
	mov.b32 	%r1599, %f444;
	// begin inline asm
	shfl.sync.up.b32 %r1598, %r1599, %r1605, %r1606, %r1607;
	// end inline asm
	// begin inline asm
	shfl.sync.up.b32 %r1603, %r1604, %r1605, %r1606, %r1607;
	// end inline asm
	setp.ne.s32 	%p411, %r1465, 31;
	@%p411 bra 	$L__BB6_6;
	shl.b32 	%r1608, %r4, 4;
	mov.u32 	%r1609, _ZN6thrust24THRUST_300001_SM_1000_NS8cuda_cub4core6detail5shmemE;
	add.s32 	%r1610, %r1609, %r1608;
	st.shared.u64 	[%r1610], %rd17;
	st.shared.f32 	[%r1610+8], %f10;
$L__BB6_6:
	mov.b64 	%rd727, {%r1588, %r1593};
	mov.b32 	%f445, %r1598;
	setp.ne.s32 	%p412, %r11, %r12;
	setp.ne.s32 	%p413, %r10, %r11;
	setp.ne.s32 	%p414, %r9, %r10;
	setp.ne.s32 	%p415, %r8, %r9;
	setp.ne.s32 	%p416, %r7, %r8;
	setp.ne.s32 	%p417, %r6, %r7;
	setp.ne.s32 	%p418, %r5, %r6;
	setp.ne.s32 	%p419, %r2, 0;
	bar.sync 	0;
	ld.shared.u64 	%rd728, [_ZN6thrust24THRUST_300001_SM_1000_NS8cuda_cub4core6detail5shmemE];
	ld.shared.f32 	%f446, [_ZN6thrust24THRUST_300001_SM_1000_NS8cuda_cub4core6detail5shmemE+8];
	ld.shared.u64 	%rd729, [_ZN6thrust24THRUST_300001_SM_1000_NS8cuda_cub4core6detail5shmemE+16];
	ld.shared.f32 	%f447, [_ZN6thrust24THRUST_300001_SM_1000_NS8cuda_cub4core6detail5shmemE+24];
	add.s64 	%rd730, %rd729, %rd728;
	setp.eq.s64 	%p420, %rd729, 0;
	add.f32 	%f448, %f446, %f447;
	selp.f32 	%f449, %f448, %f447, %p420;
	setp.eq.s32 	%p421, %r4, 2;
	selp.b64 	%rd731, %rd730, %rd728, %p421;
	selp.f32 	%f450, %f449, %f446, %p421;
	ld.shared.u64 	%rd732, [_ZN6thrust24THRUST_300001_SM_1000_NS8cuda_cub4core6detail5shmemE+32];
	ld.shared.f32 	%f451, [_ZN6thrust24THRUST_300001_SM_1000_NS8cuda_cub4core6detail5shmemE+40];
	add.s64 	%rd733, %rd732, %rd730;
	setp.eq.s64 	%p422, %rd732, 0;
	add.f32 	%f452, %f449, %f451;
	selp.f32 	%f453, %f452, %f451, %p422;
	setp.eq.s32 	%p423, %r4, 3;
	selp.b64 	%rd734, %rd733, %rd731, %p423;
	selp.f32 	%f454, %f453, %f450, %p423;
	ld.shared.u64 	%rd735, [_ZN6thrust24THRUST_300001_SM_1000_NS8cuda_cub4core6detail5shmemE+48];
	ld.shared.f32 	%f455, [_ZN6thrust24THRUST_300001_SM_1000_NS8cuda_cub4core6detail5shmemE+56];
	add.s64 	%rd736, %rd735, %rd733;
	setp.eq.s64 	%p424, %rd735, 0;
	add.f32 	%f456, %f453, %f455;
	selp.f32 	%f457, %f456, %f455, %p424;
	setp.eq.s32 	%p425, %r4, 4;
	selp.b64 	%rd737, %rd736, %rd734, %p425;
	selp.f32 	%f458, %f457, %f454, %p425;
	ld.shared.u64 	%rd738, [_ZN6thrust24THRUST_300001_SM_1000_NS8cuda_cub4core6detail5shmemE+64];
	ld.shared.f32 	%f459, [_ZN6thrust24THRUST_300001_SM_1000_NS8cuda_cub4core6detail5shmemE+72];
	add.s64 	%rd739, %rd738, %rd736;
	setp.eq.s64 	%p426, %rd738, 0;
	add.f32 	%f460, %f457, %f459;
	selp.f32 	%f461, %f460, %f459, %p426;
	setp.eq.s32 	%p427, %r4, 5;
	selp.b64 	%rd740, %rd739, %rd737, %p427;
	selp.f32 	%f462, %f461, %f458, %p427;
	ld.shared.u64 	%rd741, [_ZN6thrust24THRUST_300001_SM_1000_NS8cuda_cub4core6detail5shmemE+80];
	ld.shared.f32 	%f463, [_ZN6thrust24THRUST_300001_SM_1000_NS8cuda_cub4core6detail5shmemE+88];
	add.s64 	%rd742, %rd741, %rd739;
	setp.eq.s64 	%p428, %rd741, 0;
	add.f32 	%f464, %f461, %f463;
	selp.f32 	%f465, %f464, %f463, %p428;
	setp.eq.s32 	%p429, %r4, 6;
	selp.b64 	%rd743, %rd742, %rd740, %p429;
	selp.f32 	%f466, %f465, %f462, %p429;
	ld.shared.u64 	%rd744, [_ZN6thrust24THRUST_300001_SM_1000_NS8cuda_cub4core6detail5shmemE+96];
	ld.shared.f32 	%f467, [_ZN6thrust24THRUST_300001_SM_1000_NS8cuda_cub4core6detail5shmemE+104];
	add.s64 	%rd745, %rd744, %rd742;
	setp.eq.s64 	%p430, %rd744, 0;
	add.f32 	%f468, %f465, %f467;
	selp.f32 	%f469, %f468, %f467, %p430;
	setp.eq.s32 	%p431, %r4, 7;
	selp.b64 	%rd746, %rd745, %rd743, %p431;
	selp.f32 	%f470, %f469, %f466, %p431;
	ld.shared.u64 	%rd747, [_ZN6thrust24THRUST_300001_SM_1000_NS8cuda_cub4core6detail5shmemE+112];
	ld.shared.f32 	%f471, [_ZN6thrust24THRUST_300001_SM_1000_NS8cuda_cub4core6detail5shmemE+120];
	add.s64 	%rd18, %rd747, %rd745;
	setp.eq.s64 	%p432, %rd747, 0;
	add.f32 	%f472, %f469, %f471;
	selp.f32 	%f11, %f472, %f471, %p432;
	setp.eq.s64 	%p433, %rd746, 0;
	add.f32 	%f473, %f470, 0f00000000;
	selp.f32 	%f474, %f473, %f470, %p433;
	setp.lt.u32 	%p434, %r2, 32;
	selp.b64 	%rd748, 0, %rd746, %p434;
	selp.f32 	%f475, 0f00000000, %f474, %p434;
	setp.eq.s64 	%p435, %rd727, 0;
	add.f32 	%f476, %f475, %f445;
	selp.f32 	%f477, %f476, %f445, %p435;
	setp.eq.s32 	%p436, %r1465, 0;
	selp.f32 	%f12, %f475, %f477, %p436;
	selp.b64 	%rd749, 0, %rd727, %p436;
	add.s64 	%rd19, %rd748, %rd749;
	add.s64 	%rd20, %rd19, %rd795;
	setp.eq.s64 	%p437, %rd795, 0;
	add.f32 	%f478, %f1, %f12;
	selp.f32 	%f13, %f478, %f1, %p437;
	add.s64 	%rd21, %rd10, %rd19;
	add.f32 	%f479, %f13, %f2;
	selp.f32 	%f14, %f2, %f479, %p418;
	add.s64 	%rd22, %rd11, %rd19;
	add.f32 	%f480, %f14, %f3;
	selp.f32 	%f15, %f3, %f480, %p417;
	add.s64 	%rd23, %rd12, %rd19;
	add.f32 	%f481, %f15, %f4;
	selp.f32 	%f16, %f4, %f481, %p416;
	add.s64 	%rd24, %rd13, %rd19;
	add.f32 	%f482, %f16, %f5;
	selp.f32 	%f17, %f5, %f482, %p415;
	add.s64 	%rd25, %rd14, %rd19;
	add.f32 	%f483, %f17, %f6;
	selp.f32 	%f18, %f6, %f483, %p414;
	add.s64 	%rd26, %rd15, %rd19;
	add.f32 	%f484, %f18, %f7;
	selp.f32 	%f19, %f7, %f484, %p413;
	add.s64 	%rd27, %rd16, %rd19;
	add.f32 	%f485, %f19, %f8;
	selp.f32 	%f20, %f8, %f485, %p412;
	@%p419 bra 	$L__BB6_8;
	add.s64 	%rd750, %rd1, 512;
	mov.b32 	%r1611, %f11;
	mov.b32 	%r1612, 101;
	mov.b64 	%rd751, {%r1611, %r1612};
	// begin inline asm
	st.relaxed.gpu.v2.u64 [%rd750], {%rd751, %rd18};
	// end inline asm
$L__BB6_8:
	setp.lt.s64 	%p438, %rd18, 257;
	@%p438 bra 	$L__BB6_34;
	bar.sync 	0;
	@%p437 bra 	$L__BB6_11;
	cvt.u32.u64 	%r1613, %rd19;
	shl.b32 	%r1614, %r1613, 3;
	mov.u32 	%r1615, _ZN6thrust24THRUST_300001_SM_1000_NS8cuda_cub4core6detail5shmemE;
	add.s32 	%r1616, %r1615, %r1614;
	mov.b32 	%r1617, %f12;
	st.shared.v2.u32 	[%r1616], {%r1674, %r1617};
$L__BB6_11:
	setp.eq.s32 	%p449, %r5, %r6;
	@%p449 bra 	$L__BB6_13;
	cvt.u32.u64 	%r1618, %rd20;
	shl.b32 	%r1619, %r1618, 3;
	mov.u32 	%r1620, _ZN6thrust24THRUST_300001_SM_1000_NS8cuda_cub4core6detail5shmemE;
	add.s32 	%r1621, %r1620, %r1619;
	mov.b32 	%r1622, %f13;
	st.shared.v2.u32 	[%r1621], {%r5, %r1622};
$L__BB6_13:
	setp.eq.s32 	%p450, %r6, %r7;
	@%p450 bra 	$L__BB6_15;
	cvt.u32.u64 	%r1623, %rd21;
	shl.b32 	%r1624, %r1623, 3;
	mov.u32 	%r1625, _ZN6thrust24THRUST_300001_SM_1000_NS8cuda_cub4core6detail5shmemE;
	add.s32 	%r1626, %r1625, %r1624;
	mov.b32 	%r1627, %f14;
	st.shared.v2.u32 	[%r1626], {%r6, %r1627};
$L__BB6_15:
	setp.eq.s32 	%p451, %r7, %r8;
	@%p451 bra 	$L__BB6_17;
	cvt.u32.u64 	%r1628, %rd22;
	shl.b32 	%r1629, %r1628, 3;
	mov.u32 	%r1630, _ZN6thrust24THRUST_300001_SM_1000_NS8cuda_cub4core6detail5shmemE;
	add.s32 	%r1631, %r1630, %r1629;
	mov.b32 	%r1632, %f15;
	st.shared.v2.u32 	[%r1631], {%r7, %r1632};
$L__BB6_17:
	setp.eq.s32 	%p452, %r8, %r9;
	@%p452 bra 	$L__BB6_19;
	cvt.u32.u64 	%r1633, %rd23;
	shl.b32 	%r1634, %r1633, 3;
	mov.u32 	%r1635, _ZN6thrust24THRUST_300001_SM_1000_NS8cuda_cub4core6detail5shmemE;
	add.s32 	%r1636, %r1635, %r1634;
	mov.b32 	%r1637, %f16;
	st.shared.v2.u32 	[%r1636], {%r8, %r1637};
$L__BB6_19:
	setp.eq.s32 	%p453, %r9, %r10;
	@%p453 bra 	$L__BB6_21;
	cvt.u32.u64 	%r1638, %rd24;
	shl.b32 	%r1639, %r1638, 3;
	mov.u32 	%r1640, _ZN6thrust24THRUST_300001_SM_1000_NS8cuda_cub4core6detail5shmemE;
	add.s32 	%r1641, %r1640, %r1639;
	mov.b32 	%r1642, %f17;
	st.shared.v2.u32 	[%r1641], {%r9, %r1642};
$L__BB6_21:
	setp.eq.s32 	%p454, %r10, %r11;
	@%p454 bra 	$L__BB6_23;
	cvt.u32.u64 	%r1643, %rd25;
	shl.b32 	%r1644, %r1643, 3;
	mov.u32 	%r1645, _ZN6thrust24THRUST_300001_SM_1000_NS8cuda_cub4core6detail5shmemE;
	add.s32 	%r1646, %r1645, %r1644;
	mov.b32 	%r1647, %f18;
	st.shared.v2.u32 	[%r1646], {%r10, %r1647};
$L__BB6_23:
	setp.eq.s32 	%p455, %r11, %r12;
	@%p455 bra 	$L__BB6_25;
	cvt.u32.u64 	%r1648, %rd26;
	shl.b32 	%r1649, %r1648, 3;
	mov.u32 	%r1650, _ZN6thrust24THRUST_300001_SM_1000_NS8cuda_cub4core6detail5shmemE;
	add.s32 	%r1651, %r1650, %r1649;
	mov.b32 	%r1652, %f19;
	st.shared.v2.u32 	[%r1651], {%r11, %r1652};
$L__BB6_25:
	setp.eq.s32 	%p456, %r12, %r13;
	@%p456 bra 	$L__BB6_27;
	cvt.u32.u64 	%r1653, %rd27;
	shl.b32 	%r1654, %r1653, 3;
	mov.u32 	%r1655, _ZN6thrust24THRUST_300001_SM_1000_NS8cuda_cub4core6detail5shmemE;
	add.s32 	%r1656, %r1655, %r1654;
	mov.b32 	%r1657, %f20;
	st.shared.v2.u32 	[%r1656], {%r12, %r1657};
$L__BB6_27:
	bar.sync 	0;
	cvt.u64.u32 	%rd800, %r2;
	setp.le.u64 	%p457, %rd18, %rd800;
	@%p457 bra 	$L__BB6_362;
	not.b64 	%rd780, %rd800;
	add.s64 	%rd29, %rd18, %rd780;
	shr.u64 	%rd781, %rd29, 8;
	add.s64 	%rd782, %rd781, 1;
	and.b64  	%rd796, %rd782, 3;
	and.b64  	%rd783, %rd29, 768;
	setp.eq.s64 	%p458, %rd783, 768;
	@%p458 bra 	$L__BB6_31;
	shl.b64 	%rd784, %rd800, 2;
	add.s64 	%rd798, %rd5, %rd784;
	add.s64 	%rd797, %rd4, %rd784;
	shl.b32 	%r1658, %r2, 3;
	mov.u32 	%r1659, _ZN6thrust24THRUST_300001_SM_1000_NS8cuda_cub4core6detail5shmemE;
	add.s32 	%r1675, %r1659, %r1658;
	shl.b64 	%rd785, %rd796, 8;
	add.s64 	%rd800, %rd785, %rd800;
$L__BB6_30:
	.pragma "nounroll";
	ld.shared.v2.u32 	{%r1660, %r1661}, [%r1675];
	st.global.u32 	[%rd797], %r1660;
	st.global.u32 	[%rd798], %r1661;
	add.s64 	%rd798, %rd798, 1024;
	add.s64 	%rd797, %rd797, 1024;
	add.s32 	%r1675, %r1675, 2048;
	add.s64 	%rd796, %rd796, -1;
	setp.ne.s64 	%p459, %rd796, 0;
	@%p459 bra 	$L__BB6_30;
$L__BB6_31:
	setp.lt.u64 	%p460, %rd29, 768;
	@%p460 bra 	$L__BB6_362;
	mov.u32 	%r1664, _ZN6thrust24THRUST_300001_SM_1000_NS8cuda_cub4core6detail5shmemE;
$L__BB6_33:
	cvt.u32.u64 	%r1662, %rd800;
	shl.b32 	%r1663, %r1662, 3;
	add.s32 	%r1665, %r1664, %r1663;
	ld.shared.v2.u32 	{%r1666, %r1667}, [%r1665];
	shl.b64 	%rd786, %rd800, 2;
	add.s64 	%rd787, %rd4, %rd786;
	st.global.u32 	[%rd787], %r1666;
	add.s64 	%rd788, %rd5, %rd786;
	st.global.u32 	[%rd788], %r1667;
	ld.shared.v2.u32 	{%r1668, %r1669}, [%r1665+2048];
	and.b64  	%rd789, %rd786, 17179869180;
	add.s64 	%rd790, %rd4, %rd789;
	st.global.u32 	[%rd790+1024], %r1668;
	add.s64 	%rd791, %rd5, %rd789;
	st.global.u32 	[%rd791+1024], %r1669;
	ld.shared.v2.u32 	{%r1670, %r1671}, [%r1665+4096];
	st.global.u32 	[%rd790+2048], %r1670;
	st.global.u32 	[%rd791+2048], %r1671;
	ld.shared.v2.u32 	{%r1672, %r1673}, [%r1665+6144];
	st.global.u32 	[%rd790+3072], %r1672;
	st.global.u32 	[%rd791+3072], %r1673;
	add.s64 	%rd792, %rd800, 1024;
	and.b64  	%rd800, %rd792, 4294967295;
	setp.gt.u64 	%p461, %rd18, %rd800;
	@%p461 bra 	$L__BB6_33;
	bra.uni 	$L__BB6_362;
$L__BB6_34:
	@%p437 bra 	$L__BB6_36;
	shl.b64 	%rd753, %rd19, 2;
	add.s64 	%rd754, %rd4, %rd753;
	st.global.u32 	[%rd754], %r1674;
	add.s64 	%rd755, %rd5, %rd753;
	st.global.f32 	[%rd755], %f12;
$L__BB6_36:
	setp.eq.s32 	%p440, %r5, %r6;
	@%p440 bra 	$L__BB6_38;
	shl.b64 	%rd756, %rd20, 2;
	add.s64 	%rd757, %rd4, %rd756;
	st.global.u32 	[%rd757], %r5;
	add.s64 	%rd758, %rd5, %rd756;
	st.global.f32 	[%rd758], %f13;
$L__BB6_38:
	setp.eq.s32 	%p441, %r6, %r7;
	@%p441 bra 	$L__BB6_40;
	shl.b64 	%rd759, %rd21, 2;
	add.s64 	%rd760, %rd4, %rd759;
	st.global.u32 	[%rd760], %r6;
	add.s64 	%rd761, %rd5, %rd759;
	st.global.f32 	[%rd761], %f14;
$L__BB6_40:
	setp.eq.s32 	%p442, %r7, %r8;
	@%p442 bra 	$L__BB6_42;
	shl.b64 	%rd762, %rd22, 2;
	add.s64 	%rd763, %rd4, %rd762;
	st.global.u32 	[%rd763], %r7;
	add.s64 	%rd764, %rd5, %rd762;
	st.global.f32 	[%rd764], %f15;
$L__BB6_42:
	setp.eq.s32 	%p443, %r8, %r9;
	@%p443 bra 	$L__BB6_44;
	shl.b64 	%rd765, %rd23, 2;
	add.s64 	%rd766, %rd4, %rd765;
	st.global.u32 	[%rd766], %r8;
	add.s64 	%rd767, %rd5, %rd765;
	st.global.f32 	[%rd767], %f16;
$L__BB6_44:
	setp.eq.s32 	%p444, %r9, %r10;
	@%p444 bra 	$L__BB6_46;
	shl.b64 	%rd768, %rd24, 2;
	add.s64 	%rd769, %rd4, %rd768;
	st.global.u32 	[%rd769], %r9;
	add.s64 	%rd770, %rd5, %rd768;
	st.global.f32 	[%rd770], %f17;
$L__BB6_46:
	setp.eq.s32 	%p445, %r10, %r11;
	@%p445 bra 	$L__BB6_48;
	shl.b64 	%rd771, %rd25, 2;
	add.s64 	%rd772, %rd4, %rd771;
	st.global.u32 	[%rd772], %r10;
	add.s64 	%rd773, %rd5, %rd771;
	st.global.f32 	[%rd773], %f18;
$L__BB6_48:
	setp.eq.s32 	%p446, %r11, %r12;
	@%p446 bra 	$L__BB6_50;
	shl.b64 	%rd774, %rd26, 2;
	add.s64 	%rd775, %rd4, %rd774;
	st.global.u32 	[%rd775], %r11;
	add.s64 	%rd776, %rd5, %rd774;
	st.global.f32 	[%rd776], %f19;
$L__BB6_50:
	setp.eq.s32 	%p447, %r12, %r13;
	@%p447 bra 	$L__BB6_362;
	shl.b64 	%rd777, %rd27, 2;
	add.s64 	%rd778, %rd4, %rd777;
	st.global.u32 	[%rd778], %r12;
	add.s64 	%rd779, %rd5, %rd777;
	st.global.f32 	[%rd779], %f20;
	bra.uni 	$L__BB6_362;
$L__BB6_52:
	mov.u32 	%r23, %tid.x;
	and.b32  	%r1003, %r23, 31;
	and.b32  	%r1004, %r23, 992;
	mul.lo.s32 	%r1005, %r1004, 9;
	or.b32  	%r1006, %r1005, %r1003;
	cvt.u64.u32 	%rd546, %r1006;
	add.s64 	%rd43, %rd6, %rd546;
	shl.b64 	%rd547, %rd43, 2;
	add.s64 	%rd537, %rd2, %rd547;
	// begin inline asm
	ld.global.nc.u32 %r992, [%rd537];
	// end inline asm
	add.s64 	%rd538, %rd537, 128;
	// begin inline asm
	ld.global.nc.u32 %r993, [%rd538];
	// end inline asm
	add.s64 	%rd539, %rd537, 256;
	// begin inline asm
	ld.global.nc.u32 %r994, [%rd539];
	// end inline asm
	add.s64 	%rd540, %rd537, 384;
	// begin inline asm
	ld.global.nc.u32 %r995, [%rd540];
	// end inline asm
	add.s64 	%rd541, %rd537, 512;
	// begin inline asm
	ld.global.nc.u32 %r996, [%rd541];
	// end inline asm
	add.s64 	%rd542, %rd537, 640;
	// begin inline asm
	ld.global.nc.u32 %r997, [%rd542];
	// end inline asm
	add.s64 	%rd543, %rd537, 768;
	// begin inline asm
	ld.global.nc.u32 %r998, [%rd543];
	// end inline asm
	add.s64 	%rd544, %rd537, 896;
	// begin inline asm
	ld.global.nc.u32 %r999, [%rd544];
	// end inline asm
	add.s64 	%rd545, %rd537, 1024;
	// begin inline asm
	ld.global.nc.u32 %r1000, [%rd545];
	// end inline asm
	// begin inline asm
	mov.u32 %r1001, %laneid;
	// end inline asm
	shr.u32 	%r25, %r23, 5;
	mad.lo.s32 	%r1007, %r25, 288, %r1001;
	shl.b32 	%r1008, %r1007, 2;
	mov.u32 	%r1009, _ZN6thrust24THRUST_300001_SM_1000_NS8cuda_cub4core6detail5shmemE;
	add.s32 	%r26, %r1009, %r1008;
	st.shared.u32 	[%r26], %r992;
	st.shared.u32 	[%r26+128], %r993;
	st.shared.u32 	[%r26+256], %r994;
	st.shared.u32 	[%r26+384], %r995;
	st.shared.u32 	[%r26+512], %r996;
	st.shared.u32 	[%r26+640], %r997;
	st.shared.u32 	[%r26+768], %r998;
	st.shared.u32 	[%r26+896], %r999;
	st.shared.u32 	[%r26+1024], %r1000;
	bar.warp.sync 	-1;
	shl.b32 	%r1010, %r1001, 5;
	add.s32 	%r27, %r26, %r1010;
	ld.shared.u32 	%r28, [%r27];
	ld.shared.u32 	%r29, [%r27+4];
	ld.shared.u32 	%r30, [%r27+8];
	ld.shared.u32 	%r31, [%r27+12];
	ld.shared.u32 	%r32, [%r27+16];
	ld.shared.u32 	%r33, [%r27+20];
	ld.shared.u32 	%r34, [%r27+24];
	ld.shared.u32 	%r35, [%r27+28];
	ld.shared.u32 	%r36, [%r27+32];
	setp.ne.s32 	%p282, %r23, 0;
	mov.b32 	%r1677, 0;
	@%p282 bra 	$L__BB6_54;
	shl.b64 	%rd549, %rd6, 2;
	add.s64 	%rd550, %rd2, %rd549;
	add.s64 	%rd548, %rd550, -4;
	// begin inline asm
	ld.global.nc.u32 %r1677, [%rd548];
	// end inline asm
$L__BB6_54:
	setp.eq.s32 	%p283, %r23, 0;
	bar.sync 	0;
	add.s64 	%rd551, %rd3, %rd547;
	// begin inline asm
	ld.global.nc.u32 %r1012, [%rd551];
	// end inline asm
	add.s64 	%rd552, %rd551, 128;
	// begin inline asm
	ld.global.nc.u32 %r1013, [%rd552];
	// end inline asm
	add.s64 	%rd553, %rd551, 256;
	// begin inline asm
	ld.global.nc.u32 %r1014, [%rd553];
	// end inline asm
	add.s64 	%rd554, %rd551, 384;
	// begin inline asm
	ld.global.nc.u32 %r1015, [%rd554];
	// end inline asm
	add.s64 	%rd555, %rd551, 512;
	// begin inline asm
	ld.global.nc.u32 %r1016, [%rd555];
	// end inline asm
	add.s64 	%rd556, %rd551, 640;
	// begin inline asm
	ld.global.nc.u32 %r1017, [%rd556];
	// end inline asm
	add.s64 	%rd557, %rd551, 768;
	// begin inline asm
	ld.global.nc.u32 %r1018, [%rd557];
	// end inline asm
	add.s64 	%rd558, %rd551, 896;
	// begin inline asm
	ld.global.nc.u32 %r1019, [%rd558];
	// end inline asm
	add.s64 	%rd559, %rd551, 1024;
	// begin inline asm
	ld.global.nc.u32 %r1020, [%rd559];
	// end inline asm
	st.shared.u32 	[%r26], %r1012;
	st.shared.u32 	[%r26+128], %r1013;
	st.shared.u32 	[%r26+256], %r1014;
	st.shared.u32 	[%r26+384], %r1015;
	st.shared.u32 	[%r26+512], %r1016;
	st.shared.u32 	[%r26+640], %r1017;
	st.shared.u32 	[%r26+768], %r1018;
	st.shared.u32 	[%r26+896], %r1019;
	st.shared.u32 	[%r26+1024], %r1020;
	bar.warp.sync 	-1;
	ld.shared.f32 	%f21, [%r27];
	ld.shared.f32 	%f22, [%r27+4];
	ld.shared.f32 	%f23, [%r27+8];
	ld.shared.f32 	%f24, [%r27+12];
	ld.shared.f32 	%f25, [%r27+16];
	ld.shared.f32 	%f26, [%r27+20];
	ld.shared.f32 	%f27, [%r27+24];
	ld.shared.f32 	%f28, [%r27+28];
	ld.shared.f32 	%f29, [%r27+32];
	bar.sync 	0;
	shl.b32 	%r1021, %r23, 2;
	add.s32 	%r1023, %r1009, %r1021;
	add.s32 	%r39, %r1023, 1240;
	st.shared.u32 	[%r1023+1240], %r36;
	bar.sync 	0;
	@%p283 bra 	$L__BB6_56;
	ld.shared.u32 	%r1677, [%r39+-4];
$L__BB6_56:
	setp.ne.s32 	%p284, %r1677, %r28;
	selp.u64 	%rd561, 1, 0, %p284;
	setp.ne.s32 	%p285, %r28, %r29;
	selp.u64 	%rd562, 1, 0, %p285;
	setp.ne.s32 	%p286, %r29, %r30;
	selp.u64 	%rd563, 1, 0, %p286;
	setp.ne.s32 	%p287, %r30, %r31;
	selp.u64 	%rd564, 1, 0, %p287;
	setp.ne.s32 	%p288, %r31, %r32;
	selp.u64 	%rd565, 1, 0, %p288;
	setp.ne.s32 	%p289, %r32, %r33;
	selp.u64 	%rd566, 1, 0, %p289;
	setp.ne.s32 	%p290, %r33, %r34;
	selp.u64 	%rd567, 1, 0, %p290;
	setp.ne.s32 	%p291, %r34, %r35;
	selp.u64 	%rd568, 1, 0, %p291;
	setp.ne.s32 	%p292, %r35, %r36;
	selp.u64 	%rd569, 1, 0, %p292;
	add.s64 	%rd44, %rd562, %rd561;
	add.f32 	%f314, %f21, %f22;
	selp.f32 	%f315, %f22, %f314, %p285;
	add.s64 	%rd45, %rd44, %rd563;
	add.f32 	%f316, %f315, %f23;
	selp.f32 	%f317, %f23, %f316, %p286;
	add.s64 	%rd46, %rd45, %rd564;
	add.f32 	%f318, %f317, %f24;
	selp.f32 	%f319, %f24, %f318, %p287;
	add.s64 	%rd570, %rd46, %rd565;
	add.f32 	%f320, %f319, %f25;
	selp.f32 	%f321, %f25, %f320, %p288;
	add.s64 	%rd47, %rd570, %rd566;
	add.f32 	%f322, %f321, %f26;
	selp.f32 	%f323, %f26, %f322, %p289;
	add.s64 	%rd48, %rd47, %rd567;
	add.f32 	%f324, %f323, %f27;
	selp.f32 	%f325, %f27, %f324, %p290;
	add.s64 	%rd571, %rd48, %rd568;
	add.f32 	%f326, %f325, %f28;
	selp.f32 	%f327, %f28, %f326, %p291;
	add.s64 	%rd572, %rd571, %rd569;
	mov.b64 	{%r1025, %r1030}, %rd572;
	add.f32 	%f328, %f327, %f29;
	selp.f32 	%f329, %f29, %f328, %p292;
	mov.b32 	%r1141, 1;
	mov.b32 	%r1142, 0;
	mov.b32 	%r1143, -1;
	// begin inline asm
	shfl.sync.up.b32 %r1024, %r1025, %r1141, %r1142, %r1143;
	// end inline asm
	// begin inline asm
	shfl.sync.up.b32 %r1029, %r1030, %r1141, %r1142, %r1143;
	// end inline asm
	mov.b64 	%rd573, {%r1024, %r1029};
	mov.b32 	%r1035, %f329;
	// begin inline asm
	shfl.sync.up.b32 %r1034, %r1035, %r1141, %r1142, %r1143;
	// end inline asm
	mov.b32 	%f330, %r1034;
	// begin inline asm
	shfl.sync.up.b32 %r1039, %r1040, %r1141, %r1142, %r1143;
	// end inline asm
	setp.eq.s64 	%p293, %rd572, 0;
	add.f32 	%f331, %f329, %f330;
	selp.f32 	%f332, %f331, %f329, %p293;
	setp.lt.s32 	%p294, %r1001, 1;
	selp.b64 	%rd574, 0, %rd573, %p294;
	add.s64 	%rd575, %rd574, %rd572;
	mov.b64 	{%r1045, %r1050}, %rd575;
	selp.f32 	%f333, %f329, %f332, %p294;
	mov.b32 	%r1061, 2;
	// begin inline asm
	shfl.sync.up.b32 %r1044, %r1045, %r1061, %r1142, %r1143;
	// end inline asm
	// begin inline asm
	shfl.sync.up.b32 %r1049, %r1050, %r1061, %r1142, %r1143;
	// end inline asm
	mov.b64 	%rd576, {%r1044, %r1049};
	mov.b32 	%r1055, %f333;
	// begin inline asm
	shfl.sync.up.b32 %r1054, %r1055, %r1061, %r1142, %r1143;
	// end inline asm
	mov.b32 	%f334, %r1054;
	// begin inline asm
	shfl.sync.up.b32 %r1059, %r1060, %r1061, %r1142, %r1143;
	// end inline asm
	setp.eq.s64 	%p295, %rd575, 0;
	add.f32 	%f335, %f333, %f334;
	selp.f32 	%f336, %f335, %f333, %p295;
	setp.lt.s32 	%p296, %r1001, 2;
	selp.b64 	%rd577, 0, %rd576, %p296;
	add.s64 	%rd578, %rd577, %rd575;
	mov.b64 	{%r1065, %r1070}, %rd578;
	selp.f32 	%f337, %f333, %f336, %p296;
	mov.b32 	%r1081, 4;
	// begin inline asm
	shfl.sync.up.b32 %r1064, %r1065, %r1081, %r1142, %r1143;
	// end inline asm
	// begin inline asm
	shfl.sync.up.b32 %r1069, %r1070, %r1081, %r1142, %r1143;
	// end inline asm
	mov.b64 	%rd579, {%r1064, %r1069};
	mov.b32 	%r1075, %f337;
	// begin inline asm
	shfl.sync.up.b32 %r1074, %r1075, %r1081, %r1142, %r1143;
	// end inline asm
	mov.b32 	%f338, %r1074;
	// begin inline asm
	shfl.sync.up.b32 %r1079, %r1080, %r1081, %r1142, %r1143;
	// end inline asm
	setp.eq.s64 	%p297, %rd578, 0;
	add.f32 	%f339, %f337, %f338;
	selp.f32 	%f340, %f339, %f337, %p297;
	setp.lt.s32 	%p298, %r1001, 4;
	selp.b64 	%rd580, 0, %rd579, %p298;
	add.s64 	%rd581, %rd580, %rd578;
	mov.b64 	{%r1085, %r1090}, %rd581;
	selp.f32 	%f341, %f337, %f340, %p298;
	mov.b32 	%r1101, 8;
	// begin inline asm
	shfl.sync.up.b32 %r1084, %r1085, %r1101, %r1142, %r1143;
	// end inline asm
	// begin inline asm
	shfl.sync.up.b32 %r1089, %r1090, %r1101, %r1142, %r1143;
	// end inline asm
	mov.b64 	%rd582, {%r1084, %r1089};
	mov.b32 	%r1095, %f341;
	// begin inline asm
	shfl.sync.up.b32 %r1094, %r1095, %r1101, %r1142, %r1143;
	// end inline asm
	mov.b32 	%f342, %r1094;
	// begin inline asm
	shfl.sync.up.b32 %r1099, %r1100, %r1101, %r1142, %r1143;
	// end inline asm
	setp.eq.s64 	%p299, %rd581, 0;
	add.f32 	%f343, %f341, %f342;
	selp.f32 	%f344, %f343, %f341, %p299;
	setp.lt.s32 	%p300, %r1001, 8;
	selp.b64 	%rd583, 0, %rd582, %p300;
	add.s64 	%rd584, %rd583, %rd581;
	mov.b64 	{%r1105, %r1110}, %rd584;
	selp.f32 	%f345, %f341, %f344, %p300;
	mov.b32 	%r1121, 16;
	// begin inline asm
	shfl.sync.up.b32 %r1104, %r1105, %r1121, %r1142, %r1143;
	// end inline asm
	// begin inline asm
	shfl.sync.up.b32 %r1109, %r1110, %r1121, %r1142, %r1143;
	// end inline asm
	mov.b64 	%rd585, {%r1104, %r1109};
	mov.b32 	%r1115, %f345;
	// begin inline asm
	shfl.sync.up.b32 %r1114, %r1115, %r1121, %r1142, %r1143;
	// end inline asm
	mov.b32 	%f346, %r1114;
	// begin inline asm
	shfl.sync.up.b32 %r1119, %r1120, %r1121, %r1142, %r1143;
	// end inline asm
	setp.eq.s64 	%p301, %rd584, 0;
	add.f32 	%f347, %f345, %f346;
	selp.f32 	%f30, %f347, %f345, %p301;
	setp.lt.s32 	%p302, %r1001, 16;
	selp.b64 	%rd586, 0, %rd585, %p302;
	add.s64 	%rd49, %rd586, %rd584;
	mov.b64 	{%r1125, %r1130}, %rd49;
	selp.f32 	%f348, %f345, %f30, %p302;
	// begin inline asm
	shfl.sync.up.b32 %r1124, %r1125, %r1141, %r1142, %r1143;
	// end inline asm
	// begin inline asm
	shfl.sync.up.b32 %r1129, %r1130, %r1141, %r1142, %r1143;
	// end inline asm
	mov.b64 	%rd812, {%r1124, %r1129};
	mov.b32 	%r1135, %f348;
	// begin inline asm
	shfl.sync.up.b32 %r1134, %r1135, %r1141, %r1142, %r1143;
	// end inline asm
	mov.b32 	%f497, %r1134;
	// begin inline asm
	shfl.sync.up.b32 %r1139, %r1140, %r1141, %r1142, %r1143;
	// end inline asm
	setp.ne.s32 	%p303, %r1001, 31;
	@%p303 bra 	$L__BB6_58;
	shl.b32 	%r1144, %r25, 4;
	mov.u32 	%r1145, _ZN6thrust24THRUST_300001_SM_1000_NS8cuda_cub4core6detail5shmemE;
	add.s32 	%r1146, %r1145, %r1144;
	st.shared.u64 	[%r1146], %rd49;
	st.shared.f32 	[%r1146+8], %f30;
$L__BB6_58:
	bar.sync 	0;
	ld.shared.u64 	%rd587, [_ZN6thrust24THRUST_300001_SM_1000_NS8cuda_cub4core6detail5shmemE];
	ld.shared.f32 	%f349, [_ZN6thrust24THRUST_300001_SM_1000_NS8cuda_cub4core6detail5shmemE+8];
	ld.shared.u64 	%rd588, [_ZN6thrust24THRUST_300001_SM_1000_NS8cuda_cub4core6detail5shmemE+16];
	ld.shared.f32 	%f350, [_ZN6thrust24THRUST_300001_SM_1000_NS8cuda_cub4core6detail5shmemE+24];
	add.s64 	%rd589, %rd588, %rd587;
	setp.eq.s64 	%p304, %rd588, 0;
	add.f32 	%f351, %f349, %f350;
	selp.f32 	%f352, %f351, %f350, %p304;
	setp.eq.s32 	%p305, %r25, 2;
	selp.b64 	%rd590, %rd589, %rd587, %p305;
	selp.f32 	%f353, %f352, %f349, %p305;
	ld.shared.u64 	%rd591, [_ZN6thrust24THRUST_300001_SM_1000_NS8cuda_cub4core6detail5shmemE+32];
	ld.shared.f32 	%f354, [_ZN6thrust24THRUST_300001_SM_1000_NS8cuda_cub4core6detail5shmemE+40];
	add.s64 	%rd592, %rd591, %rd589;
	setp.eq.s64 	%p306, %rd591, 0;
	add.f32 	%f355, %f352, %f354;
	selp.f32 	%f356, %f355, %f354, %p306;
	setp.eq.s32 	%p307, %r25, 3;
	selp.b64 	%rd593, %rd592, %rd590, %p307;
	selp.f32 	%f357, %f356, %f353, %p307;
	ld.shared.u64 	%rd594, [_ZN6thrust24THRUST_300001_SM_1000_NS8cuda_cub4core6detail5shmemE+48];
	ld.shared.f32 	%f358, [_ZN6thrust24THRUST_300001_SM_1000_NS8cuda_cub4core6detail5shmemE+56];
	add.s64 	%rd595, %rd594, %rd592;
	setp.eq.s64 	%p308, %rd594, 0;
	add.f32 	%f359, %f356, %f358;
	selp.f32 	%f360, %f359, %f358, %p308;
	setp.eq.s32 	%p309, %r25, 4;
	selp.b64 	%rd596, %rd595, %rd593, %p309;
	selp.f32 	%f361, %f360, %f357, %p309;
	ld.shared.u64 	%rd597, [_ZN6thrust24THRUST_300001_SM_1000_NS8cuda_cub4core6detail5shmemE+64];
	ld.shared.f32 	%f362, [_ZN6thrust24THRUST_300001_SM_1000_NS8cuda_cub4core6detail5shmemE+72];
	add.s64 	%rd598, %rd597, %rd595;
	setp.eq.s64 	%p310, %rd597, 0;
	add.f32 	%f363, %f360, %f362;
	selp.f32 	%f364, %f363, %f362, %p310;
	setp.eq.s32 	%p311, %r25, 5;
	selp.b64 	%rd599, %rd598, %rd596, %p311;
	selp.f32 	%f365, %f364, %f361, %p311;
	ld.shared.u64 	%rd600, [_ZN6thrust24THRUST_300001_SM_1000_NS8cuda_cub4core6detail5shmemE+80];
	ld.shared.f32 	%f366, [_ZN6thrust24THRUST_300001_SM_1000_NS8cuda_cub4core6detail5shmemE+88];
	add.s64 	%rd601, %rd600, %rd598;
	setp.eq.s64 	%p312, %rd600, 0;
	add.f32 	%f367, %f364, %f366;
	selp.f32 	%f368, %f367, %f366, %p312;
	setp.eq.s32 	%p313, %r25, 6;
	selp.b64 	%rd602, %rd601, %rd599, %p313;
	selp.f32 	%f369, %f368, %f365, %p313;
	ld.shared.u64 	%rd603, [_ZN6thrust24THRUST_300001_SM_1000_NS8cuda_cub4core6detail5shmemE+96];
	ld.shared.f32 	%f370, [_ZN6thrust24THRUST_300001_SM_1000_NS8cuda_cub4core6detail5shmemE+104];
	add.s64 	%rd604, %rd603, %rd601;
	setp.eq.s64 	%p314, %rd603, 0;
	add.f32 	%f371, %f368, %f370;
	selp.f32 	%f372, %f371, %f370, %p314;
	setp.eq.s32 	%p315, %r25, 7;
	selp.b64 	%rd51, %rd604, %rd602, %p315;
	selp.f32 	%f32, %f372, %f369, %p315;
	ld.shared.u64 	%rd605, [_ZN6thrust24THRUST_300001_SM_1000_NS8cuda_cub4core6detail5shmemE+112];
	ld.shared.f32 	%f373, [_ZN6thrust24THRUST_300001_SM_1000_NS8cuda_cub4core6detail5shmemE+120];
	add.s64 	%rd52, %rd605, %rd604;
	setp.eq.s64 	%p316, %rd605, 0;
	add.f32 	%f374, %f372, %f373;
	selp.f32 	%f33, %f374, %f373, %p316;
	setp.lt.u32 	%p317, %r23, 32;
	@%p317 bra 	$L__BB6_60;
	setp.eq.s64 	%p318, %rd812, 0;
	add.f32 	%f375, %f32, %f497;
	selp.f32 	%f376, %f375, %f497, %p318;
	setp.eq.s32 	%p319, %r1001, 0;
	selp.b64 	%rd606, 0, %rd812, %p319;
	add.s64 	%rd812, %rd51, %rd606;
	selp.f32 	%f497, %f32, %f376, %p319;
	bra.uni 	$L__BB6_96;
$L__BB6_60:
	setp.ne.s32 	%p320, %r23, 0;
	mul.wide.u32 	%rd607, %r1, 16;
	add.s64 	%rd54, %rd1, %rd607;
	@%p320 bra 	$L__BB6_62;
	st.shared.u64 	[_ZN6thrust24THRUST_300001_SM_1000_NS8cuda_cub4core6detail5shmemE+200], %rd52;
	st.shared.f32 	[_ZN6thrust24THRUST_300001_SM_1000_NS8cuda_cub4core6detail5shmemE+208], %f33;
	add.s64 	%rd608, %rd54, 512;
	mov.b32 	%r1147, %f33;
	mov.b32 	%r1148, 100;
	mov.b64 	%rd609, {%r1147, %r1148};
	// begin inline asm
	st.relaxed.gpu.v2.u64 [%rd608], {%rd609, %rd52};
	// end inline asm
$L__BB6_62:
	not.b32 	%r42, %r23;
	mov.u32 	%r1149, %nctaid.x;
	setp.gt.u32 	%p321, %r1149, 499;
	@%p321 bra 	$L__BB6_64;
	membar.cta;
	bra.uni 	$L__BB6_65;
$L__BB6_64:
	mov.b32 	%r1150, 450;
	// begin inline asm
	nanosleep.u32 %r1150;
	// end inline asm
$L__BB6_65:
	mul.wide.s32 	%rd611, %r42, 16;
	add.s64 	%rd612, %rd54, %rd611;
	add.s64 	%rd55, %rd612, 512;
$L__BB6_66:
	// begin inline asm
	ld.relaxed.gpu.v2.u64 {%rd613, %rd802}, [%rd55];
	// end inline asm
	mov.b64 	{%r1151, %r1678}, %rd613;
	setp.eq.s32 	%p322, %r1678, 99;
	mov.b32 	%r1152, -1;
	vote.sync.any.pred 	%p323, %p322, %r1152;
	@%p323 bra 	$L__BB6_66;
	mov.b32 	%f487, %r1151;
	setp.eq.s32 	%p324, %r1678, 101;
	mov.b32 	%r1174, -1;
	vote.sync.ballot.b32 	%r1176, %p324, %r1174;
	// begin inline asm
	mov.u32 %r1154, %lanemask_ge;
	// end inline asm
	and.b32  	%r1177, %r1176, %r1154;
	or.b32  	%r1178, %r1177, -2147483648;
	add.s32 	%r1179, %r1178, -1;
	not.b32 	%r1180, %r1178;
	and.b32  	%r1181, %r1180, %r1179;
	popc.b32 	%r45, %r1181;
	mov.b64 	{%r1156, %r1161}, %rd802;
	mov.b32 	%r1172, 1;
	// begin inline asm
	shfl.sync.down.b32 %r1155, %r1156, %r1172, %r45, %r1174;
	// end inline asm
	// begin inline asm
	shfl.sync.down.b32 %r1160, %r1161, %r1172, %r45, %r1174;
	// end inline asm
	// begin inline asm
	shfl.sync.down.b32 %r1165, %r1151, %r1172, %r45, %r1174;
	// end inline asm
	// begin inline asm
	shfl.sync.down.b32 %r1170, %r1171, %r1172, %r45, %r1174;
	// end inline asm
	setp.ge.s32 	%p326, %r1001, %r45;
	@%p326 bra 	$L__BB6_69;
	mov.b32 	%f377, %r1165;
	mov.b64 	%rd616, {%r1155, %r1160};
	add.s64 	%rd58, %rd802, %rd616;
	setp.eq.s64 	%p327, %rd802, 0;
	add.f32 	%f378, %f487, %f377;
	selp.f32 	%f487, %f378, %f487, %p327;
	mov.u64 	%rd802, %rd58;
$L__BB6_69:
	mov.b64 	{%r1183, %r1188}, %rd802;
	mov.b32 	%r1199, 2;
	mov.b32 	%r1201, -1;
	// begin inline asm
	shfl.sync.down.b32 %r1182, %r1183, %r1199, %r45, %r1201;
	// end inline asm
	// begin inline asm
	shfl.sync.down.b32 %r1187, %r1188, %r1199, %r45, %r1201;
	// end inline asm
	mov.b32 	%r1193, %f487;
	// begin inline asm
	shfl.sync.down.b32 %r1192, %r1193, %r1199, %r45, %r1201;
	// end inline asm
	// begin inline asm
	shfl.sync.down.b32 %r1197, %r1198, %r1199, %r45, %r1201;
	// end inline asm
	add.s32 	%r52, %r1001, 2;
	setp.gt.s32 	%p328, %r52, %r45;
	@%p328 bra 	$L__BB6_71;
	mov.b32 	%f379, %r1192;
	mov.b64 	%rd617, {%r1182, %r1187};
	add.s64 	%rd60, %rd802, %rd617;
	setp.eq.s64 	%p329, %rd802, 0;
	add.f32 	%f380, %f487, %f379;
	selp.f32 	%f487, %f380, %f487, %p329;
	mov.u64 	%rd802, %rd60;
$L__BB6_71:
	mov.b64 	{%r1203, %r1208}, %rd802;
	mov.b32 	%r1219, 4;
	mov.b32 	%r1221, -1;
	// begin inline asm
	shfl.sync.down.b32 %r1202, %r1203, %r1219, %r45, %r1221;
	// end inline asm
	// begin inline asm
	shfl.sync.down.b32 %r1207, %r1208, %r1219, %r45, %r1221;
	// end inline asm
	mov.b32 	%r1213, %f487;
	// begin inline asm
	shfl.sync.down.b32 %r1212, %r1213, %r1219, %r45, %r1221;
	// end inline asm
	// begin inline asm
	shfl.sync.down.b32 %r1217, %r1218, %r1219, %r45, %r1221;
	// end inline asm
	add.s32 	%r56, %r1001, 4;
	setp.gt.s32 	%p330, %r56, %r45;
	@%p330 bra 	$L__BB6_73;
	mov.b32 	%f381, %r1212;
	mov.b64 	%rd618, {%r1202, %r1207};
	add.s64 	%rd62, %rd802, %rd618;
	setp.eq.s64 	%p331, %rd802, 0;
	add.f32 	%f382, %f487, %f381;
	selp.f32 	%f487, %f382, %f487, %p331;
	mov.u64 	%rd802, %rd62;
$L__BB6_73:
	mov.b64 	{%r1223, %r1228}, %rd802;
	mov.b32 	%r1239, 8;
	mov.b32 	%r1241, -1;
	// begin inline asm
	shfl.sync.down.b32 %r1222, %r1223, %r1239, %r45, %r1241;
	// end inline asm
	// begin inline asm
	shfl.sync.down.b32 %r1227, %r1228, %r1239, %r45, %r1241;
	// end inline asm
	mov.b32 	%r1233, %f487;
	// begin inline asm
	shfl.sync.down.b32 %r1232, %r1233, %r1239, %r45, %r1241;
	// end inline asm
	// begin inline asm
	shfl.sync.down.b32 %r1237, %r1238, %r1239, %r45, %r1241;
	// end inline asm
	add.s32 	%r60, %r1001, 8;
	setp.gt.s32 	%p332, %r60, %r45;
	@%p332 bra 	$L__BB6_75;
	mov.b32 	%f383, %r1232;
	mov.b64 	%rd619, {%r1222, %r1227};
	add.s64 	%rd64, %rd802, %rd619;
	setp.eq.s64 	%p333, %rd802, 0;
	add.f32 	%f384, %f487, %f383;
	selp.f32 	%f487, %f384, %f487, %p333;
	mov.u64 	%rd802, %rd64;
$L__BB6_75:
	mov.b64 	{%r1243, %r1248}, %rd802;
	mov.b32 	%r1259, 16;
	mov.b32 	%r1261, -1;
	// begin inline asm
	shfl.sync.down.b32 %r1242, %r1243, %r1259, %r45, %r1261;
	// end inline asm
	// begin inline asm
	shfl.sync.down.b32 %r1247, %r1248, %r1259, %r45, %r1261;
	// end inline asm
	mov.b32 	%r1253, %f487;
	// begin inline asm
	shfl.sync.down.b32 %r1252, %r1253, %r1259, %r45, %r1261;
	// end inline asm
	// begin inline asm
	shfl.sync.down.b32 %r1257, %r1258, %r1259, %r45, %r1261;
	// end inline asm
	add.s32 	%r64, %r1001, 16;
	setp.gt.s32 	%p334, %r64, %r45;
	@%p334 bra 	$L__BB6_77;
	mov.b32 	%f385, %r1252;
	mov.b64 	%rd620, {%r1242, %r1247};
	add.s64 	%rd66, %rd802, %rd620;
	setp.eq.s64 	%p335, %rd802, 0;
	add.f32 	%f386, %f487, %f385;
	selp.f32 	%f487, %f386, %f487, %p335;
	mov.u64 	%rd802, %rd66;
$L__BB6_77:
	not.b32 	%r1262, %r23;
	add.s32 	%r1679, %r1, %r1262;
	add.s64 	%rd68, %rd1, 512;
$L__BB6_78:
	setp.ne.s32 	%p336, %r1678, 101;
	mov.b32 	%r1263, -1;
	vote.sync.all.pred 	%p337, %p336, %r1263;
	not.pred 	%p338, %p337;
	@%p338 bra 	$L__BB6_92;
	mul.wide.s32 	%rd675, %r1679, 16;
	add.s64 	%rd676, %rd68, %rd675;
	add.s64 	%rd674, %rd676, -512;
$L__BB6_80:
	// begin inline asm
	ld.relaxed.gpu.v2.u64 {%rd672, %rd808}, [%rd674];
	// end inline asm
	mov.b64 	{%r1346, %r1678}, %rd672;
	setp.eq.s32 	%p376, %r1678, 99;
	mov.b32 	%r1347, -1;
	vote.sync.any.pred 	%p377, %p376, %r1347;
	@%p377 bra 	$L__BB6_80;
	mov.b32 	%f493, %r1346;
	setp.eq.s32 	%p378, %r1678, 101;
	mov.b32 	%r1368, -1;
	vote.sync.ballot.b32 	%r1370, %p378, %r1368;
	and.b32  	%r1371, %r1370, %r1154;
	or.b32  	%r1372, %r1371, -2147483648;
	add.s32 	%r1373, %r1372, -1;
	not.b32 	%r1374, %r1372;
	and.b32  	%r1375, %r1374, %r1373;
	popc.b32 	%r69, %r1375;
	mov.b64 	{%r1350, %r1355}, %rd808;
	mov.b32 	%r1366, 1;
	// begin inline asm
	shfl.sync.down.b32 %r1349, %r1350, %r1366, %r69, %r1368;
	// end inline asm
	// begin inline asm
	shfl.sync.down.b32 %r1354, %r1355, %r1366, %r69, %r1368;
	// end inline asm
	// begin inline asm
	shfl.sync.down.b32 %r1359, %r1346, %r1366, %r69, %r1368;
	// end inline asm
	// begin inline asm
	shfl.sync.down.b32 %r1364, %r1365, %r1366, %r69, %r1368;
	// end inline asm
	setp.ge.s32 	%p380, %r1001, %r69;
	@%p380 bra 	$L__BB6_83;
	mov.b32 	%f399, %r1359;
	mov.b64 	%rd677, {%r1349, %r1354};
	add.s64 	%rd72, %rd808, %rd677;
	setp.eq.s64 	%p381, %rd808, 0;
	add.f32 	%f400, %f493, %f399;
	selp.f32 	%f493, %f400, %f493, %p381;
	mov.u64 	%rd808, %rd72;
$L__BB6_83:
	mov.b64 	{%r1377, %r1382}, %rd808;
	mov.b32 	%r1393, 2;
	mov.b32 	%r1395, -1;
	// begin inline asm
	shfl.sync.down.b32 %r1376, %r1377, %r1393, %r69, %r1395;
	// end inline asm
	// begin inline asm
	shfl.sync.down.b32 %r1381, %r1382, %r1393, %r69, %r1395;
	// end inline asm
	mov.b32 	%r1387, %f493;
	// begin inline asm
	shfl.sync.down.b32 %r1386, %r1387, %r1393, %r69, %r1395;
	// end inline asm
	// begin inline asm
	shfl.sync.down.b32 %r1391, %r1392, %r1393, %r69, %r1395;
	// end inline asm
	setp.gt.s32 	%p382, %r52, %r69;
	@%p382 bra 	$L__BB6_85;
	mov.b32 	%f401, %r1386;
	mov.b64 	%rd678, {%r1376, %r1381};
	add.s64 	%rd74, %rd808, %rd678;
	setp.eq.s64 	%p383, %rd808, 0;
	add.f32 	%f402, %f493, %f401;
	selp.f32 	%f493, %f402, %f493, %p383;
	mov.u64 	%rd808, %rd74;
$L__BB6_85:
	mov.b64 	{%r1397, %r1402}, %rd808;
	mov.b32 	%r1413, 4;
	mov.b32 	%r1415, -1;
	// begin inline asm
	shfl.sync.down.b32 %r1396, %r1397, %r1413, %r69, %r1415;
	// end inline asm
	// begin inline asm
	shfl.sync.down.b32 %r1401, %r1402, %r1413, %r69, %r1415;
	// end inline asm
	mov.b32 	%r1407, %f493;
	// begin inline asm
	shfl.sync.down.b32 %r1406, %r1407, %r1413, %r69, %r1415;
	// end inline asm
	// begin inline asm
	shfl.sync.down.b32 %r1411, %r1412, %r1413, %r69, %r1415;
	// end inline asm
	setp.gt.s32 	%p384, %r56, %r69;
	@%p384 bra 	$L__BB6_87;
	mov.b32 	%f403, %r1406;
	mov.b64 	%rd679, {%r1396, %r1401};
	add.s64 	%rd76, %rd808, %rd679;
	setp.eq.s64 	%p385, %rd808, 0;
	add.f32 	%f404, %f493, %f403;
	selp.f32 	%f493, %f404, %f493, %p385;
	mov.u64 	%rd808, %rd76;
$L__BB6_87:
	mov.b64 	{%r1417, %r1422}, %rd808;
	mov.b32 	%r1433, 8;
	mov.b32 	%r1435, -1;
	// begin inline asm
	shfl.sync.down.b32 %r1416, %r1417, %r1433, %r69, %r1435;
	// end inline asm
	// begin inline asm
	shfl.sync.down.b32 %r1421, %r1422, %r1433, %r69, %r1435;
	// end inline asm
	mov.b32 	%r1427, %f493;
	// begin inline asm
	shfl.sync.down.b32 %r1426, %r1427, %r1433, %r69, %r1435;
	// end inline asm
	// begin inline asm
	shfl.sync.down.b32 %r1431, %r1432, %r1433, %r69, %r1435;
	// end inline asm
	setp.gt.s32 	%p386, %r60, %r69;
	@%p386 bra 	$L__BB6_89;
	mov.b32 	%f405, %r1426;
	mov.b64 	%rd680, {%r1416, %r1421};
	add.s64 	%rd78, %rd808, %rd680;
	setp.eq.s64 	%p387, %rd808, 0;
	add.f32 	%f406, %f493, %f405;
	selp.f32 	%f493, %f406, %f493, %p387;
	mov.u64 	%rd808, %rd78;
$L__BB6_89:
	mov.b64 	{%r1437, %r1442}, %rd808;
	mov.b32 	%r1453, 16;
	mov.b32 	%r1455, -1;
	// begin inline asm
	shfl.sync.down.b32 %r1436, %r1437, %r1453, %r69, %r1455;
	// end inline asm
	// begin inline asm
	shfl.sync.down.b32 %r1441, %r1442, %r1453, %r69, %r1455;
	// end inline asm
	mov.b32 	%r1447, %f493;
	// begin inline asm
	shfl.sync.down.b32 %r1446, %r1447, %r1453, %r69, %r1455;
	// end inline asm
	// begin inline asm
	shfl.sync.down.b32 %r1451, %r1452, %r1453, %r69, %r1455;
	// end inline asm
	setp.gt.s32 	%p388, %r64, %r69;
	@%p388 bra 	$L__BB6_91;
	mov.b32 	%f407, %r1446;
	mov.b64 	%rd681, {%r1436, %r1441};
	add.s64 	%rd80, %rd808, %rd681;
	setp.eq.s64 	%p389, %rd808, 0;
	add.f32 	%f408, %f493, %f407;
	selp.f32 	%f493, %f408, %f493, %p389;
	mov.u64 	%rd808, %rd80;
$L__BB6_91:
	add.s64 	%rd82, %rd808, %rd802;
	setp.eq.s64 	%p390, %rd802, 0;
	add.f32 	%f409, %f487, %f493;
	selp.f32 	%f487, %f409, %f487, %p390;
	add.s32 	%r1679, %r1679, -32;
	mov.u64 	%rd802, %rd82;
	bra.uni 	$L__BB6_78;
$L__BB6_92:
	@%p320 bra 	$L__BB6_94;
	add.s64 	%rd623, %rd802, %rd52;
	setp.eq.s64 	%p340, %rd52, 0;
	add.f32 	%f387, %f33, %f487;
	selp.f32 	%f388, %f387, %f33, %p340;
	add.s64 	%rd621, %rd54, 512;
	mov.b32 	%r1265, %f388;
	mov.b32 	%r1266, 101;
	mov.b64 	%rd622, {%r1265, %r1266};
	// begin inline asm
	st.relaxed.gpu.v2.u64 [%rd621], {%rd622, %rd623};
	// end inline asm
	st.shared.u64 	[_ZN6thrust24THRUST_300001_SM_1000_NS8cuda_cub4core6detail5shmemE+168], %rd802;
	st.shared.f32 	[_ZN6thrust24THRUST_300001_SM_1000_NS8cuda_cub4core6detail5shmemE+176], %f487;
	st.shared.u64 	[_ZN6thrust24THRUST_300001_SM_1000_NS8cuda_cub4core6detail5shmemE+184], %rd623;
	st.shared.f32 	[_ZN6thrust24THRUST_300001_SM_1000_NS8cuda_cub4core6detail5shmemE+192], %f388;
$L__BB6_94:
	setp.ne.s32 	%p341, %r1001, 0;
	@%p341 bra 	$L__BB6_96;
	st.shared.u64 	[_ZN6thrust24THRUST_300001_SM_1000_NS8cuda_cub4core6detail5shmemE+136], %rd802;
	st.shared.f32 	[_ZN6thrust24THRUST_300001_SM_1000_NS8cuda_cub4core6detail5shmemE+144], %f487;
	mov.u64 	%rd812, %rd802;
	mov.f32 	%f497, %f487;
$L__BB6_96:
	setp.eq.s32 	%p342, %r23, 0;
	bar.sync 	0;
	@%p342 bra 	$L__BB6_98;
	ld.shared.f32 	%f389, [_ZN6thrust24THRUST_300001_SM_1000_NS8cuda_cub4core6detail5shmemE+144];
	ld.shared.u64 	%rd624, [_ZN6thrust24THRUST_300001_SM_1000_NS8cuda_cub4core6detail5shmemE+136];
	add.s64 	%rd84, %rd624, %rd812;
	setp.eq.s64 	%p343, %rd812, 0;
	add.f32 	%f390, %f497, %f389;
	selp.f32 	%f497, %f390, %f497, %p343;
	mov.u64 	%rd812, %rd84;
$L__BB6_98:
	setp.ne.s32 	%p344, %r34, %r35;
	setp.ne.s32 	%p345, %r33, %r34;
	setp.ne.s32 	%p346, %r32, %r33;
	setp.ne.s32 	%p347, %r31, %r32;
	setp.ne.s32 	%p348, %r30, %r31;
	setp.ne.s32 	%p349, %r29, %r30;
	setp.ne.s32 	%p350, %r28, %r29;
	setp.ne.s32 	%p351, %r1677, %r28;
	selp.u64 	%rd625, 1, 0, %p351;
	add.s64 	%rd86, %rd812, %rd625;
	add.f32 	%f391, %f497, %f21;
	selp.f32 	%f62, %f21, %f391, %p351;
	add.s64 	%rd87, %rd44, %rd812;
	add.f32 	%f392, %f62, %f22;
	selp.f32 	%f63, %f22, %f392, %p350;
	add.s64 	%rd88, %rd45, %rd812;
	add.f32 	%f393, %f63, %f23;
	selp.f32 	%f64, %f23, %f393, %p349;
	add.s64 	%rd89, %rd46, %rd812;
	add.f32 	%f394, %f64, %f24;
	selp.f32 	%f65, %f24, %f394, %p348;
	selp.u64 	%rd626, 1, 0, %p347;
	add.s64 	%rd90, %rd89, %rd626;
	add.f32 	%f395, %f65, %f25;
	selp.f32 	%f66, %f25, %f395, %p347;
	add.s64 	%rd91, %rd47, %rd812;
	add.f32 	%f396, %f66, %f26;
	selp.f32 	%f67, %f26, %f396, %p346;
	add.s64 	%rd92, %rd48, %rd812;
	add.f32 	%f397, %f67, %f27;
	selp.f32 	%f68, %f27, %f397, %p345;
	selp.u64 	%rd627, 1, 0, %p344;
	add.s64 	%rd93, %rd92, %rd627;
	add.f32 	%f398, %f68, %f28;
	selp.f32 	%f69, %f28, %f398, %p344;
	ld.shared.u64 	%rd94, [_ZN6thrust24THRUST_300001_SM_1000_NS8cuda_cub4core6detail5shmemE+200];
	ld.shared.u64 	%rd95, [_ZN6thrust24THRUST_300001_SM_1000_NS8cuda_cub4core6detail5shmemE+168];
	setp.lt.s64 	%p352, %rd94, 257;
	@%p352 bra 	$L__BB6_124;
	setp.eq.s32 	%p362, %r1677, %r28;
	bar.sync 	0;
	@%p362 bra 	$L__BB6_101;
	cvt.u32.u64 	%r1267, %rd95;
	cvt.u32.u64 	%r1268, %rd812;
	sub.s32 	%r1269, %r1268, %r1267;
	shl.b32 	%r1270, %r1269, 3;
	mov.u32 	%r1271, _ZN6thrust24THRUST_300001_SM_1000_NS8cuda_cub4core6detail5shmemE;
	add.s32 	%r1272, %r1271, %r1270;
	mov.b32 	%r1273, %f497;
	st.shared.v2.u32 	[%r1272], {%r1677, %r1273};
$L__BB6_101:
	setp.eq.s32 	%p363, %r28, %r29;
	@%p363 bra 	$L__BB6_103;
	cvt.u32.u64 	%r1274, %rd95;
	cvt.u32.u64 	%r1275, %rd86;
	sub.s32 	%r1276, %r1275, %r1274;
	shl.b32 	%r1277, %r1276, 3;
	mov.u32 	%r1278, _ZN6thrust24THRUST_300001_SM_1000_NS8cuda_cub4core6detail5shmemE;
	add.s32 	%r1279, %r1278, %r1277;
	mov.b32 	%r1280, %f62;
	st.shared.v2.u32 	[%r1279], {%r28, %r1280};
$L__BB6_103:
	setp.eq.s32 	%p364, %r29, %r30;
	@%p364 bra 	$L__BB6_105;
	cvt.u32.u64 	%r1281, %rd95;
	cvt.u32.u64 	%r1282, %rd87;
	sub.s32 	%r1283, %r1282, %r1281;
	shl.b32 	%r1284, %r1283, 3;
	mov.u32 	%r1285, _ZN6thrust24THRUST_300001_SM_1000_NS8cuda_cub4core6detail5shmemE;
	add.s32 	%r1286, %r1285, %r1284;
	mov.b32 	%r1287, %f63;
	st.shared.v2.u32 	[%r1286], {%r29, %r1287};
$L__BB6_105:
	setp.eq.s32 	%p365, %r30, %r31;
	@%p365 bra 	$L__BB6_107;
	cvt.u32.u64 	%r1288, %rd95;
	cvt.u32.u64 	%r1289, %rd88;
	sub.s32 	%r1290, %r1289, %r1288;
	shl.b32 	%r1291, %r1290, 3;
	mov.u32 	%r1292, _ZN6thrust24THRUST_300001_SM_1000_NS8cuda_cub4core6detail5shmemE;
	add.s32 	%r1293, %r1292, %r1291;
	mov.b32 	%r1294, %f64;
	st.shared.v2.u32 	[%r1293], {%r30, %r1294};
$L__BB6_107:
	setp.eq.s32 	%p366, %r31, %r32;
	@%p366 bra 	$L__BB6_109;
	cvt.u32.u64 	%r1295, %rd95;
	cvt.u32.u64 	%r1296, %rd89;
	sub.s32 	%r1297, %r1296, %r1295;
	shl.b32 	%r1298, %r1297, 3;
	mov.u32 	%r1299, _ZN6thrust24THRUST_300001_SM_1000_NS8cuda_cub4core6detail5shmemE;
	add.s32 	%r1300, %r1299, %r1298;
	mov.b32 	%r1301, %f65;
	st.shared.v2.u32 	[%r1300], {%r31, %r1301};
$L__BB6_109:
	setp.eq.s32 	%p367, %r32, %r33;
	@%p367 bra 	$L__BB6_111;
	cvt.u32.u64 	%r1302, %rd95;
	cvt.u32.u64 	%r1303, %rd90;
	sub.s32 	%r1304, %r1303, %r1302;
	shl.b32 	%r1305, %r1304, 3;
	mov.u32 	%r1306, _ZN6thrust24THRUST_300001_SM_1000_NS8cuda_cub4core6detail5shmemE;
	add.s32 	%r1307, %r1306, %r1305;
	mov.b32 	%r1308, %f66;
	st.shared.v2.u32 	[%r1307], {%r32, %r1308};
$L__BB6_111:
	setp.eq.s32 	%p368, %r33, %r34;
	@%p368 bra 	$L__BB6_113;
	cvt.u32.u64 	%r1309, %rd95;
	cvt.u32.u64 	%r1310, %rd91;
	sub.s32 	%r1311, %r1310, %r1309;
	shl.b32 	%r1312, %r1311, 3;
	mov.u32 	%r1313, _ZN6thrust24THRUST_300001_SM_1000_NS8cuda_cub4core6detail5shmemE;
	add.s32 	%r1314, %r1313, %r1312;
	mov.b32 	%r1315, %f67;
	st.shared.v2.u32 	[%r1314], {%r33, %r1315};
$L__BB6_113:
	setp.eq.s32 	%p369, %r34, %r35;
	@%p369 bra 	$L__BB6_115;
	cvt.u32.u64 	%r1316, %rd95;
	cvt.u32.u64 	%r1317, %rd92;
	sub.s32 	%r1318, %r1317, %r1316;
	shl.b32 	%r1319, %r1318, 3;
	mov.u32 	%r1320, _ZN6thrust24THRUST_300001_SM_1000_NS8cuda_cub4core6detail5shmemE;
	add.s32 	%r1321, %r1320, %r1319;
	mov.b32 	%r1322, %f68;
	st.shared.v2.u32 	[%r1321], {%r34, %r1322};
$L__BB6_115:
	setp.eq.s32 	%p370, %r35, %r36;
	@%p370 bra 	$L__BB6_117;
	cvt.u32.u64 	%r1323, %rd95;
	cvt.u32.u64 	%r1324, %rd93;
	sub.s32 	%r1325, %r1324, %r1323;
	shl.b32 	%r1326, %r1325, 3;
	mov.u32 	%r1327, _ZN6thrust24THRUST_300001_SM_1000_NS8cuda_cub4core6detail5shmemE;
	add.s32 	%r1328, %r1327, %r1326;
	mov.b32 	%r1329, %f69;
	st.shared.v2.u32 	[%r1328], {%r35, %r1329};
$L__BB6_117:
	bar.sync 	0;
	cvt.u64.u32 	%rd818, %r23;
	setp.le.u64 	%p371, %rd94, %rd818;
	@%p371 bra 	$L__BB6_362;
	not.b64 	%rd655, %rd818;
	add.s64 	%rd97, %rd94, %rd655;
	shr.u64 	%rd656, %rd97, 8;
	add.s64 	%rd657, %rd656, 1;
	and.b64  	%rd814, %rd657, 3;
	and.b64  	%rd658, %rd97, 768;
	setp.eq.s64 	%p372, %rd658, 768;
	@%p372 bra 	$L__BB6_121;
	add.s64 	%rd659, %rd95, %rd818;
	shl.b64 	%rd660, %rd659, 2;
	add.s64 	%rd816, %rd5, %rd660;
	add.s64 	%rd815, %rd4, %rd660;
	shl.b32 	%r1330, %r23, 3;
	mov.u32 	%r1331, _ZN6thrust24THRUST_300001_SM_1000_NS8cuda_cub4core6detail5shmemE;
	add.s32 	%r1680, %r1331, %r1330;
	shl.b64 	%rd661, %rd814, 8;
	add.s64 	%rd818, %rd661, %rd818;
$L__BB6_120:
	.pragma "nounroll";
	ld.shared.v2.u32 	{%r1332, %r1333}, [%r1680];
	st.global.u32 	[%rd815], %r1332;
	st.global.u32 	[%rd816], %r1333;
	add.s64 	%rd816, %rd816, 1024;
	add.s64 	%rd815, %rd815, 1024;
	add.s32 	%r1680, %r1680, 2048;
	add.s64 	%rd814, %rd814, -1;
	setp.ne.s64 	%p373, %rd814, 0;
	@%p373 bra 	$L__BB6_120;
$L__BB6_121:
	setp.lt.u64 	%p374, %rd97, 768;
	@%p374 bra 	$L__BB6_362;
	mov.u32 	%r1336, _ZN6thrust24THRUST_300001_SM_1000_NS8cuda_cub4core6detail5shmemE;
$L__BB6_123:
	cvt.u32.u64 	%r1334, %rd818;
	add.s64 	%rd662, %rd818, %rd95;
	shl.b32 	%r1335, %r1334, 3;
	add.s32 	%r1337, %r1336, %r1335;
	ld.shared.v2.u32 	{%r1338, %r1339}, [%r1337];
	shl.b64 	%rd663, %rd662, 2;
	add.s64 	%rd664, %rd4, %rd663;
	st.global.u32 	[%rd664], %r1338;
	add.s64 	%rd665, %rd5, %rd663;
	st.global.u32 	[%rd665], %r1339;
	and.b64  	%rd666, %rd818, 4294967295;
	add.s64 	%rd667, %rd95, %rd666;
	ld.shared.v2.u32 	{%r1340, %r1341}, [%r1337+2048];
	shl.b64 	%rd668, %rd667, 2;
	add.s64 	%rd669, %rd4, %rd668;
	st.global.u32 	[%rd669+1024], %r1340;
	add.s64 	%rd670, %rd5, %rd668;
	st.global.u32 	[%rd670+1024], %r1341;
	ld.shared.v2.u32 	{%r1342, %r1343}, [%r1337+4096];
	st.global.u32 	[%rd669+2048], %r1342;
	st.global.u32 	[%rd670+2048], %r1343;
	ld.shared.v2.u32 	{%r1344, %r1345}, [%r1337+6144];
	st.global.u32 	[%rd669+3072], %r1344;
	st.global.u32 	[%rd670+3072], %r1345;
	add.s64 	%rd671, %rd818, 1024;
	and.b64  	%rd818, %rd671, 4294967295;
	setp.gt.u64 	%p375, %rd94, %rd818;
	@%p375 bra 	$L__BB6_123;
	bra.uni 	$L__BB6_362;
$L__BB6_124:
	setp.eq.s32 	%p353, %r1677, %r28;
	@%p353 bra 	$L__BB6_126;
	shl.b64 	%rd628, %rd812, 2;
	add.s64 	%rd629, %rd4, %rd628;
	st.global.u32 	[%rd629], %r1677;
	add.s64 	%rd630, %rd5, %rd628;
	st.global.f32 	[%rd630], %f497;
$L__BB6_126:
	setp.eq.s32 	%p354, %r28, %r29;
	@%p354 bra 	$L__BB6_128;
	shl.b64 	%rd631, %rd86, 2;
	add.s64 	%rd632, %rd4, %rd631;
	st.global.u32 	[%rd632], %r28;
	add.s64 	%rd633, %rd5, %rd631;
	st.global.f32 	[%rd633], %f62;
$L__BB6_128:
	setp.eq.s32 	%p355, %r29, %r30;
	@%p355 bra 	$L__BB6_130;
	shl.b64 	%rd634, %rd87, 2;
	add.s64 	%rd635, %rd4, %rd634;
	st.global.u32 	[%rd635], %r29;
	add.s64 	%rd636, %rd5, %rd634;
	st.global.f32 	[%rd636], %f63;
$L__BB6_130:
	setp.eq.s32 	%p356, %r30, %r31;
	@%p356 bra 	$L__BB6_132;
	shl.b64 	%rd637, %rd88, 2;
	add.s64 	%rd638, %rd4, %rd637;
	st.global.u32 	[%rd638], %r30;
	add.s64 	%rd639, %rd5, %rd637;
	st.global.f32 	[%rd639], %f64;
$L__BB6_132:
	setp.eq.s32 	%p357, %r31, %r32;
	@%p357 bra 	$L__BB6_134;
	shl.b64 	%rd640, %rd89, 2;
	add.s64 	%rd641, %rd4, %rd640;
	st.global.u32 	[%rd641], %r31;
	add.s64 	%rd642, %rd5, %rd640;
	st.global.f32 	[%rd642], %f65;
$L__BB6_134:
	setp.eq.s32 	%p358, %r32, %r33;
	@%p358 bra 	$L__BB6_136;
	shl.b64 	%rd643, %rd90, 2;
	add.s64 	%rd644, %rd4, %rd643;
	st.global.u32 	[%rd644], %r32;
	add.s64 	%rd645, %rd5, %rd643;
	st.global.f32 	[%rd645], %f66;
$L__BB6_136:
	setp.eq.s32 	%p359, %r33, %r34;
	@%p359 bra 	$L__BB6_138;
	shl.b64 	%rd646, %rd91, 2;
	add.s64 	%rd647, %rd4, %rd646;
	st.global.u32 	[%rd647], %r33;
	add.s64 	%rd648, %rd5, %rd646;
	st.global.f32 	[%rd648], %f67;
$L__BB6_138:
	setp.eq.s32 	%p360, %r34, %r35;
	@%p360 bra 	$L__BB6_140;
	shl.b64 	%rd649, %rd92, 2;
	add.s64 	%rd650, %rd4, %rd649;
	st.global.u32 	[%rd650], %r34;
	add.s64 	%rd651, %rd5, %rd649;
	st.global.f32 	[%rd651], %f68;
$L__BB6_140:
	setp.eq.s32 	%p361, %r35, %r36;
	@%p361 bra 	$L__BB6_362;
	shl.b64 	%rd652, %rd93, 2;
	add.s64 	%rd653, %rd4, %rd652;
	st.global.u32 	[%rd653], %r35;
	add.s64 	%rd654, %rd5, %rd652;
	st.global.f32 	[%rd654], %f69;
	bra.uni 	$L__BB6_362;
$L__BB6_142:
	setp.lt.s64 	%p13, %rd7, 1;
	@%p13 bra 	$L__BB6_362;
	setp.ne.s32 	%p14, %r1, 0;
	@%p14 bra 	$L__BB6_232;
	cvt.u32.u64 	%r89, %rd220;
	shl.b64 	%rd404, %rd6, 2;
	add.s64 	%rd403, %rd2, %rd404;
	// begin inline asm
	ld.global.nc.u32 %r1689, [%rd403];
	// end inline asm
	mov.u32 	%r91, %tid.x;
	and.b32  	%r759, %r91, 31;
	and.b32  	%r760, %r91, 992;
	mul.lo.s32 	%r761, %r760, 9;
	or.b32  	%r92, %r761, %r759;
	setp.ge.s32 	%p169, %r92, %r89;
	shl.b32 	%r93, %r92, 2;
	cvt.u64.u32 	%rd405, %r93;
	add.s64 	%rd111, %rd403, %rd405;
	mov.u32 	%r1681, %r1689;
	@%p169 bra 	$L__BB6_146;
	// begin inline asm
	ld.global.nc.u32 %r1681, [%rd111];
	// end inline asm
$L__BB6_146:
	add.s32 	%r96, %r92, 32;
	setp.ge.s32 	%p170, %r96, %r89;
	mov.u32 	%r1682, %r1689;
	@%p170 bra 	$L__BB6_148;
	add.s64 	%rd407, %rd111, 128;
	// begin inline asm
	ld.global.nc.u32 %r1682, [%rd407];
	// end inline asm
$L__BB6_148:
	add.s32 	%r99, %r92, 64;
	setp.ge.s32 	%p171, %r99, %r89;
	mov.u32 	%r1683, %r1689;
	@%p171 bra 	$L__BB6_150;
	add.s64 	%rd408, %rd111, 256;
	// begin inline asm
	ld.global.nc.u32 %r1683, [%rd408];
	// end inline asm
$L__BB6_150:
	add.s32 	%r102, %r92, 96;
	setp.ge.s32 	%p172, %r102, %r89;
	mov.u32 	%r1684, %r1689;
	@%p172 bra 	$L__BB6_152;
	add.s64 	%rd409, %rd111, 384;
	// begin inline asm
	ld.global.nc.u32 %r1684, [%rd409];
	// end inline asm
$L__BB6_152:
	add.s32 	%r105, %r92, 128;
	setp.ge.s32 	%p173, %r105, %r89;
	mov.u32 	%r1685, %r1689;
	@%p173 bra 	$L__BB6_154;
	add.s64 	%rd410, %rd111, 512;
	// begin inline asm
	ld.global.nc.u32 %r1685, [%rd410];
	// end inline asm
$L__BB6_154:
	add.s32 	%r108, %r92, 160;
	setp.ge.s32 	%p174, %r108, %r89;
	mov.u32 	%r1686, %r1689;
	@%p174 bra 	$L__BB6_156;
	add.s64 	%rd411, %rd111, 640;
	// begin inline asm
	ld.global.nc.u32 %r1686, [%rd411];
	// end inline asm
$L__BB6_156:
	add.s32 	%r111, %r92, 192;
	setp.ge.s32 	%p175, %r111, %r89;
	mov.u32 	%r1687, %r1689;
	@%p175 bra 	$L__BB6_158;
	add.s64 	%rd412, %rd111, 768;
	// begin inline asm
	ld.global.nc.u32 %r1687, [%rd412];
	// end inline asm
$L__BB6_158:
	add.s32 	%r114, %r92, 224;
	setp.ge.s32 	%p176, %r114, %r89;
	mov.u32 	%r1688, %r1689;
	@%p176 bra 	$L__BB6_160;
	add.s64 	%rd413, %rd111, 896;
	// begin inline asm
	ld.global.nc.u32 %r1688, [%rd413];
	// end inline asm
$L__BB6_160:
	add.s32 	%r117, %r92, 256;
	setp.ge.s32 	%p177, %r117, %r89;
	@%p177 bra 	$L__BB6_162;
	add.s64 	%rd414, %rd111, 1024;
	// begin inline asm
	ld.global.nc.u32 %r1689, [%rd414];
	// end inline asm
$L__BB6_162:
	setp.ge.s32 	%p178, %r92, %r89;
	// begin inline asm
	mov.u32 %r771, %laneid;
	// end inline asm
	shr.u32 	%r121, %r91, 5;
	mad.lo.s32 	%r773, %r121, 288, %r771;
	shl.b32 	%r774, %r773, 2;
	mov.u32 	%r775, _ZN6thrust24THRUST_300001_SM_1000_NS8cuda_cub4core6detail5shmemE;
	add.s32 	%r122, %r775, %r774;
	st.shared.u32 	[%r122], %r1681;
	st.shared.u32 	[%r122+128], %r1682;
	st.shared.u32 	[%r122+256], %r1683;
	st.shared.u32 	[%r122+384], %r1684;
	st.shared.u32 	[%r122+512], %r1685;
	st.shared.u32 	[%r122+640], %r1686;
	st.shared.u32 	[%r122+768], %r1687;
	st.shared.u32 	[%r122+896], %r1688;
	st.shared.u32 	[%r122+1024], %r1689;
	bar.warp.sync 	-1;
	shl.b32 	%r776, %r771, 5;
	add.s32 	%r123, %r122, %r776;
	ld.shared.u32 	%r124, [%r123];
	ld.shared.u32 	%r125, [%r123+4];
	ld.shared.u32 	%r126, [%r123+8];
	ld.shared.u32 	%r127, [%r123+12];
	ld.shared.u32 	%r128, [%r123+16];
	ld.shared.u32 	%r129, [%r123+20];
	ld.shared.u32 	%r130, [%r123+24];
	ld.shared.u32 	%r131, [%r123+28];
	ld.shared.u32 	%r132, [%r123+32];
	bar.sync 	0;
	add.s64 	%rd415, %rd3, %rd404;
	// begin inline asm
	ld.global.nc.u32 %r1698, [%rd415];
	// end inline asm
	add.s64 	%rd112, %rd415, %rd405;
	mov.u32 	%r1690, %r1698;
	@%p178 bra 	$L__BB6_164;
	// begin inline asm
	ld.global.nc.u32 %r1690, [%rd112];
	// end inline asm
$L__BB6_164:
	setp.ge.s32 	%p179, %r96, %r89;
	mov.u32 	%r1691, %r1698;
	@%p179 bra 	$L__BB6_166;
	add.s64 	%rd419, %rd112, 128;
	// begin inline asm
	ld.global.nc.u32 %r1691, [%rd419];
	// end inline asm
$L__BB6_166:
	setp.ge.s32 	%p180, %r99, %r89;
	mov.u32 	%r1692, %r1698;
	@%p180 bra 	$L__BB6_168;
	add.s64 	%rd420, %rd112, 256;
	// begin inline asm
	ld.global.nc.u32 %r1692, [%rd420];
	// end inline asm
$L__BB6_168:
	setp.ge.s32 	%p181, %r102, %r89;
	mov.u32 	%r1693, %r1698;
	@%p181 bra 	$L__BB6_170;
	add.s64 	%rd421, %rd112, 384;
	// begin inline asm
	ld.global.nc.u32 %r1693, [%rd421];
	// end inline asm
$L__BB6_170:
	setp.ge.s32 	%p182, %r105, %r89;
	mov.u32 	%r1694, %r1698;
	@%p182 bra 	$L__BB6_172;
	add.s64 	%rd422, %rd112, 512;
	// begin inline asm
	ld.global.nc.u32 %r1694, [%rd422];
	// end inline asm
$L__BB6_172:
	setp.ge.s32 	%p183, %r108, %r89;
	mov.u32 	%r1695, %r1698;
	@%p183 bra 	$L__BB6_174;
	add.s64 	%rd423, %rd112, 640;
	// begin inline asm
	ld.global.nc.u32 %r1695, [%rd423];
	// end inline asm
$L__BB6_174:
	setp.ge.s32 	%p184, %r111, %r89;
	mov.u32 	%r1696, %r1698;
	@%p184 bra 	$L__BB6_176;
	add.s64 	%rd424, %rd112, 768;
	// begin inline asm
	ld.global.nc.u32 %r1696, [%rd424];
	// end inline asm
$L__BB6_176:
	setp.ge.s32 	%p185, %r114, %r89;
	mov.u32 	%r1697, %r1698;
	@%p185 bra 	$L__BB6_178;
	add.s64 	%rd425, %rd112, 896;
	// begin inline asm
	ld.global.nc.u32 %r1697, [%rd425];
	// end inline asm
$L__BB6_178:
	setp.ge.s32 	%p186, %r117, %r89;
	@%p186 bra 	$L__BB6_180;
	add.s64 	%rd426, %rd112, 1024;
	// begin inline asm
	ld.global.nc.u32 %r1698, [%rd426];
	// end inline asm
$L__BB6_180:
	st.shared.u32 	[%r122], %r1690;
	st.shared.u32 	[%r122+128], %r1691;
	st.shared.u32 	[%r122+256], %r1692;
	st.shared.u32 	[%r122+384], %r1693;
	st.shared.u32 	[%r122+512], %r1694;
	st.shared.u32 	[%r122+640], %r1695;
	st.shared.u32 	[%r122+768], %r1696;
	st.shared.u32 	[%r122+896], %r1697;
	st.shared.u32 	[%r122+1024], %r1698;
	bar.warp.sync 	-1;
	ld.shared.f32 	%f70, [%r123];
	ld.shared.f32 	%f71, [%r123+4];
	ld.shared.f32 	%f72, [%r123+8];
	ld.shared.f32 	%f73, [%r123+12];
	ld.shared.f32 	%f74, [%r123+16];
	ld.shared.f32 	%f75, [%r123+20];
	ld.shared.f32 	%f76, [%r123+24];
	ld.shared.f32 	%f77, [%r123+28];
	ld.shared.f32 	%f78, [%r123+32];
	bar.sync 	0;
	shl.b32 	%r787, %r91, 2;
	add.s32 	%r789, %r775, %r787;
	add.s32 	%r152, %r789, 1240;
	st.shared.u32 	[%r789+1240], %r132;
	bar.sync 	0;
	setp.eq.s32 	%p187, %r91, 0;
	mov.b64 	%rd819, 1;
	@%p187 bra 	$L__BB6_182;
	ld.shared.u32 	%r1699, [%r152+-4];
	setp.ne.s32 	%p188, %r1699, %r124;
	selp.u64 	%rd819, 1, 0, %p188;
$L__BB6_182:
	setp.eq.s32 	%p189, %r91, 0;
	setp.ne.s32 	%p190, %r124, %r125;
	setp.ne.s32 	%p191, %r125, %r126;
	setp.ne.s32 	%p192, %r126, %r127;
	setp.ne.s32 	%p193, %r127, %r128;
	setp.ne.s32 	%p194, %r128, %r129;
	setp.ne.s32 	%p195, %r129, %r130;
	setp.ne.s32 	%p196, %r130, %r131;
	setp.ne.s32 	%p197, %r131, %r132;
	mul.lo.s32 	%r910, %r91, 9;
	cvt.u64.u32 	%rd428, %r910;
	setp.eq.s64 	%p198, %rd7, %rd428;
	selp.u64 	%rd429, 1, 0, %p198;
	selp.b64 	%rd430, %rd429, %rd819, %p198;
	selp.b64 	%rd115, %rd429, %rd430, %p189;
	add.s32 	%r911, %r910, 1;
	cvt.u64.u32 	%rd431, %r911;
	setp.eq.s64 	%p199, %rd7, %rd431;
	or.pred  	%p200, %p199, %p190;
	selp.u64 	%rd432, 1, 0, %p200;
	add.s32 	%r912, %r910, 2;
	cvt.u64.u32 	%rd433, %r912;
	setp.eq.s64 	%p201, %rd7, %rd433;
	or.pred  	%p1, %p201, %p191;
	selp.u64 	%rd434, 1, 0, %p1;
	add.s32 	%r913, %r910, 3;
	cvt.u64.u32 	%rd435, %r913;
	setp.eq.s64 	%p202, %rd7, %rd435;
	or.pred  	%p2, %p202, %p192;
	selp.u64 	%rd436, 1, 0, %p2;
	add.s32 	%r914, %r910, 4;
	cvt.u64.u32 	%rd437, %r914;
	setp.eq.s64 	%p203, %rd7, %rd437;
	or.pred  	%p3, %p203, %p193;
	selp.u64 	%rd438, 1, 0, %p3;
	add.s32 	%r915, %r910, 5;
	cvt.u64.u32 	%rd439, %r915;
	setp.eq.s64 	%p204, %rd7, %rd439;
	or.pred  	%p205, %p204, %p194;
	selp.u64 	%rd440, 1, 0, %p205;
	add.s32 	%r916, %r910, 6;
	cvt.u64.u32 	%rd441, %r916;
	setp.eq.s64 	%p206, %rd7, %rd441;
	or.pred  	%p4, %p206, %p195;
	selp.u64 	%rd442, 1, 0, %p4;
	add.s32 	%r917, %r910, 7;
	cvt.u64.u32 	%rd443, %r917;
	setp.eq.s64 	%p207, %rd7, %rd443;
	or.pred  	%p5, %p207, %p196;
	selp.u64 	%rd444, 1, 0, %p5;
	add.s32 	%r918, %r910, 8;
	cvt.u64.u32 	%rd445, %r918;
	setp.eq.s64 	%p208, %rd7, %rd445;
	or.pred  	%p209, %p208, %p197;
	selp.u64 	%rd446, 1, 0, %p209;
	add.s64 	%rd116, %rd115, %rd432;
	add.f32 	%f236, %f70, %f71;
	selp.f32 	%f237, %f71, %f236, %p200;
	add.s64 	%rd117, %rd116, %rd434;
	add.f32 	%f238, %f237, %f72;
	selp.f32 	%f239, %f72, %f238, %p1;
	add.s64 	%rd118, %rd117, %rd436;
	add.f32 	%f240, %f239, %f73;
	selp.f32 	%f241, %f73, %f240, %p2;
	add.s64 	%rd119, %rd118, %rd438;
	add.f32 	%f242, %f241, %f74;
	selp.f32 	%f243, %f74, %f242, %p3;
	add.s64 	%rd120, %rd119, %rd440;
	add.f32 	%f244, %f243, %f75;
	selp.f32 	%f245, %f75, %f244, %p205;
	add.s64 	%rd121, %rd120, %rd442;
	add.f32 	%f246, %f245, %f76;
	selp.f32 	%f247, %f76, %f246, %p4;
	add.s64 	%rd122, %rd121, %rd444;
	add.f32 	%f248, %f247, %f77;
	selp.f32 	%f249, %f77, %f248, %p5;
	add.s64 	%rd447, %rd122, %rd446;
	mov.b64 	{%r791, %r796}, %rd447;
	add.f32 	%f250, %f249, %f78;
	selp.f32 	%f251, %f78, %f250, %p209;
	mov.b32 	%r907, 1;
	mov.b32 	%r908, 0;
	mov.b32 	%r909, -1;
	// begin inline asm
	shfl.sync.up.b32 %r790, %r791, %r907, %r908, %r909;
	// end inline asm
	// begin inline asm
	shfl.sync.up.b32 %r795, %r796, %r907, %r908, %r909;
	// end inline asm
	mov.b64 	%rd448, {%r790, %r795};
	mov.b32 	%r801, %f251;
	// begin inline asm
	shfl.sync.up.b32 %r800, %r801, %r907, %r908, %r909;
	// end inline asm
	mov.b32 	%f252, %r800;
	// begin inline asm
	shfl.sync.up.b32 %r805, %r806, %r907, %r908, %r909;
	// end inline asm
	setp.eq.s64 	%p210, %rd447, 0;
	add.f32 	%f253, %f251, %f252;
	selp.f32 	%f254, %f253, %f251, %p210;
	setp.lt.s32 	%p211, %r771, 1;
	selp.b64 	%rd449, 0, %rd448, %p211;
	add.s64 	%rd450, %rd449, %rd447;
	mov.b64 	{%r811, %r816}, %rd450;
	selp.f32 	%f255, %f251, %f254, %p211;
	mov.b32 	%r827, 2;
	// begin inline asm
	shfl.sync.up.b32 %r810, %r811, %r827, %r908, %r909;
	// end inline asm
	// begin inline asm
	shfl.sync.up.b32 %r815, %r816, %r827, %r908, %r909;
	// end inline asm
	mov.b64 	%rd451, {%r810, %r815};
	mov.b32 	%r821, %f255;
	// begin inline asm
	shfl.sync.up.b32 %r820, %r821, %r827, %r908, %r909;
	// end inline asm
	mov.b32 	%f256, %r820;
	// begin inline asm
	shfl.sync.up.b32 %r825, %r826, %r827, %r908, %r909;
	// end inline asm
	setp.eq.s64 	%p212, %rd450, 0;
	add.f32 	%f257, %f255, %f256;
	selp.f32 	%f258, %f257, %f255, %p212;
	setp.lt.s32 	%p213, %r771, 2;
	selp.b64 	%rd452, 0, %rd451, %p213;
	add.s64 	%rd453, %rd452, %rd450;
	mov.b64 	{%r831, %r836}, %rd453;
	selp.f32 	%f259, %f255, %f258, %p213;
	mov.b32 	%r847, 4;
	// begin inline asm
	shfl.sync.up.b32 %r830, %r831, %r847, %r908, %r909;
	// end inline asm
	// begin inline asm
	shfl.sync.up.b32 %r835, %r836, %r847, %r908, %r909;
	// end inline asm
	mov.b64 	%rd454, {%r830, %r835};
	mov.b32 	%r841, %f259;
	// begin inline asm
	shfl.sync.up.b32 %r840, %r841, %r847, %r908, %r909;
	// end inline asm
	mov.b32 	%f260, %r840;
	// begin inline asm
	shfl.sync.up.b32 %r845, %r846, %r847, %r908, %r909;
	// end inline asm
	setp.eq.s64 	%p214, %rd453, 0;
	add.f32 	%f261, %f259, %f260;
	selp.f32 	%f262, %f261, %f259, %p214;
	setp.lt.s32 	%p215, %r771, 4;
	selp.b64 	%rd455, 0, %rd454, %p215;
	add.s64 	%rd456, %rd455, %rd453;
	mov.b64 	{%r851, %r856}, %rd456;
	selp.f32 	%f263, %f259, %f262, %p215;
	mov.b32 	%r867, 8;
	// begin inline asm
	shfl.sync.up.b32 %r850, %r851, %r867, %r908, %r909;
	// end inline asm
	// begin inline asm
	shfl.sync.up.b32 %r855, %r856, %r867, %r908, %r909;
	// end inline asm
	mov.b64 	%rd457, {%r850, %r855};
	mov.b32 	%r861, %f263;
	// begin inline asm
	shfl.sync.up.b32 %r860, %r861, %r867, %r908, %r909;
	// end inline asm
	mov.b32 	%f264, %r860;
	// begin inline asm
	shfl.sync.up.b32 %r865, %r866, %r867, %r908, %r909;
	// end inline asm
	setp.eq.s64 	%p216, %rd456, 0;
	add.f32 	%f265, %f263, %f264;
	selp.f32 	%f266, %f265, %f263, %p216;
	setp.lt.s32 	%p217, %r771, 8;
	selp.b64 	%rd458, 0, %rd457, %p217;
	add.s64 	%rd459, %rd458, %rd456;
	mov.b64 	{%r871, %r876}, %rd459;
	selp.f32 	%f267, %f263, %f266, %p217;
	mov.b32 	%r887, 16;
	// begin inline asm
	shfl.sync.up.b32 %r870, %r871, %r887, %r908, %r909;
	// end inline asm
	// begin inline asm
	shfl.sync.up.b32 %r875, %r876, %r887, %r908, %r909;
	// end inline asm
	mov.b64 	%rd460, {%r870, %r875};
	mov.b32 	%r881, %f267;
	// begin inline asm
	shfl.sync.up.b32 %r880, %r881, %r887, %r908, %r909;
	// end inline asm
	mov.b32 	%f268, %r880;
	// begin inline asm
	shfl.sync.up.b32 %r885, %r886, %r887, %r908, %r909;
	// end inline asm
	setp.eq.s64 	%p218, %rd459, 0;
	add.f32 	%f269, %f267, %f268;
	selp.f32 	%f79, %f269, %f267, %p218;
	setp.lt.s32 	%p219, %r771, 16;
	selp.b64 	%rd461, 0, %rd460, %p219;
	add.s64 	%rd123, %rd461, %rd459;
	mov.b64 	{%r891, %r896}, %rd123;
	selp.f32 	%f270, %f267, %f79, %p219;
	// begin inline asm
	shfl.sync.up.b32 %r890, %r891, %r907, %r908, %r909;
	// end inline asm
	// begin inline asm
	shfl.sync.up.b32 %r895, %r896, %r907, %r908, %r909;
	// end inline asm
	mov.b32 	%r901, %f270;
	// begin inline asm
	shfl.sync.up.b32 %r900, %r901, %r907, %r908, %r909;
	// end inline asm
	// begin inline asm
	shfl.sync.up.b32 %r905, %r906, %r907, %r908, %r909;
	// end inline asm
	setp.ne.s32 	%p220, %r771, 31;
	@%p220 bra 	$L__BB6_184;
	shl.b32 	%r919, %r121, 4;
	mov.u32 	%r920, _ZN6thrust24THRUST_300001_SM_1000_NS8cuda_cub4core6detail5shmemE;
	add.s32 	%r921, %r920, %r919;
	st.shared.u64 	[%r921], %rd123;
	st.shared.f32 	[%r921+8], %f79;
$L__BB6_184:
	mov.b64 	%rd462, {%r890, %r895};
	mov.b32 	%f271, %r900;
	bar.sync 	0;
	ld.shared.u64 	%rd463, [_ZN6thrust24THRUST_300001_SM_1000_NS8cuda_cub4core6detail5shmemE];
	ld.shared.f32 	%f272, [_ZN6thrust24THRUST_300001_SM_1000_NS8cuda_cub4core6detail5shmemE+8];
	ld.shared.u64 	%rd464, [_ZN6thrust24THRUST_300001_SM_1000_NS8cuda_cub4core6detail5shmemE+16];
	ld.shared.f32 	%f273, [_ZN6thrust24THRUST_300001_SM_1000_NS8cuda_cub4core6detail5shmemE+24];
	add.s64 	%rd465, %rd464, %rd463;
	setp.eq.s64 	%p221, %rd464, 0;
	add.f32 	%f274, %f272, %f273;
	selp.f32 	%f275, %f274, %f273, %p221;
	setp.eq.s32 	%p222, %r121, 2;
	selp.b64 	%rd466, %rd465, %rd463, %p222;
	selp.f32 	%f276, %f275, %f272, %p222;
	ld.shared.u64 	%rd467, [_ZN6thrust24THRUST_300001_SM_1000_NS8cuda_cub4core6detail5shmemE+32];
	ld.shared.f32 	%f277, [_ZN6thrust24THRUST_300001_SM_1000_NS8cuda_cub4core6detail5shmemE+40];
	add.s64 	%rd468, %rd467, %rd465;
	setp.eq.s64 	%p223, %rd467, 0;
	add.f32 	%f278, %f275, %f277;
	selp.f32 	%f279, %f278, %f277, %p223;
	setp.eq.s32 	%p224, %r121, 3;
	selp.b64 	%rd469, %rd468, %rd466, %p224;
	selp.f32 	%f280, %f279, %f276, %p224;
	ld.shared.u64 	%rd470, [_ZN6thrust24THRUST_300001_SM_1000_NS8cuda_cub4core6detail5shmemE+48];
	ld.shared.f32 	%f281, [_ZN6thrust24THRUST_300001_SM_1000_NS8cuda_cub4core6detail5shmemE+56];
	add.s64 	%rd471, %rd470, %rd468;
	setp.eq.s64 	%p225, %rd470, 0;
	add.f32 	%f282, %f279, %f281;
	selp.f32 	%f283, %f282, %f281, %p225;
	setp.eq.s32 	%p226, %r121, 4;
	selp.b64 	%rd472, %rd471, %rd469, %p226;
	selp.f32 	%f284, %f283, %f280, %p226;
	ld.shared.u64 	%rd473, [_ZN6thrust24THRUST_300001_SM_1000_NS8cuda_cub4core6detail5shmemE+64];
	ld.shared.f32 	%f285, [_ZN6thrust24THRUST_300001_SM_1000_NS8cuda_cub4core6detail5shmemE+72];
	add.s64 	%rd474, %rd473, %rd471;
	setp.eq.s64 	%p227, %rd473, 0;
	add.f32 	%f286, %f283, %f285;
	selp.f32 	%f287, %f286, %f285, %p227;
	setp.eq.s32 	%p228, %r121, 5;
	selp.b64 	%rd475, %rd474, %rd472, %p228;
	selp.f32 	%f288, %f287, %f284, %p228;
	ld.shared.u64 	%rd476, [_ZN6thrust24THRUST_300001_SM_1000_NS8cuda_cub4core6detail5shmemE+80];
	ld.shared.f32 	%f289, [_ZN6thrust24THRUST_300001_SM_1000_NS8cuda_cub4core6detail5shmemE+88];
	add.s64 	%rd477, %rd476, %rd474;
	setp.eq.s64 	%p229, %rd476, 0;
	add.f32 	%f290, %f287, %f289;
	selp.f32 	%f291, %f290, %f289, %p229;
	setp.eq.s32 	%p230, %r121, 6;
	selp.b64 	%rd478, %rd477, %rd475, %p230;
	selp.f32 	%f292, %f291, %f288, %p230;
	ld.shared.u64 	%rd479, [_ZN6thrust24THRUST_300001_SM_1000_NS8cuda_cub4core6detail5shmemE+96];
	ld.shared.f32 	%f293, [_ZN6thrust24THRUST_300001_SM_1000_NS8cuda_cub4core6detail5shmemE+104];
	add.s64 	%rd480, %rd479, %rd477;
	setp.eq.s64 	%p231, %rd479, 0;
	add.f32 	%f294, %f291, %f293;
	selp.f32 	%f295, %f294, %f293, %p231;
	setp.eq.s32 	%p232, %r121, 7;
	selp.b64 	%rd481, %rd480, %rd478, %p232;
	selp.f32 	%f296, %f295, %f292, %p232;
	ld.shared.u64 	%rd482, [_ZN6thrust24THRUST_300001_SM_1000_NS8cuda_cub4core6detail5shmemE+112];
	ld.shared.f32 	%f297, [_ZN6thrust24THRUST_300001_SM_1000_NS8cuda_cub4core6detail5shmemE+120];
	add.s64 	%rd825, %rd482, %rd480;
	setp.eq.s64 	%p233, %rd482, 0;
	add.f32 	%f298, %f295, %f297;
	selp.f32 	%f80, %f298, %f297, %p233;
	setp.eq.s64 	%p234, %rd481, 0;
	add.f32 	%f299, %f296, 0f00000000;
	selp.f32 	%f300, %f299, %f296, %p234;
	setp.lt.u32 	%p235, %r91, 32;
	selp.b64 	%rd483, 0, %rd481, %p235;
	selp.f32 	%f301, 0f00000000, %f300, %p235;
	setp.eq.s64 	%p236, %rd462, 0;
	add.f32 	%f302, %f301, %f271;
	selp.f32 	%f303, %f302, %f271, %p236;
	setp.eq.s32 	%p237, %r771, 0;
	selp.b64 	%rd484, 0, %rd462, %p237;
	add.s64 	%rd125, %rd483, %rd484;
	selp.f32 	%f81, %f301, %f303, %p237;
	add.s64 	%rd126, %rd125, %rd115;
	setp.eq.s64 	%p238, %rd115, 0;
	add.f32 	%f304, %f70, %f81;
	selp.f32 	%f82, %f304, %f70, %p238;
	add.s64 	%rd127, %rd116, %rd125;
	add.f32 	%f305, %f82, %f71;
	mul.lo.s32 	%r922, %r91, 9;
	add.s32 	%r923, %r922, 1;
	cvt.u64.u32 	%rd485, %r923;
	setp.eq.s64 	%p239, %rd7, %rd485;
	setp.ne.s32 	%p240, %r124, %r125;
	selp.f32 	%f306, %f71, %f305, %p240;
	selp.f32 	%f83, %f71, %f306, %p239;
	add.s64 	%rd128, %rd117, %rd125;
	add.f32 	%f307, %f83, %f72;
	selp.f32 	%f84, %f72, %f307, %p1;
	add.s64 	%rd129, %rd118, %rd125;
	add.f32 	%f308, %f84, %f73;
	selp.f32 	%f85, %f73, %f308, %p2;
	add.s64 	%rd130, %rd119, %rd125;
	add.f32 	%f309, %f85, %f74;
	selp.f32 	%f86, %f74, %f309, %p3;
	add.s64 	%rd131, %rd120, %rd125;
	add.f32 	%f310, %f86, %f75;
	add.s32 	%r924, %r922, 5;
	cvt.u64.u32 	%rd486, %r924;
	setp.eq.s64 	%p241, %rd7, %rd486;
	setp.ne.s32 	%p242, %r128, %r129;
	selp.f32 	%f311, %f75, %f310, %p242;
	selp.f32 	%f87, %f75, %f311, %p241;
	add.s64 	%rd132, %rd121, %rd125;
	add.f32 	%f312, %f87, %f76;
	selp.f32 	%f88, %f76, %f312, %p4;
	add.s64 	%rd133, %rd122, %rd125;
	add.f32 	%f313, %f88, %f77;
	selp.f32 	%f89, %f77, %f313, %p5;
	setp.lt.s64 	%p243, %rd825, 257;
	@%p243 bra 	$L__BB6_210;
	bar.sync 	0;
	@%p238 bra 	$L__BB6_187;
	cvt.u32.u64 	%r928, %rd125;
	shl.b32 	%r929, %r928, 3;
	mov.u32 	%r930, _ZN6thrust24THRUST_300001_SM_1000_NS8cuda_cub4core6detail5shmemE;
	add.s32 	%r931, %r930, %r929;
	mov.b32 	%r932, %f81;
	st.shared.v2.u32 	[%r931], {%r1699, %r932};
$L__BB6_187:
	mad.lo.s32 	%r933, %r91, 9, 1;
	cvt.u64.u32 	%rd517, %r933;
	setp.ne.s64 	%p260, %rd7, %rd517;
	setp.eq.s32 	%p261, %r124, %r125;
	and.pred  	%p262, %p260, %p261;
	@%p262 bra 	$L__BB6_189;
	cvt.u32.u64 	%r934, %rd126;
	shl.b32 	%r935, %r934, 3;
	mov.u32 	%r936, _ZN6thrust24THRUST_300001_SM_1000_NS8cuda_cub4core6detail5shmemE;
	add.s32 	%r937, %r936, %r935;
	mov.b32 	%r938, %f82;
	st.shared.v2.u32 	[%r937], {%r124, %r938};
$L__BB6_189:
	not.pred 	%p263, %p1;
	@%p263 bra 	$L__BB6_191;
	cvt.u32.u64 	%r939, %rd127;
	shl.b32 	%r940, %r939, 3;
	mov.u32 	%r941, _ZN6thrust24THRUST_300001_SM_1000_NS8cuda_cub4core6detail5shmemE;
	add.s32 	%r942, %r941, %r940;
	mov.b32 	%r943, %f83;
	st.shared.v2.u32 	[%r942], {%r125, %r943};
$L__BB6_191:
	not.pred 	%p264, %p2;
	@%p264 bra 	$L__BB6_193;
	cvt.u32.u64 	%r944, %rd128;
	shl.b32 	%r945, %r944, 3;
	mov.u32 	%r946, _ZN6thrust24THRUST_300001_SM_1000_NS8cuda_cub4core6detail5shmemE;
	add.s32 	%r947, %r946, %r945;
	mov.b32 	%r948, %f84;
	st.shared.v2.u32 	[%r947], {%r126, %r948};
$L__BB6_193:
	not.pred 	%p265, %p3;
	@%p265 bra 	$L__BB6_195;
	cvt.u32.u64 	%r949, %rd129;
	shl.b32 	%r950, %r949, 3;
	mov.u32 	%r951, _ZN6thrust24THRUST_300001_SM_1000_NS8cuda_cub4core6detail5shmemE;
	add.s32 	%r952, %r951, %r950;
	mov.b32 	%r953, %f85;
	st.shared.v2.u32 	[%r952], {%r127, %r953};
$L__BB6_195:
	mad.lo.s32 	%r954, %r91, 9, 5;
	cvt.u64.u32 	%rd518, %r954;
	setp.ne.s64 	%p266, %rd7, %rd518;
	setp.eq.s32 	%p267, %r128, %r129;
	and.pred  	%p268, %p266, %p267;
	@%p268 bra 	$L__BB6_197;
	cvt.u32.u64 	%r955, %rd130;
	shl.b32 	%r956, %r955, 3;
	mov.u32 	%r957, _ZN6thrust24THRUST_300001_SM_1000_NS8cuda_cub4core6detail5shmemE;
	add.s32 	%r958, %r957, %r956;
	mov.b32 	%r959, %f86;
	st.shared.v2.u32 	[%r958], {%r128, %r959};
$L__BB6_197:
	not.pred 	%p269, %p4;
	@%p269 bra 	$L__BB6_199;
	cvt.u32.u64 	%r960, %rd131;
	shl.b32 	%r961, %r960, 3;
	mov.u32 	%r962, _ZN6thrust24THRUST_300001_SM_1000_NS8cuda_cub4core6detail5shmemE;
	add.s32 	%r963, %r962, %r961;
	mov.b32 	%r964, %f87;
	st.shared.v2.u32 	[%r963], {%r129, %r964};
$L__BB6_199:
	not.pred 	%p270, %p5;
	@%p270 bra 	$L__BB6_201;
	cvt.u32.u64 	%r965, %rd132;
	shl.b32 	%r966, %r965, 3;
	mov.u32 	%r967, _ZN6thrust24THRUST_300001_SM_1000_NS8cuda_cub4core6detail5shmemE;
	add.s32 	%r968, %r967, %r966;
	mov.b32 	%r969, %f88;
	st.shared.v2.u32 	[%r968], {%r130, %r969};
$L__BB6_201:
	mad.lo.s32 	%r970, %r91, 9, 8;
	cvt.u64.u32 	%rd519, %r970;
	setp.ne.s64 	%p271, %rd7, %rd519;
	setp.eq.s32 	%p272, %r131, %r132;
	and.pred  	%p273, %p271, %p272;
	@%p273 bra 	$L__BB6_203;
	cvt.u32.u64 	%r971, %rd133;
	shl.b32 	%r972, %r971, 3;
	mov.u32 	%r973, _ZN6thrust24THRUST_300001_SM_1000_NS8cuda_cub4core6detail5shmemE;
	add.s32 	%r974, %r973, %r972;
	mov.b32 	%r975, %f89;
	st.shared.v2.u32 	[%r974], {%r131, %r975};
$L__BB6_203:
	bar.sync 	0;
	cvt.u64.u32 	%rd824, %r91;
	setp.le.u64 	%p274, %rd825, %rd824;
	@%p274 bra 	$L__BB6_228;
	not.b64 	%rd520, %rd824;
	add.s64 	%rd135, %rd825, %rd520;
	shr.u64 	%rd521, %rd135, 8;
	add.s64 	%rd522, %rd521, 1;
	and.b64  	%rd820, %rd522, 3;
	and.b64  	%rd523, %rd135, 768;
	setp.eq.s64 	%p275, %rd523, 768;
	@%p275 bra 	$L__BB6_207;
	shl.b64 	%rd524, %rd824, 2;
	add.s64 	%rd822, %rd5, %rd524;
	add.s64 	%rd821, %rd4, %rd524;
	shl.b32 	%r976, %r91, 3;
	mov.u32 	%r977, _ZN6thrust24THRUST_300001_SM_1000_NS8cuda_cub4core6detail5shmemE;
	add.s32 	%r1700, %r977, %r976;
	shl.b64 	%rd525, %rd820, 8;
	add.s64 	%rd824, %rd525, %rd824;
$L__BB6_206:
	.pragma "nounroll";
	ld.shared.v2.u32 	{%r978, %r979}, [%r1700];
	st.global.u32 	[%rd821], %r978;
	st.global.u32 	[%rd822], %r979;
	add.s64 	%rd822, %rd822, 1024;
	add.s64 	%rd821, %rd821, 1024;
	add.s32 	%r1700, %r1700, 2048;
	add.s64 	%rd820, %rd820, -1;
	setp.ne.s64 	%p276, %rd820, 0;
	@%p276 bra 	$L__BB6_206;
$L__BB6_207:
	setp.lt.u64 	%p277, %rd135, 768;
	@%p277 bra 	$L__BB6_228;
	mov.u32 	%r982, _ZN6thrust24THRUST_300001_SM_1000_NS8cuda_cub4core6detail5shmemE;
$L__BB6_209:
	cvt.u32.u64 	%r980, %rd824;
	shl.b32 	%r981, %r980, 3;
	add.s32 	%r983, %r982, %r981;
	ld.shared.v2.u32 	{%r984, %r985}, [%r983];
	shl.b64 	%rd526, %rd824, 2;
	add.s64 	%rd527, %rd4, %rd526;
	st.global.u32 	[%rd527], %r984;
	add.s64 	%rd528, %rd5, %rd526;
	st.global.u32 	[%rd528], %r985;
	ld.shared.v2.u32 	{%r986, %r987}, [%r983+2048];
	and.b64  	%rd529, %rd526, 17179869180;
	add.s64 	%rd530, %rd4, %rd529;
	st.global.u32 	[%rd530+1024], %r986;
	add.s64 	%rd531, %rd5, %rd529;
	st.global.u32 	[%rd531+1024], %r987;
	ld.shared.v2.u32 	{%r988, %r989}, [%r983+4096];
	st.global.u32 	[%rd530+2048], %r988;
	st.global.u32 	[%rd531+2048], %r989;
	ld.shared.v2.u32 	{%r990, %r991}, [%r983+6144];
	st.global.u32 	[%rd530+3072], %r990;
	st.global.u32 	[%rd531+3072], %r991;
	add.s64 	%rd532, %rd824, 1024;
	and.b64  	%rd824, %rd532, 4294967295;
	setp.gt.u64 	%p278, %rd825, %rd824;
	@%p278 bra 	$L__BB6_209;
	bra.uni 	$L__BB6_228;
$L__BB6_210:
	@%p238 bra 	$L__BB6_212;
	shl.b64 	%rd487, %rd125, 2;
	add.s64 	%rd488, %rd4, %rd487;
	st.global.u32 	[%rd488], %r1699;
	add.s64 	%rd489, %rd5, %rd487;
	st.global.f32 	[%rd489], %f81;
$L__BB6_212:
	mad.lo.s32 	%r925, %r91, 9, 1;
	cvt.u64.u32 	%rd490, %r925;
	setp.ne.s64 	%p245, %rd7, %rd490;
	setp.eq.s32 	%p246, %r124, %r125;
	and.pred  	%p247, %p245, %p246;
	@%p247 bra 	$L__BB6_214;
	shl.b64 	%rd491, %rd126, 2;
	add.s64 	%rd492, %rd4, %rd491;
	st.global.u32 	[%rd492], %r124;
	add.s64 	%rd493, %rd5, %rd491;
	st.global.f32 	[%rd493], %f82;
$L__BB6_214:
	not.pred 	%p248, %p1;
	@%p248 bra 	$L__BB6_216;
	shl.b64 	%rd494, %rd127, 2;
	add.s64 	%rd495, %rd4, %rd494;
	st.global.u32 	[%rd495], %r125;
	add.s64 	%rd496, %rd5, %rd494;
	st.global.f32 	[%rd496], %f83;
$L__BB6_216:
	not.pred 	%p249, %p2;
	@%p249 bra 	$L__BB6_218;
	shl.b64 	%rd497, %rd128, 2;
	add.s64 	%rd498, %rd4, %rd497;
	st.global.u32 	[%rd498], %r126;
	add.s64 	%rd499, %rd5, %rd497;
	st.global.f32 	[%rd499], %f84;
$L__BB6_218:
	not.pred 	%p250, %p3;
	@%p250 bra 	$L__BB6_220;
	shl.b64 	%rd500, %rd129, 2;
	add.s64 	%rd501, %rd4, %rd500;
	st.global.u32 	[%rd501], %r127;
	add.s64 	%rd502, %rd5, %rd500;
	st.global.f32 	[%rd502], %f85;
$L__BB6_220:
	mad.lo.s32 	%r926, %r91, 9, 5;
	cvt.u64.u32 	%rd503, %r926;
	setp.ne.s64 	%p251, %rd7, %rd503;
	setp.eq.s32 	%p252, %r128, %r129;
	and.pred  	%p253, %p251, %p252;
	@%p253 bra 	$L__BB6_222;
	shl.b64 	%rd504, %rd130, 2;
	add.s64 	%rd505, %rd4, %rd504;
	st.global.u32 	[%rd505], %r128;
	add.s64 	%rd506, %rd5, %rd504;
	st.global.f32 	[%rd506], %f86;
$L__BB6_222:
	not.pred 	%p254, %p4;
	@%p254 bra 	$L__BB6_224;
	shl.b64 	%rd507, %rd131, 2;
	add.s64 	%rd508, %rd4, %rd507;
	st.global.u32 	[%rd508], %r129;
	add.s64 	%rd509, %rd5, %rd507;
	st.global.f32 	[%rd509], %f87;
$L__BB6_224:
	not.pred 	%p255, %p5;
	@%p255 bra 	$L__BB6_226;
	shl.b64 	%rd510, %rd132, 2;
	add.s64 	%rd511, %rd4, %rd510;
	st.global.u32 	[%rd511], %r130;
	add.s64 	%rd512, %rd5, %rd510;
	st.global.f32 	[%rd512], %f88;
$L__BB6_226:
	mad.lo.s32 	%r927, %r91, 9, 8;
	cvt.u64.u32 	%rd513, %r927;
	setp.ne.s64 	%p256, %rd7, %rd513;
	setp.eq.s32 	%p257, %r131, %r132;
	and.pred  	%p258, %p256, %p257;
	@%p258 bra 	$L__BB6_228;
	shl.b64 	%rd514, %rd133, 2;
	add.s64 	%rd515, %rd4, %rd514;
	st.global.u32 	[%rd515], %r131;
	add.s64 	%rd516, %rd5, %rd514;
	st.global.f32 	[%rd516], %f89;
$L__BB6_228:
	setp.ne.s32 	%p279, %r91, 255;
	@%p279 bra 	$L__BB6_362;
	setp.ne.s64 	%p280, %rd7, 2304;
	@%p280 bra 	$L__BB6_231;
	shl.b64 	%rd533, %rd825, 2;
	add.s64 	%rd534, %rd4, %rd533;
	st.global.u32 	[%rd534], %r132;
	add.s64 	%rd535, %rd5, %rd533;
	st.global.f32 	[%rd535], %f80;
	add.s64 	%rd825, %rd825, 1;
$L__BB6_231:
	ld.param.u64 	%rd794, [_ZN6thrust24THRUST_300001_SM_1000_NS8cuda_cub4core6detail13_kernel_agentINS1_15__reduce_by_key16ReduceByKeyAgentINS0_6detail15normal_iteratorINS0_10device_ptrIiEEEENS8_INS9_IfEEEESB_SD_N4cuda3std3__48equal_toIiEENSG_4plusIfEEPllEEJSB_SD_SB_SD_SL_N3cub18CUB_300001_SM_100024ReduceByKeyScanTileStateIflLb1EEESI_SK_llEEEvDpT0__param_4];
	cvta.to.global.u64 	%rd536, %rd794;
	st.global.u64 	[%rd536], %rd825;
	bra.uni 	$L__BB6_362;
$L__BB6_232:
	cvt.u32.u64 	%r161, %rd7;
	shl.b64 	%rd224, %rd6, 2;
	add.s64 	%rd223, %rd2, %rd224;
	// begin inline asm
	ld.global.nc.u32 %r1709, [%rd223];
	// end inline asm
	mov.u32 	%r163, %tid.x;
	and.b32  	%r276, %r163, 31;
	and.b32  	%r277, %r163, 992;
	mul.lo.s32 	%r278, %r277, 9;
	or.b32  	%r164, %r278, %r276;
	setp.ge.u32 	%p15, %r164, %r161;
	shl.b32 	%r165, %r164, 2;
	cvt.u64.u32 	%rd225, %r165;
	add.s64 	%rd152, %rd223, %rd225;
	mov.u32 	%r1701, %r1709;
	@%p15 bra 	$L__BB6_234;
	// begin inline asm
	ld.global.nc.u32 %r1701, [%rd152];
	// end inline asm
$L__BB6_234:
	add.s32 	%r168, %r164, 32;
	setp.ge.u32 	%p16, %r168, %r161;
	mov.u32 	%r1702, %r1709;
	@%p16 bra 	$L__BB6_236;
	add.s64 	%rd227, %rd152, 128;
	// begin inline asm
	ld.global.nc.u32 %r1702, [%rd227];
	// end inline asm
$L__BB6_236:
	add.s32 	%r171, %r164, 64;
	setp.ge.u32 	%p17, %r171, %r161;
	mov.u32 	%r1703, %r1709;
	@%p17 bra 	$L__BB6_238;
	add.s64 	%rd228, %rd152, 256;
	// begin inline asm
	ld.global.nc.u32 %r1703, [%rd228];
	// end inline asm
$L__BB6_238:
	add.s32 	%r174, %r164, 96;
	setp.ge.u32 	%p18, %r174, %r161;
	mov.u32 	%r1704, %r1709;
	@%p18 bra 	$L__BB6_240;
	add.s64 	%rd229, %rd152, 384;
	// begin inline asm
	ld.global.nc.u32 %r1704, [%rd229];
	// end inline asm
$L__BB6_240:
	add.s32 	%r177, %r164, 128;
	setp.ge.u32 	%p19, %r177, %r161;
	mov.u32 	%r1705, %r1709;
	@%p19 bra 	$L__BB6_242;
	add.s64 	%rd230, %rd152, 512;
	// begin inline asm
	ld.global.nc.u32 %r1705, [%rd230];
	// end inline asm
$L__BB6_242:
	add.s32 	%r180, %r164, 160;
	setp.ge.u32 	%p20, %r180, %r161;
	mov.u32 	%r1706, %r1709;
	@%p20 bra 	$L__BB6_244;
	add.s64 	%rd231, %rd152, 640;
	// begin inline asm
	ld.global.nc.u32 %r1706, [%rd231];
	// end inline asm
$L__BB6_244:
	add.s32 	%r183, %r164, 192;
	setp.ge.u32 	%p21, %r183, %r161;
	mov.u32 	%r1707, %r1709;
	@%p21 bra 	$L__BB6_246;
	add.s64 	%rd232, %rd152, 768;
	// begin inline asm
	ld.global.nc.u32 %r1707, [%rd232];
	// end inline asm
$L__BB6_246:
	add.s32 	%r186, %r164, 224;
	setp.ge.u32 	%p22, %r186, %r161;
	mov.u32 	%r1708, %r1709;
	@%p22 bra 	$L__BB6_248;
	add.s64 	%rd233, %rd152, 896;
	// begin inline asm
	ld.global.nc.u32 %r1708, [%rd233];
	// end inline asm
$L__BB6_248:
	add.s32 	%r189, %r164, 256;
	setp.ge.u32 	%p23, %r189, %r161;
	@%p23 bra 	$L__BB6_250;
	add.s64 	%rd234, %rd152, 1024;
	// begin inline asm
	ld.global.nc.u32 %r1709, [%rd234];
	// end inline asm
$L__BB6_250:
	// begin inline asm
	mov.u32 %r288, %laneid;
	// end inline asm
	shr.u32 	%r193, %r163, 5;
	mad.lo.s32 	%r290, %r193, 288, %r288;
	shl.b32 	%r291, %r290, 2;
	mov.u32 	%r292, _ZN6thrust24THRUST_300001_SM_1000_NS8cuda_cub4core6detail5shmemE;
	add.s32 	%r194, %r292, %r291;
	st.shared.u32 	[%r194], %r1701;
	st.shared.u32 	[%r194+128], %r1702;
	st.shared.u32 	[%r194+256], %r1703;
	st.shared.u32 	[%r194+384], %r1704;
	st.shared.u32 	[%r194+512], %r1705;
	st.shared.u32 	[%r194+640], %r1706;
	st.shared.u32 	[%r194+768], %r1707;
	st.shared.u32 	[%r194+896], %r1708;
	st.shared.u32 	[%r194+1024], %r1709;
	bar.warp.sync 	-1;
	shl.b32 	%r293, %r288, 5;
	add.s32 	%r195, %r194, %r293;
	ld.shared.u32 	%r196, [%r195];
	ld.shared.u32 	%r197, [%r195+4];
	ld.shared.u32 	%r198, [%r195+8];
	ld.shared.u32 	%r199, [%r195+12];
	ld.shared.u32 	%r200, [%r195+16];
	ld.shared.u32 	%r201, [%r195+20];
	ld.shared.u32 	%r202, [%r195+24];
	ld.shared.u32 	%r203, [%r195+28];
	ld.shared.u32 	%r204, [%r195+32];
	setp.ne.s32 	%p24, %r163, 0;
	mov.b32 	%r1720, 0;
	@%p24 bra 	$L__BB6_252;
	add.s64 	%rd235, %rd223, -4;
	// begin inline asm
	ld.global.nc.u32 %r1720, [%rd235];
	// end inline asm
$L__BB6_252:
	setp.ge.u32 	%p25, %r164, %r161;
	bar.sync 	0;
	add.s64 	%rd236, %rd3, %rd224;
	// begin inline asm
	ld.global.nc.u32 %r1719, [%rd236];
	// end inline asm
	add.s64 	%rd153, %rd236, %rd225;
	mov.u32 	%r1711, %r1719;
	@%p25 bra 	$L__BB6_254;
	// begin inline asm
	ld.global.nc.u32 %r1711, [%rd153];
	// end inline asm
$L__BB6_254:
	setp.ge.u32 	%p26, %r168, %r161;
	mov.u32 	%r1712, %r1719;
	@%p26 bra 	$L__BB6_256;
	add.s64 	%rd240, %rd153, 128;
	// begin inline asm
	ld.global.nc.u32 %r1712, [%rd240];
	// end inline asm
$L__BB6_256:
	setp.ge.u32 	%p27, %r171, %r161;
	mov.u32 	%r1713, %r1719;
	@%p27 bra 	$L__BB6_258;
	add.s64 	%rd241, %rd153, 256;
	// begin inline asm
	ld.global.nc.u32 %r1713, [%rd241];
	// end inline asm
$L__BB6_258:
	setp.ge.u32 	%p28, %r174, %r161;
	mov.u32 	%r1714, %r1719;
	@%p28 bra 	$L__BB6_260;
	add.s64 	%rd242, %rd153, 384;
	// begin inline asm
	ld.global.nc.u32 %r1714, [%rd242];
	// end inline asm
$L__BB6_260:
	setp.ge.u32 	%p29, %r177, %r161;
	mov.u32 	%r1715, %r1719;
	@%p29 bra 	$L__BB6_262;
	add.s64 	%rd243, %rd153, 512;
	// begin inline asm
	ld.global.nc.u32 %r1715, [%rd243];
	// end inline asm
$L__BB6_262:
	setp.ge.u32 	%p30, %r180, %r161;
	mov.u32 	%r1716, %r1719;
	@%p30 bra 	$L__BB6_264;
	add.s64 	%rd244, %rd153, 640;
	// begin inline asm
	ld.global.nc.u32 %r1716, [%rd244];
	// end inline asm
$L__BB6_264:
	setp.ge.u32 	%p31, %r183, %r161;
	mov.u32 	%r1717, %r1719;
	@%p31 bra 	$L__BB6_266;
	add.s64 	%rd245, %rd153, 768;
	// begin inline asm
	ld.global.nc.u32 %r1717, [%rd245];
	// end inline asm
$L__BB6_266:
	setp.ge.u32 	%p32, %r186, %r161;
	mov.u32 	%r1718, %r1719;
	@%p32 bra 	$L__BB6_268;
	add.s64 	%rd246, %rd153, 896;
	// begin inline asm
	ld.global.nc.u32 %r1718, [%rd246];
	// end inline asm
$L__BB6_268:
	setp.ge.u32 	%p33, %r189, %r161;
	@%p33 bra 	$L__BB6_270;
	add.s64 	%rd247, %rd153, 1024;
	// begin inline asm
	ld.global.nc.u32 %r1719, [%rd247];
	// end inline asm
$L__BB6_270:
	setp.eq.s32 	%p34, %r163, 0;
	st.shared.u32 	[%r194], %r1711;
	st.shared.u32 	[%r194+128], %r1712;
	st.shared.u32 	[%r194+256], %r1713;
	st.shared.u32 	[%r194+384], %r1714;
	st.shared.u32 	[%r194+512], %r1715;
	st.shared.u32 	[%r194+640], %r1716;
	st.shared.u32 	[%r194+768], %r1717;
	st.shared.u32 	[%r194+896], %r1718;
	st.shared.u32 	[%r194+1024], %r1719;
	bar.warp.sync 	-1;
	ld.shared.f32 	%f90, [%r195];
	ld.shared.f32 	%f91, [%r195+4];
	ld.shared.f32 	%f92, [%r195+8];
	ld.shared.f32 	%f93, [%r195+12];
	ld.shared.f32 	%f94, [%r195+16];
	ld.shared.f32 	%f95, [%r195+20];
	ld.shared.f32 	%f96, [%r195+24];
	ld.shared.f32 	%f97, [%r195+28];
	ld.shared.f32 	%f98, [%r195+32];
	bar.sync 	0;
	shl.b32 	%r305, %r163, 2;
	add.s32 	%r307, %r292, %r305;
	add.s32 	%r226, %r307, 1240;
	st.shared.u32 	[%r307+1240], %r204;
	bar.sync 	0;
	@%p34 bra 	$L__BB6_272;
	ld.shared.u32 	%r1720, [%r226+-4];
$L__BB6_272:
	setp.ne.s32 	%p35, %r1720, %r196;
	setp.ne.s32 	%p36, %r196, %r197;
	setp.ne.s32 	%p37, %r197, %r198;
	setp.ne.s32 	%p38, %r198, %r199;
	setp.ne.s32 	%p39, %r199, %r200;
	setp.ne.s32 	%p40, %r200, %r201;
	setp.ne.s32 	%p41, %r201, %r202;
	setp.ne.s32 	%p42, %r202, %r203;
	setp.ne.s32 	%p43, %r203, %r204;
	mul.lo.s32 	%r428, %r163, 9;
	cvt.u64.u32 	%rd248, %r428;
	setp.eq.s64 	%p44, %rd7, %rd248;
	or.pred  	%p45, %p44, %p35;
	selp.u64 	%rd249, 1, 0, %p45;
	add.s32 	%r429, %r428, 1;
	cvt.u64.u32 	%rd250, %r429;
	setp.eq.s64 	%p46, %rd7, %rd250;
	or.pred  	%p6, %p46, %p36;
	selp.u64 	%rd251, 1, 0, %p6;
	add.s32 	%r430, %r428, 2;
	cvt.u64.u32 	%rd252, %r430;
	setp.eq.s64 	%p47, %rd7, %rd252;
	or.pred  	%p7, %p47, %p37;
	selp.u64 	%rd253, 1, 0, %p7;
	add.s32 	%r431, %r428, 3;
	cvt.u64.u32 	%rd254, %r431;
	setp.eq.s64 	%p48, %rd7, %rd254;
	or.pred  	%p8, %p48, %p38;
	selp.u64 	%rd255, 1, 0, %p8;
	add.s32 	%r432, %r428, 4;
	cvt.u64.u32 	%rd256, %r432;
	setp.eq.s64 	%p49, %rd7, %rd256;
	or.pred  	%p9, %p49, %p39;
	selp.u64 	%rd257, 1, 0, %p9;
	add.s32 	%r433, %r428, 5;
	cvt.u64.u32 	%rd258, %r433;
	setp.eq.s64 	%p50, %rd7, %rd258;
	or.pred  	%p51, %p50, %p40;
	selp.u64 	%rd259, 1, 0, %p51;
	add.s32 	%r434, %r428, 6;
	cvt.u64.u32 	%rd260, %r434;
	setp.eq.s64 	%p52, %rd7, %rd260;
	or.pred  	%p10, %p52, %p41;
	selp.u64 	%rd261, 1, 0, %p10;
	add.s32 	%r435, %r428, 7;
	cvt.u64.u32 	%rd262, %r435;
	setp.eq.s64 	%p53, %rd7, %rd262;
	or.pred  	%p54, %p53, %p42;
	selp.u64 	%rd263, 1, 0, %p54;
	add.s32 	%r436, %r428, 8;
	cvt.u64.u32 	%rd264, %r436;
	setp.eq.s64 	%p55, %rd7, %rd264;
	or.pred  	%p56, %p55, %p43;
	selp.u64 	%rd265, 1, 0, %p56;
	add.s64 	%rd266, %rd251, %rd249;
	add.f32 	%f140, %f90, %f91;
	selp.f32 	%f141, %f91, %f140, %p6;
	add.s64 	%rd267, %rd266, %rd253;
	add.f32 	%f142, %f141, %f92;
	selp.f32 	%f143, %f92, %f142, %p7;
	add.s64 	%rd268, %rd267, %rd255;
	add.f32 	%f144, %f143, %f93;
	selp.f32 	%f145, %f93, %f144, %p8;
	add.s64 	%rd269, %rd268, %rd257;
	add.f32 	%f146, %f145, %f94;
	selp.f32 	%f147, %f94, %f146, %p9;
	add.s64 	%rd270, %rd269, %rd259;
	add.f32 	%f148, %f147, %f95;
	selp.f32 	%f149, %f95, %f148, %p51;
	add.s64 	%rd271, %rd270, %rd261;
	add.f32 	%f150, %f149, %f96;
	selp.f32 	%f151, %f96, %f150, %p10;
	add.s64 	%rd272, %rd271, %rd263;
	add.f32 	%f152, %f151, %f97;
	selp.f32 	%f153, %f97, %f152, %p54;
	add.s64 	%rd273, %rd272, %rd265;
	mov.b64 	{%r309, %r314}, %rd273;
	add.f32 	%f154, %f153, %f98;
	selp.f32 	%f155, %f98, %f154, %p56;
	mov.b32 	%r425, 1;
	mov.b32 	%r426, 0;
	mov.b32 	%r427, -1;
	// begin inline asm
	shfl.sync.up.b32 %r308, %r309, %r425, %r426, %r427;
	// end inline asm
	// begin inline asm
	shfl.sync.up.b32 %r313, %r314, %r425, %r426, %r427;
	// end inline asm
	mov.b64 	%rd274, {%r308, %r313};
	mov.b32 	%r319, %f155;
	// begin inline asm
	shfl.sync.up.b32 %r318, %r319, %r425, %r426, %r427;
	// end inline asm
	mov.b32 	%f156, %r318;
	// begin inline asm
	shfl.sync.up.b32 %r323, %r324, %r425, %r426, %r427;
	// end inline asm
	setp.eq.s64 	%p57, %rd273, 0;
	add.f32 	%f157, %f155, %f156;
	selp.f32 	%f158, %f157, %f155, %p57;
	setp.lt.s32 	%p58, %r288, 1;
	selp.b64 	%rd275, 0, %rd274, %p58;
	add.s64 	%rd276, %rd275, %rd273;
	mov.b64 	{%r329, %r334}, %rd276;
	selp.f32 	%f159, %f155, %f158, %p58;
	mov.b32 	%r345, 2;
	// begin inline asm
	shfl.sync.up.b32 %r328, %r329, %r345, %r426, %r427;
	// end inline asm
	// begin inline asm
	shfl.sync.up.b32 %r333, %r334, %r345, %r426, %r427;
	// end inline asm
	mov.b64 	%rd277, {%r328, %r333};
	mov.b32 	%r339, %f159;
	// begin inline asm
	shfl.sync.up.b32 %r338, %r339, %r345, %r426, %r427;
	// end inline asm
	mov.b32 	%f160, %r338;
	// begin inline asm
	shfl.sync.up.b32 %r343, %r344, %r345, %r426, %r427;
	// end inline asm
	setp.eq.s64 	%p59, %rd276, 0;
	add.f32 	%f161, %f159, %f160;
	selp.f32 	%f162, %f161, %f159, %p59;
	setp.lt.s32 	%p60, %r288, 2;
	selp.b64 	%rd278, 0, %rd277, %p60;
	add.s64 	%rd279, %rd278, %rd276;
	mov.b64 	{%r349, %r354}, %rd279;
	selp.f32 	%f163, %f159, %f162, %p60;
	mov.b32 	%r365, 4;
	// begin inline asm
	shfl.sync.up.b32 %r348, %r349, %r365, %r426, %r427;
	// end inline asm
	// begin inline asm
	shfl.sync.up.b32 %r353, %r354, %r365, %r426, %r427;
	// end inline asm
	mov.b64 	%rd280, {%r348, %r353};
	mov.b32 	%r359, %f163;
	// begin inline asm
	shfl.sync.up.b32 %r358, %r359, %r365, %r426, %r427;
	// end inline asm
	mov.b32 	%f164, %r358;
	// begin inline asm
	shfl.sync.up.b32 %r363, %r364, %r365, %r426, %r427;
	// end inline asm
	setp.eq.s64 	%p61, %rd279, 0;
	add.f32 	%f165, %f163, %f164;
	selp.f32 	%f166, %f165, %f163, %p61;
	setp.lt.s32 	%p62, %r288, 4;
	selp.b64 	%rd281, 0, %rd280, %p62;
	add.s64 	%rd282, %rd281, %rd279;
	mov.b64 	{%r369, %r374}, %rd282;
	selp.f32 	%f167, %f163, %f166, %p62;
	mov.b32 	%r385, 8;
	// begin inline asm
	shfl.sync.up.b32 %r368, %r369, %r385, %r426, %r427;
	// end inline asm
	// begin inline asm
	shfl.sync.up.b32 %r373, %r374, %r385, %r426, %r427;
	// end inline asm
	mov.b64 	%rd283, {%r368, %r373};
	mov.b32 	%r379, %f167;
	// begin inline asm
	shfl.sync.up.b32 %r378, %r379, %r385, %r426, %r427;
	// end inline asm
	mov.b32 	%f168, %r378;
	// begin inline asm
	shfl.sync.up.b32 %r383, %r384, %r385, %r426, %r427;
	// end inline asm
	setp.eq.s64 	%p63, %rd282, 0;
	add.f32 	%f169, %f167, %f168;
	selp.f32 	%f170, %f169, %f167, %p63;
	setp.lt.s32 	%p64, %r288, 8;
	selp.b64 	%rd284, 0, %rd283, %p64;
	add.s64 	%rd285, %rd284, %rd282;
	mov.b64 	{%r389, %r394}, %rd285;
	selp.f32 	%f171, %f167, %f170, %p64;
	mov.b32 	%r405, 16;
	// begin inline asm
	shfl.sync.up.b32 %r388, %r389, %r405, %r426, %r427;
	// end inline asm
	// begin inline asm
	shfl.sync.up.b32 %r393, %r394, %r405, %r426, %r427;
	// end inline asm
	mov.b64 	%rd286, {%r388, %r393};
	mov.b32 	%r399, %f171;
	// begin inline asm
	shfl.sync.up.b32 %r398, %r399, %r405, %r426, %r427;
	// end inline asm
	mov.b32 	%f172, %r398;
	// begin inline asm
	shfl.sync.up.b32 %r403, %r404, %r405, %r426, %r427;
	// end inline asm
	setp.eq.s64 	%p65, %rd285, 0;
	add.f32 	%f173, %f171, %f172;
	selp.f32 	%f99, %f173, %f171, %p65;
	setp.lt.s32 	%p66, %r288, 16;
	selp.b64 	%rd287, 0, %rd286, %p66;
	add.s64 	%rd154, %rd287, %rd285;
	mov.b64 	{%r409, %r414}, %rd154;
	selp.f32 	%f174, %f171, %f99, %p66;
	// begin inline asm
	shfl.sync.up.b32 %r408, %r409, %r425, %r426, %r427;
	// end inline asm
	// begin inline asm
	shfl.sync.up.b32 %r413, %r414, %r425, %r426, %r427;
	// end inline asm
	mov.b64 	%rd837, {%r408, %r413};
	mov.b32 	%r419, %f174;
	// begin inline asm
	shfl.sync.up.b32 %r418, %r419, %r425, %r426, %r427;
	// end inline asm
	mov.b32 	%f510, %r418;
	// begin inline asm
	shfl.sync.up.b32 %r423, %r424, %r425, %r426, %r427;
	// end inline asm
	setp.ne.s32 	%p67, %r288, 31;
	@%p67 bra 	$L__BB6_274;
	shl.b32 	%r437, %r193, 4;
	mov.u32 	%r438, _ZN6thrust24THRUST_300001_SM_1000_NS8cuda_cub4core6detail5shmemE;
	add.s32 	%r439, %r438, %r437;
	st.shared.u64 	[%r439], %rd154;
	st.shared.f32 	[%r439+8], %f99;
$L__BB6_274:
	bar.sync 	0;
	ld.shared.u64 	%rd288, [_ZN6thrust24THRUST_300001_SM_1000_NS8cuda_cub4core6detail5shmemE];
	ld.shared.f32 	%f175, [_ZN6thrust24THRUST_300001_SM_1000_NS8cuda_cub4core6detail5shmemE+8];
	ld.shared.u64 	%rd289, [_ZN6thrust24THRUST_300001_SM_1000_NS8cuda_cub4core6detail5shmemE+16];
	ld.shared.f32 	%f176, [_ZN6thrust24THRUST_300001_SM_1000_NS8cuda_cub4core6detail5shmemE+24];
	add.s64 	%rd290, %rd289, %rd288;
	setp.eq.s64 	%p68, %rd289, 0;
	add.f32 	%f177, %f175, %f176;
	selp.f32 	%f178, %f177, %f176, %p68;
	setp.eq.s32 	%p69, %r193, 2;
	selp.b64 	%rd291, %rd290, %rd288, %p69;
	selp.f32 	%f179, %f178, %f175, %p69;
	ld.shared.u64 	%rd292, [_ZN6thrust24THRUST_300001_SM_1000_NS8cuda_cub4core6detail5shmemE+32];
	ld.shared.f32 	%f180, [_ZN6thrust24THRUST_300001_SM_1000_NS8cuda_cub4core6detail5shmemE+40];
	add.s64 	%rd293, %rd292, %rd290;
	setp.eq.s64 	%p70, %rd292, 0;
	add.f32 	%f181, %f178, %f180;
	selp.f32 	%f182, %f181, %f180, %p70;
	setp.eq.s32 	%p71, %r193, 3;
	selp.b64 	%rd294, %rd293, %rd291, %p71;
	selp.f32 	%f183, %f182, %f179, %p71;
	ld.shared.u64 	%rd295, [_ZN6thrust24THRUST_300001_SM_1000_NS8cuda_cub4core6detail5shmemE+48];
	ld.shared.f32 	%f184, [_ZN6thrust24THRUST_300001_SM_1000_NS8cuda_cub4core6detail5shmemE+56];
	add.s64 	%rd296, %rd295, %rd293;
	setp.eq.s64 	%p72, %rd295, 0;
	add.f32 	%f185, %f182, %f184;
	selp.f32 	%f186, %f185, %f184, %p72;
	setp.eq.s32 	%p73, %r193, 4;
	selp.b64 	%rd297, %rd296, %rd294, %p73;
	selp.f32 	%f187, %f186, %f183, %p73;
	ld.shared.u64 	%rd298, [_ZN6thrust24THRUST_300001_SM_1000_NS8cuda_cub4core6detail5shmemE+64];
	ld.shared.f32 	%f188, [_ZN6thrust24THRUST_300001_SM_1000_NS8cuda_cub4core6detail5shmemE+72];
	add.s64 	%rd299, %rd298, %rd296;
	setp.eq.s64 	%p74, %rd298, 0;
	add.f32 	%f189, %f186, %f188;
	selp.f32 	%f190, %f189, %f188, %p74;
	setp.eq.s32 	%p75, %r193, 5;
	selp.b64 	%rd300, %rd299, %rd297, %p75;
	selp.f32 	%f191, %f190, %f187, %p75;
	ld.shared.u64 	%rd301, [_ZN6thrust24THRUST_300001_SM_1000_NS8cuda_cub4core6detail5shmemE+80];
	ld.shared.f32 	%f192, [_ZN6thrust24THRUST_300001_SM_1000_NS8cuda_cub4core6detail5shmemE+88];
	add.s64 	%rd302, %rd301, %rd299;
	setp.eq.s64 	%p76, %rd301, 0;
	add.f32 	%f193, %f190, %f192;
	selp.f32 	%f194, %f193, %f192, %p76;
	setp.eq.s32 	%p77, %r193, 6;
	selp.b64 	%rd303, %rd302, %rd300, %p77;
	selp.f32 	%f195, %f194, %f191, %p77;
	ld.shared.u64 	%rd304, [_ZN6thrust24THRUST_300001_SM_1000_NS8cuda_cub4core6detail5shmemE+96];
	ld.shared.f32 	%f196, [_ZN6thrust24THRUST_300001_SM_1000_NS8cuda_cub4core6detail5shmemE+104];
	add.s64 	%rd305, %rd304, %rd302;
	setp.eq.s64 	%p78, %rd304, 0;
	add.f32 	%f197, %f194, %f196;
	selp.f32 	%f198, %f197, %f196, %p78;
	setp.eq.s32 	%p79, %r193, 7;
	selp.b64 	%rd156, %rd305, %rd303, %p79;
	selp.f32 	%f101, %f198, %f195, %p79;
	ld.shared.u64 	%rd306, [_ZN6thrust24THRUST_300001_SM_1000_NS8cuda_cub4core6detail5shmemE+112];
	ld.shared.f32 	%f199, [_ZN6thrust24THRUST_300001_SM_1000_NS8cuda_cub4core6detail5shmemE+120];
	add.s64 	%rd157, %rd306, %rd305;
	setp.eq.s64 	%p80, %rd306, 0;
	add.f32 	%f200, %f198, %f199;
	selp.f32 	%f102, %f200, %f199, %p80;
	setp.lt.u32 	%p81, %r163, 32;
	@%p81 bra 	$L__BB6_276;
	setp.eq.s64 	%p82, %rd837, 0;
	add.f32 	%f201, %f101, %f510;
	selp.f32 	%f202, %f201, %f510, %p82;
	setp.eq.s32 	%p83, %r288, 0;
	selp.b64 	%rd307, 0, %rd837, %p83;
	add.s64 	%rd837, %rd156, %rd307;
	selp.f32 	%f510, %f101, %f202, %p83;
	bra.uni 	$L__BB6_312;
$L__BB6_276:
	setp.ne.s32 	%p84, %r163, 0;
	mul.wide.u32 	%rd308, %r1, 16;
	add.s64 	%rd159, %rd1, %rd308;
	@%p84 bra 	$L__BB6_278;
	st.shared.u64 	[_ZN6thrust24THRUST_300001_SM_1000_NS8cuda_cub4core6detail5shmemE+200], %rd157;
	st.shared.f32 	[_ZN6thrust24THRUST_300001_SM_1000_NS8cuda_cub4core6detail5shmemE+208], %f102;
	add.s64 	%rd309, %rd159, 512;
	mov.b32 	%r440, %f102;
	mov.b32 	%r441, 100;
	mov.b64 	%rd310, {%r440, %r441};
	// begin inline asm
	st.relaxed.gpu.v2.u64 [%rd309], {%rd310, %rd157};
	// end inline asm
$L__BB6_278:
	mov.u32 	%r442, %nctaid.x;
	setp.gt.u32 	%p85, %r442, 499;
	@%p85 bra 	$L__BB6_280;
	membar.cta;
	bra.uni 	$L__BB6_281;
$L__BB6_280:
	mov.b32 	%r443, 450;
	// begin inline asm
	nanosleep.u32 %r443;
	// end inline asm
$L__BB6_281:
	mul.wide.u32 	%rd312, %r163, 16;
	xor.b64  	%rd313, %rd312, -16;
	add.s64 	%rd314, %rd159, %rd313;
	add.s64 	%rd160, %rd314, 512;
$L__BB6_282:
	// begin inline asm
	ld.relaxed.gpu.v2.u64 {%rd315, %rd827}, [%rd160];
	// end inline asm
	mov.b64 	{%r444, %r1721}, %rd315;
	setp.eq.s32 	%p86, %r1721, 99;
	mov.b32 	%r445, -1;
	vote.sync.any.pred 	%p87, %p86, %r445;
	@%p87 bra 	$L__BB6_282;
	mov.b32 	%f500, %r444;
	setp.eq.s32 	%p88, %r1721, 101;
	mov.b32 	%r467, -1;
	vote.sync.ballot.b32 	%r469, %p88, %r467;
	// begin inline asm
	mov.u32 %r447, %lanemask_ge;
	// end inline asm
	and.b32  	%r470, %r469, %r447;
	or.b32  	%r471, %r470, -2147483648;
	add.s32 	%r472, %r471, -1;
	not.b32 	%r473, %r471;
	and.b32  	%r474, %r473, %r472;
	popc.b32 	%r231, %r474;
	mov.b64 	{%r449, %r454}, %rd827;
	mov.b32 	%r465, 1;
	// begin inline asm
	shfl.sync.down.b32 %r448, %r449, %r465, %r231, %r467;
	// end inline asm
	// begin inline asm
	shfl.sync.down.b32 %r453, %r454, %r465, %r231, %r467;
	// end inline asm
	// begin inline asm
	shfl.sync.down.b32 %r458, %r444, %r465, %r231, %r467;
	// end inline asm
	// begin inline asm
	shfl.sync.down.b32 %r463, %r464, %r465, %r231, %r467;
	// end inline asm
	setp.ge.s32 	%p90, %r288, %r231;
	@%p90 bra 	$L__BB6_285;
	mov.b32 	%f203, %r458;
	mov.b64 	%rd318, {%r448, %r453};
	add.s64 	%rd163, %rd827, %rd318;
	setp.eq.s64 	%p91, %rd827, 0;
	add.f32 	%f204, %f500, %f203;
	selp.f32 	%f500, %f204, %f500, %p91;
	mov.u64 	%rd827, %rd163;
$L__BB6_285:
	mov.b64 	{%r476, %r481}, %rd827;
	mov.b32 	%r492, 2;
	mov.b32 	%r494, -1;
	// begin inline asm
	shfl.sync.down.b32 %r475, %r476, %r492, %r231, %r494;
	// end inline asm
	// begin inline asm
	shfl.sync.down.b32 %r480, %r481, %r492, %r231, %r494;
	// end inline asm
	mov.b32 	%r486, %f500;
	// begin inline asm
	shfl.sync.down.b32 %r485, %r486, %r492, %r231, %r494;
	// end inline asm
	// begin inline asm
	shfl.sync.down.b32 %r490, %r491, %r492, %r231, %r494;
	// end inline asm
	add.s32 	%r238, %r288, 2;
	setp.gt.s32 	%p92, %r238, %r231;
	@%p92 bra 	$L__BB6_287;
	mov.b32 	%f205, %r485;
	mov.b64 	%rd319, {%r475, %r480};
	add.s64 	%rd165, %rd827, %rd319;
	setp.eq.s64 	%p93, %rd827, 0;
	add.f32 	%f206, %f500, %f205;
	selp.f32 	%f500, %f206, %f500, %p93;
	mov.u64 	%rd827, %rd165;
$L__BB6_287:
	mov.b64 	{%r496, %r501}, %rd827;
	mov.b32 	%r512, 4;
	mov.b32 	%r514, -1;
	// begin inline asm
	shfl.sync.down.b32 %r495, %r496, %r512, %r231, %r514;
	// end inline asm
	// begin inline asm
	shfl.sync.down.b32 %r500, %r501, %r512, %r231, %r514;
	// end inline asm
	mov.b32 	%r506, %f500;
	// begin inline asm
	shfl.sync.down.b32 %r505, %r506, %r512, %r231, %r514;
	// end inline asm
	// begin inline asm
	shfl.sync.down.b32 %r510, %r511, %r512, %r231, %r514;
	// end inline asm
	add.s32 	%r242, %r288, 4;
	setp.gt.s32 	%p94, %r242, %r231;
	@%p94 bra 	$L__BB6_289;
	mov.b32 	%f207, %r505;
	mov.b64 	%rd320, {%r495, %r500};
	add.s64 	%rd167, %rd827, %rd320;
	setp.eq.s64 	%p95, %rd827, 0;
	add.f32 	%f208, %f500, %f207;
	selp.f32 	%f500, %f208, %f500, %p95;
	mov.u64 	%rd827, %rd167;
$L__BB6_289:
	mov.b64 	{%r516, %r521}, %rd827;
	mov.b32 	%r532, 8;
	mov.b32 	%r534, -1;
	// begin inline asm
	shfl.sync.down.b32 %r515, %r516, %r532, %r231, %r534;
	// end inline asm
	// begin inline asm
	shfl.sync.down.b32 %r520, %r521, %r532, %r231, %r534;
	// end inline asm
	mov.b32 	%r526, %f500;
	// begin inline asm
	shfl.sync.down.b32 %r525, %r526, %r532, %r231, %r534;
	// end inline asm
	// begin inline asm
	shfl.sync.down.b32 %r530, %r531, %r532, %r231, %r534;
	// end inline asm
	add.s32 	%r246, %r288, 8;
	setp.gt.s32 	%p96, %r246, %r231;
	@%p96 bra 	$L__BB6_291;
	mov.b32 	%f209, %r525;
	mov.b64 	%rd321, {%r515, %r520};
	add.s64 	%rd169, %rd827, %rd321;
	setp.eq.s64 	%p97, %rd827, 0;
	add.f32 	%f210, %f500, %f209;
	selp.f32 	%f500, %f210, %f500, %p97;
	mov.u64 	%rd827, %rd169;
$L__BB6_291:
	mov.b64 	{%r536, %r541}, %rd827;
	mov.b32 	%r552, 16;
	mov.b32 	%r554, -1;
	// begin inline asm
	shfl.sync.down.b32 %r535, %r536, %r552, %r231, %r554;
	// end inline asm
	// begin inline asm
	shfl.sync.down.b32 %r540, %r541, %r552, %r231, %r554;
	// end inline asm
	mov.b32 	%r546, %f500;
	// begin inline asm
	shfl.sync.down.b32 %r545, %r546, %r552, %r231, %r554;
	// end inline asm
	// begin inline asm
	shfl.sync.down.b32 %r550, %r551, %r552, %r231, %r554;
	// end inline asm
	add.s32 	%r250, %r288, 16;
	setp.gt.s32 	%p98, %r250, %r231;
	@%p98 bra 	$L__BB6_293;
	mov.b32 	%f211, %r545;
	mov.b64 	%rd322, {%r535, %r540};
	add.s64 	%rd171, %rd827, %rd322;
	setp.eq.s64 	%p99, %rd827, 0;
	add.f32 	%f212, %f500, %f211;
	selp.f32 	%f500, %f212, %f500, %p99;
	mov.u64 	%rd827, %rd171;
$L__BB6_293:
	not.b32 	%r555, %r163;
	add.s32 	%r1722, %r1, %r555;
	add.s64 	%rd173, %rd1, 512;
$L__BB6_294:
	setp.ne.s32 	%p100, %r1721, 101;
	mov.b32 	%r556, -1;
	vote.sync.all.pred 	%p101, %p100, %r556;
	not.pred 	%p102, %p101;
	@%p102 bra 	$L__BB6_308;
	mul.wide.s32 	%rd396, %r1722, 16;
	add.s64 	%rd397, %rd173, %rd396;
	add.s64 	%rd395, %rd397, -512;
$L__BB6_296:
	// begin inline asm
	ld.relaxed.gpu.v2.u64 {%rd393, %rd833}, [%rd395];
	// end inline asm
	mov.b64 	{%r648, %r1721}, %rd393;
	setp.eq.s32 	%p154, %r1721, 99;
	mov.b32 	%r649, -1;
	vote.sync.any.pred 	%p155, %p154, %r649;
	@%p155 bra 	$L__BB6_296;
	mov.b32 	%f506, %r648;
	setp.eq.s32 	%p156, %r1721, 101;
	mov.b32 	%r670, -1;
	vote.sync.ballot.b32 	%r672, %p156, %r670;
	and.b32  	%r673, %r672, %r447;
	or.b32  	%r674, %r673, -2147483648;
	add.s32 	%r675, %r674, -1;
	not.b32 	%r676, %r674;
	and.b32  	%r677, %r676, %r675;
	popc.b32 	%r255, %r677;
	mov.b64 	{%r652, %r657}, %rd833;
	mov.b32 	%r668, 1;
	// begin inline asm
	shfl.sync.down.b32 %r651, %r652, %r668, %r255, %r670;
	// end inline asm
	// begin inline asm
	shfl.sync.down.b32 %r656, %r657, %r668, %r255, %r670;
	// end inline asm
	// begin inline asm
	shfl.sync.down.b32 %r661, %r648, %r668, %r255, %r670;
	// end inline asm
	// begin inline asm
	shfl.sync.down.b32 %r666, %r667, %r668, %r255, %r670;
	// end inline asm
	setp.ge.s32 	%p158, %r288, %r255;
	@%p158 bra 	$L__BB6_299;
	mov.b32 	%f225, %r661;
	mov.b64 	%rd398, {%r651, %r656};
	add.s64 	%rd177, %rd833, %rd398;
	setp.eq.s64 	%p159, %rd833, 0;
	add.f32 	%f226, %f506, %f225;
	selp.f32 	%f506, %f226, %f506, %p159;
	mov.u64 	%rd833, %rd177;
$L__BB6_299:
	mov.b64 	{%r679, %r684}, %rd833;
	mov.b32 	%r695, 2;
	mov.b32 	%r697, -1;
	// begin inline asm
	shfl.sync.down.b32 %r678, %r679, %r695, %r255, %r697;
	// end inline asm
	// begin inline asm
	shfl.sync.down.b32 %r683, %r684, %r695, %r255, %r697;
	// end inline asm
	mov.b32 	%r689, %f506;
	// begin inline asm
	shfl.sync.down.b32 %r688, %r689, %r695, %r255, %r697;
	// end inline asm
	// begin inline asm
	shfl.sync.down.b32 %r693, %r694, %r695, %r255, %r697;
	// end inline asm
	setp.gt.s32 	%p160, %r238, %r255;
	@%p160 bra 	$L__BB6_301;
	mov.b32 	%f227, %r688;
	mov.b64 	%rd399, {%r678, %r683};
	add.s64 	%rd179, %rd833, %rd399;
	setp.eq.s64 	%p161, %rd833, 0;
	add.f32 	%f228, %f506, %f227;
	selp.f32 	%f506, %f228, %f506, %p161;
	mov.u64 	%rd833, %rd179;
$L__BB6_301:
	mov.b64 	{%r699, %r704}, %rd833;
	mov.b32 	%r715, 4;
	mov.b32 	%r717, -1;
	// begin inline asm
	shfl.sync.down.b32 %r698, %r699, %r715, %r255, %r717;
	// end inline asm
	// begin inline asm
	shfl.sync.down.b32 %r703, %r704, %r715, %r255, %r717;
	// end inline asm
	mov.b32 	%r709, %f506;
	// begin inline asm
	shfl.sync.down.b32 %r708, %r709, %r715, %r255, %r717;
	// end inline asm
	// begin inline asm
	shfl.sync.down.b32 %r713, %r714, %r715, %r255, %r717;
	// end inline asm
	setp.gt.s32 	%p162, %r242, %r255;
	@%p162 bra 	$L__BB6_303;
	mov.b32 	%f229, %r708;
	mov.b64 	%rd400, {%r698, %r703};
	add.s64 	%rd181, %rd833, %rd400;
	setp.eq.s64 	%p163, %rd833, 0;
	add.f32 	%f230, %f506, %f229;
	selp.f32 	%f506, %f230, %f506, %p163;
	mov.u64 	%rd833, %rd181;
$L__BB6_303:
	mov.b64 	{%r719, %r724}, %rd833;
	mov.b32 	%r735, 8;
	mov.b32 	%r737, -1;
	// begin inline asm
	shfl.sync.down.b32 %r718, %r719, %r735, %r255, %r737;
	// end inline asm
	// begin inline asm
	shfl.sync.down.b32 %r723, %r724, %r735, %r255, %r737;
	// end inline asm
	mov.b32 	%r729, %f506;
	// begin inline asm
	shfl.sync.down.b32 %r728, %r729, %r735, %r255, %r737;
	// end inline asm
	// begin inline asm
	shfl.sync.down.b32 %r733, %r734, %r735, %r255, %r737;
	// end inline asm
	setp.gt.s32 	%p164, %r246, %r255;
	@%p164 bra 	$L__BB6_305;
	mov.b32 	%f231, %r728;
	mov.b64 	%rd401, {%r718, %r723};
	add.s64 	%rd183, %rd833, %rd401;
	setp.eq.s64 	%p165, %rd833, 0;
	add.f32 	%f232, %f506, %f231;
	selp.f32 	%f506, %f232, %f506, %p165;
	mov.u64 	%rd833, %rd183;
$L__BB6_305:
	mov.b64 	{%r739, %r744}, %rd833;
	mov.b32 	%r755, 16;
	mov.b32 	%r757, -1;
	// begin inline asm
	shfl.sync.down.b32 %r738, %r739, %r755, %r255, %r757;
	// end inline asm
	// begin inline asm
	shfl.sync.down.b32 %r743, %r744, %r755, %r255, %r757;
	// end inline asm
	mov.b32 	%r749, %f506;
	// begin inline asm
	shfl.sync.down.b32 %r748, %r749, %r755, %r255, %r757;
	// end inline asm
	// begin inline asm
	shfl.sync.down.b32 %r753, %r754, %r755, %r255, %r757;
	// end inline asm
	setp.gt.s32 	%p166, %r250, %r255;
	@%p166 bra 	$L__BB6_307;
	mov.b32 	%f233, %r748;
	mov.b64 	%rd402, {%r738, %r743};
	add.s64 	%rd185, %rd833, %rd402;
	setp.eq.s64 	%p167, %rd833, 0;
	add.f32 	%f234, %f506, %f233;
	selp.f32 	%f506, %f234, %f506, %p167;
	mov.u64 	%rd833, %rd185;
$L__BB6_307:
	add.s64 	%rd187, %rd833, %rd827;
	setp.eq.s64 	%p168, %rd827, 0;
	add.f32 	%f235, %f500, %f506;
	selp.f32 	%f500, %f235, %f500, %p168;
	add.s32 	%r1722, %r1722, -32;
	mov.u64 	%rd827, %rd187;
	bra.uni 	$L__BB6_294;
$L__BB6_308:
	setp.ne.s32 	%p103, %r163, 0;
	@%p103 bra 	$L__BB6_310;
	add.s64 	%rd325, %rd827, %rd157;
	setp.eq.s64 	%p104, %rd157, 0;
	add.f32 	%f213, %f102, %f500;
	selp.f32 	%f214, %f213, %f102, %p104;
	add.s64 	%rd323, %rd159, 512;
	mov.b32 	%r558, %f214;
	mov.b32 	%r559, 101;
	mov.b64 	%rd324, {%r558, %r559};
	// begin inline asm
	st.relaxed.gpu.v2.u64 [%rd323], {%rd324, %rd325};
	// end inline asm
	st.shared.u64 	[_ZN6thrust24THRUST_300001_SM_1000_NS8cuda_cub4core6detail5shmemE+168], %rd827;
	st.shared.f32 	[_ZN6thrust24THRUST_300001_SM_1000_NS8cuda_cub4core6detail5shmemE+176], %f500;
	st.shared.u64 	[_ZN6thrust24THRUST_300001_SM_1000_NS8cuda_cub4core6detail5shmemE+184], %rd325;
	st.shared.f32 	[_ZN6thrust24THRUST_300001_SM_1000_NS8cuda_cub4core6detail5shmemE+192], %f214;
$L__BB6_310:
	setp.ne.s32 	%p105, %r288, 0;
	@%p105 bra 	$L__BB6_312;
	st.shared.u64 	[_ZN6thrust24THRUST_300001_SM_1000_NS8cuda_cub4core6detail5shmemE+136], %rd827;
	st.shared.f32 	[_ZN6thrust24THRUST_300001_SM_1000_NS8cuda_cub4core6detail5shmemE+144], %f500;
	mov.u64 	%rd837, %rd827;
	mov.f32 	%f510, %f500;
$L__BB6_312:
	setp.eq.s32 	%p106, %r163, 0;
	bar.sync 	0;
	@%p106 bra 	$L__BB6_314;
	ld.shared.f32 	%f215, [_ZN6thrust24THRUST_300001_SM_1000_NS8cuda_cub4core6detail5shmemE+144];
	ld.shared.u64 	%rd326, [_ZN6thrust24THRUST_300001_SM_1000_NS8cuda_cub4core6detail5shmemE+136];
	add.s64 	%rd189, %rd326, %rd837;
	setp.eq.s64 	%p107, %rd837, 0;
	add.f32 	%f216, %f510, %f215;
	selp.f32 	%f510, %f216, %f510, %p107;
	mov.u64 	%rd837, %rd189;
$L__BB6_314:
	mul.lo.s32 	%r560, %r163, 9;
	cvt.u64.u32 	%rd327, %r560;
	setp.eq.s64 	%p108, %rd7, %rd327;
	setp.ne.s32 	%p109, %r1720, %r196;
	or.pred  	%p110, %p108, %p109;
	selp.u64 	%rd328, 1, 0, %p110;
	add.s64 	%rd191, %rd837, %rd328;
	add.f32 	%f217, %f510, %f90;
	selp.f32 	%f131, %f90, %f217, %p110;
	selp.u64 	%rd329, 1, 0, %p6;
	add.s64 	%rd330, %rd329, %rd328;
	add.s64 	%rd192, %rd330, %rd837;
	add.f32 	%f218, %f131, %f91;
	selp.f32 	%f132, %f91, %f218, %p6;
	selp.u64 	%rd331, 1, 0, %p7;
	add.s64 	%rd193, %rd192, %rd331;
	add.f32 	%f219, %f132, %f92;
	selp.f32 	%f133, %f92, %f219, %p7;
	selp.u64 	%rd332, 1, 0, %p8;
	add.s64 	%rd194, %rd193, %rd332;
	add.f32 	%f220, %f133, %f93;
	selp.f32 	%f134, %f93, %f220, %p8;
	selp.u64 	%rd333, 1, 0, %p9;
	add.s64 	%rd195, %rd194, %rd333;
	add.f32 	%f221, %f134, %f94;
	selp.f32 	%f135, %f94, %f221, %p9;
	add.s32 	%r561, %r560, 5;
	cvt.u64.u32 	%rd334, %r561;
	setp.eq.s64 	%p111, %rd7, %rd334;
	setp.ne.s32 	%p112, %r200, %r201;
	or.pred  	%p113, %p111, %p112;
	selp.u64 	%rd335, 1, 0, %p113;
	add.s64 	%rd196, %rd195, %rd335;
	add.f32 	%f222, %f135, %f95;
	selp.f32 	%f136, %f95, %f222, %p113;
	selp.u64 	%rd336, 1, 0, %p10;
	add.s64 	%rd197, %rd196, %rd336;
	add.f32 	%f223, %f136, %f96;
	selp.f32 	%f137, %f96, %f223, %p10;
	add.s32 	%r562, %r560, 7;
	cvt.u64.u32 	%rd337, %r562;
	setp.eq.s64 	%p114, %rd7, %rd337;
	setp.ne.s32 	%p115, %r202, %r203;
	or.pred  	%p11, %p114, %p115;
	selp.u64 	%rd338, 1, 0, %p11;
	add.s64 	%rd198, %rd197, %rd338;
	add.f32 	%f224, %f137, %f97;
	selp.f32 	%f138, %f97, %f224, %p11;
	ld.shared.u64 	%rd199, [_ZN6thrust24THRUST_300001_SM_1000_NS8cuda_cub4core6detail5shmemE+200];
	ld.shared.u64 	%rd844, [_ZN6thrust24THRUST_300001_SM_1000_NS8cuda_cub4core6detail5shmemE+184];
	ld.shared.f32 	%f139, [_ZN6thrust24THRUST_300001_SM_1000_NS8cuda_cub4core6detail5shmemE+192];
	ld.shared.u64 	%rd201, [_ZN6thrust24THRUST_300001_SM_1000_NS8cuda_cub4core6detail5shmemE+168];
	setp.lt.s64 	%p116, %rd199, 257;
	@%p116 bra 	$L__BB6_340;
	bar.sync 	0;
	mul.lo.s32 	%r566, %r163, 9;
	cvt.u64.u32 	%rd369, %r566;
	setp.ne.s64 	%p132, %rd7, %rd369;
	setp.eq.s32 	%p133, %r1720, %r196;
	and.pred  	%p134, %p132, %p133;
	@%p134 bra 	$L__BB6_317;
	cvt.u32.u64 	%r567, %rd201;
	cvt.u32.u64 	%r568, %rd837;
	sub.s32 	%r569, %r568, %r567;
	shl.b32 	%r570, %r569, 3;
	mov.u32 	%r571, _ZN6thrust24THRUST_300001_SM_1000_NS8cuda_cub4core6detail5shmemE;
	add.s32 	%r572, %r571, %r570;
	mov.b32 	%r573, %f510;
	st.shared.v2.u32 	[%r572], {%r1720, %r573};
$L__BB6_317:
	not.pred 	%p135, %p6;
	@%p135 bra 	$L__BB6_319;
	cvt.u32.u64 	%r574, %rd201;
	cvt.u32.u64 	%r575, %rd191;
	sub.s32 	%r576, %r575, %r574;
	shl.b32 	%r577, %r576, 3;
	mov.u32 	%r578, _ZN6thrust24THRUST_300001_SM_1000_NS8cuda_cub4core6detail5shmemE;
	add.s32 	%r579, %r578, %r577;
	mov.b32 	%r580, %f131;
	st.shared.v2.u32 	[%r579], {%r196, %r580};
$L__BB6_319:
	not.pred 	%p136, %p7;
	@%p136 bra 	$L__BB6_321;
	cvt.u32.u64 	%r581, %rd201;
	cvt.u32.u64 	%r582, %rd192;
	sub.s32 	%r583, %r582, %r581;
	shl.b32 	%r584, %r583, 3;
	mov.u32 	%r585, _ZN6thrust24THRUST_300001_SM_1000_NS8cuda_cub4core6detail5shmemE;
	add.s32 	%r586, %r585, %r584;
	mov.b32 	%r587, %f132;
	st.shared.v2.u32 	[%r586], {%r197, %r587};
$L__BB6_321:
	not.pred 	%p137, %p8;
	@%p137 bra 	$L__BB6_323;
	cvt.u32.u64 	%r588, %rd201;
	cvt.u32.u64 	%r589, %rd193;
	sub.s32 	%r590, %r589, %r588;
	shl.b32 	%r591, %r590, 3;
	mov.u32 	%r592, _ZN6thrust24THRUST_300001_SM_1000_NS8cuda_cub4core6detail5shmemE;
	add.s32 	%r593, %r592, %r591;
	mov.b32 	%r594, %f133;
	st.shared.v2.u32 	[%r593], {%r198, %r594};
$L__BB6_323:
	not.pred 	%p138, %p9;
	@%p138 bra 	$L__BB6_325;
	cvt.u32.u64 	%r595, %rd201;
	cvt.u32.u64 	%r596, %rd194;
	sub.s32 	%r597, %r596, %r595;
	shl.b32 	%r598, %r597, 3;
	mov.u32 	%r599, _ZN6thrust24THRUST_300001_SM_1000_NS8cuda_cub4core6detail5shmemE;
	add.s32 	%r600, %r599, %r598;
	mov.b32 	%r601, %f134;
	st.shared.v2.u32 	[%r600], {%r199, %r601};
$L__BB6_325:
	mad.lo.s32 	%r602, %r163, 9, 5;
	cvt.u64.u32 	%rd370, %r602;
	setp.ne.s64 	%p139, %rd7, %rd370;
	setp.eq.s32 	%p140, %r200, %r201;
	and.pred  	%p141, %p139, %p140;
	@%p141 bra 	$L__BB6_327;
	cvt.u32.u64 	%r603, %rd201;
	cvt.u32.u64 	%r604, %rd195;
	sub.s32 	%r605, %r604, %r603;
	shl.b32 	%r606, %r605, 3;
	mov.u32 	%r607, _ZN6thrust24THRUST_300001_SM_1000_NS8cuda_cub4core6detail5shmemE;
	add.s32 	%r608, %r607, %r606;
	mov.b32 	%r609, %f135;
	st.shared.v2.u32 	[%r608], {%r200, %r609};
$L__BB6_327:
	not.pred 	%p142, %p10;
	@%p142 bra 	$L__BB6_329;
	cvt.u32.u64 	%r610, %rd201;
	cvt.u32.u64 	%r611, %rd196;
	sub.s32 	%r612, %r611, %r610;
	shl.b32 	%r613, %r612, 3;
	mov.u32 	%r614, _ZN6thrust24THRUST_300001_SM_1000_NS8cuda_cub4core6detail5shmemE;
	add.s32 	%r615, %r614, %r613;
	mov.b32 	%r616, %f136;
	st.shared.v2.u32 	[%r615], {%r201, %r616};
$L__BB6_329:
	not.pred 	%p143, %p11;
	@%p143 bra 	$L__BB6_331;
	cvt.u32.u64 	%r617, %rd201;
	cvt.u32.u64 	%r618, %rd197;
	sub.s32 	%r619, %r618, %r617;
	shl.b32 	%r620, %r619, 3;
	mov.u32 	%r621, _ZN6thrust24THRUST_300001_SM_1000_NS8cuda_cub4core6detail5shmemE;
	add.s32 	%r622, %r621, %r620;
	mov.b32 	%r623, %f137;
	st.shared.v2.u32 	[%r622], {%r202, %r623};
$L__BB6_331:
	mad.lo.s32 	%r624, %r163, 9, 8;
	cvt.u64.u32 	%rd371, %r624;
	setp.ne.s64 	%p144, %rd7, %rd371;
	setp.eq.s32 	%p145, %r203, %r204;
	and.pred  	%p146, %p144, %p145;
	@%p146 bra 	$L__BB6_333;
	cvt.u32.u64 	%r625, %rd201;
	cvt.u32.u64 	%r626, %rd198;
	sub.s32 	%r627, %r626, %r625;
	shl.b32 	%r628, %r627, 3;
	mov.u32 	%r629, _ZN6thrust24THRUST_300001_SM_1000_NS8cuda_cub4core6detail5shmemE;
	add.s32 	%r630, %r629, %r628;
	mov.b32 	%r631, %f138;
	st.shared.v2.u32 	[%r630], {%r203, %r631};
$L__BB6_333:
	bar.sync 	0;
	cvt.u64.u32 	%rd843, %r163;
	setp.le.u64 	%p147, %rd199, %rd843;
	@%p147 bra 	$L__BB6_358;
	not.b64 	%rd372, %rd843;
	add.s64 	%rd203, %rd199, %rd372;
	shr.u64 	%rd373, %rd203, 8;
	add.s64 	%rd374, %rd373, 1;
	and.b64  	%rd839, %rd374, 3;
	and.b64  	%rd375, %rd203, 768;
	setp.eq.s64 	%p148, %rd375, 768;
	@%p148 bra 	$L__BB6_337;
	add.s64 	%rd376, %rd201, %rd843;
	shl.b64 	%rd377, %rd376, 2;
	add.s64 	%rd841, %rd5, %rd377;
	add.s64 	%rd840, %rd4, %rd377;
	shl.b32 	%r632, %r163, 3;
	mov.u32 	%r633, _ZN6thrust24THRUST_300001_SM_1000_NS8cuda_cub4core6detail5shmemE;
	add.s32 	%r1723, %r633, %r632;
	shl.b64 	%rd378, %rd839, 8;
	add.s64 	%rd843, %rd378, %rd843;
$L__BB6_336:
	.pragma "nounroll";
	ld.shared.v2.u32 	{%r634, %r635}, [%r1723];
	st.global.u32 	[%rd840], %r634;
	st.global.u32 	[%rd841], %r635;
	add.s64 	%rd841, %rd841, 1024;
	add.s64 	%rd840, %rd840, 1024;
	add.s32 	%r1723, %r1723, 2048;
	add.s64 	%rd839, %rd839, -1;
	setp.ne.s64 	%p149, %rd839, 0;
	@%p149 bra 	$L__BB6_336;
$L__BB6_337:
	setp.lt.u64 	%p150, %rd203, 768;
	@%p150 bra 	$L__BB6_358;
	mov.u32 	%r638, _ZN6thrust24THRUST_300001_SM_1000_NS8cuda_cub4core6detail5shmemE;
$L__BB6_339:
	cvt.u32.u64 	%r636, %rd843;
	add.s64 	%rd379, %rd843, %rd201;
	shl.b32 	%r637, %r636, 3;
	add.s32 	%r639, %r638, %r637;
	ld.shared.v2.u32 	{%r640, %r641}, [%r639];
	shl.b64 	%rd380, %rd379, 2;
	add.s64 	%rd381, %rd4, %rd380;
	st.global.u32 	[%rd381], %r640;
	add.s64 	%rd382, %rd5, %rd380;
	st.global.u32 	[%rd382], %r641;
	and.b64  	%rd383, %rd843, 4294967295;
	add.s64 	%rd384, %rd201, %rd383;
	ld.shared.v2.u32 	{%r642, %r643}, [%r639+2048];
	shl.b64 	%rd385, %rd384, 2;
	add.s64 	%rd386, %rd4, %rd385;
	st.global.u32 	[%rd386+1024], %r642;
	add.s64 	%rd387, %rd5, %rd385;
	st.global.u32 	[%rd387+1024], %r643;
	ld.shared.v2.u32 	{%r644, %r645}, [%r639+4096];
	st.global.u32 	[%rd386+2048], %r644;
	st.global.u32 	[%rd387+2048], %r645;
	ld.shared.v2.u32 	{%r646, %r647}, [%r639+6144];
	st.global.u32 	[%rd386+3072], %r646;
	st.global.u32 	[%rd387+3072], %r647;
	add.s64 	%rd388, %rd843, 1024;
	and.b64  	%rd843, %rd388, 4294967295;
	setp.gt.u64 	%p151, %rd199, %rd843;
	@%p151 bra 	$L__BB6_339;
	bra.uni 	$L__BB6_358;
$L__BB6_340:
	mul.lo.s32 	%r563, %r163, 9;
	cvt.u64.u32 	%rd339, %r563;
	setp.ne.s64 	%p117, %rd7, %rd339;
	setp.eq.s32 	%p118, %r1720, %r196;
	and.pred  	%p119, %p117, %p118;
	@%p119 bra 	$L__BB6_342;
	shl.b64 	%rd340, %rd837, 2;
	add.s64 	%rd341, %rd4, %rd340;
	st.global.u32 	[%rd341], %r1720;
	add.s64 	%rd342, %rd5, %rd340;
	st.global.f32 	[%rd342], %f510;
$L__BB6_342:
	not.pred 	%p120, %p6;
	@%p120 bra 	$L__BB6_344;
	shl.b64 	%rd343, %rd191, 2;
	add.s64 	%rd344, %rd4, %rd343;
	st.global.u32 	[%rd344], %r196;
	add.s64 	%rd345, %rd5, %rd343;
	st.global.f32 	[%rd345], %f131;
$L__BB6_344:
	not.pred 	%p121, %p7;
	@%p121 bra 	$L__BB6_346;
	shl.b64 	%rd346, %rd192, 2;
	add.s64 	%rd347, %rd4, %rd346;
	st.global.u32 	[%rd347], %r197;
	add.s64 	%rd348, %rd5, %rd346;
	st.global.f32 	[%rd348], %f132;
$L__BB6_346:
	not.pred 	%p122, %p8;
	@%p122 bra 	$L__BB6_348;
	shl.b64 	%rd349, %rd193, 2;
	add.s64 	%rd350, %rd4, %rd349;
	st.global.u32 	[%rd350], %r198;
	add.s64 	%rd351, %rd5, %rd349;
	st.global.f32 	[%rd351], %f133;
$L__BB6_348:
	not.pred 	%p123, %p9;
	@%p123 bra 	$L__BB6_350;
	shl.b64 	%rd352, %rd194, 2;
	add.s64 	%rd353, %rd4, %rd352;
	st.global.u32 	[%rd353], %r199;
	add.s64 	%rd354, %rd5, %rd352;
	st.global.f32 	[%rd354], %f134;
$L__BB6_350:
	mad.lo.s32 	%r564, %r163, 9, 5;
	cvt.u64.u32 	%rd355, %r564;
	setp.ne.s64 	%p124, %rd7, %rd355;
	setp.eq.s32 	%p125, %r200, %r201;
	and.pred  	%p126, %p124, %p125;
	@%p126 bra 	$L__BB6_352;
	shl.b64 	%rd356, %rd195, 2;
	add.s64 	%rd357, %rd4, %rd356;
	st.global.u32 	[%rd357], %r200;
	add.s64 	%rd358, %rd5, %rd356;
	st.global.f32 	[%rd358], %f135;
$L__BB6_352:
	not.pred 	%p127, %p10;
	@%p127 bra 	$L__BB6_354;
	shl.b64 	%rd359, %rd196, 2;
	add.s64 	%rd360, %rd4, %rd359;
	st.global.u32 	[%rd360], %r201;
	add.s64 	%rd361, %rd5, %rd359;
	st.global.f32 	[%rd361], %f136;
$L__BB6_354:
	not.pred 	%p128, %p11;
	@%p128 bra 	$L__BB6_356;
	shl.b64 	%rd362, %rd197, 2;
	add.s64 	%rd363, %rd4, %rd362;
	st.global.u32 	[%rd363], %r202;
	add.s64 	%rd364, %rd5, %rd362;
	st.global.f32 	[%rd364], %f137;
$L__BB6_356:
	mad.lo.s32 	%r565, %r163, 9, 8;
	cvt.u64.u32 	%rd365, %r565;
	setp.ne.s64 	%p129, %rd7, %rd365;
	setp.eq.s32 	%p130, %r203, %r204;
	and.pred  	%p131, %p129, %p130;
	@%p131 bra 	$L__BB6_358;
	shl.b64 	%rd366, %rd198, 2;
	add.s64 	%rd367, %rd4, %rd366;
	st.global.u32 	[%rd367], %r203;
	add.s64 	%rd368, %rd5, %rd366;
	st.global.f32 	[%rd368], %f138;
$L__BB6_358:
	setp.ne.s32 	%p152, %r163, 255;
	@%p152 bra 	$L__BB6_362;
	setp.ne.s64 	%p153, %rd7, 2304;
	@%p153 bra 	$L__BB6_361;
	shl.b64 	%rd389, %rd844, 2;
	add.s64 	%rd390, %rd4, %rd389;
	st.global.u32 	[%rd390], %r204;
	add.s64 	%rd391, %rd5, %rd389;
	st.global.f32 	[%rd391], %f139;
	add.s64 	%rd844, %rd844, 1;
$L__BB6_361:
	ld.param.u64 	%rd793, [_ZN6thrust24THRUST_300001_SM_1000_NS8cuda_cub4core6detail13_kernel_agentINS1_15__reduce_by_key16ReduceByKeyAgentINS0_6detail15normal_iteratorINS0_10device_ptrIiEEEENS8_INS9_IfEEEESB_SD_N4cuda3std3__48equal_toIiEENSG_4plusIfEEPllEEJSB_SD_SB_SD_SL_N3cub18CUB_300001_SM_100024ReduceByKeyScanTileStateIflLb1EEESI_SK_llEEEvDpT0__param_4];
	cvta.to.global.u64 	%rd392, %rd793;
	st.global.u64 	[%rd392], %rd844;
$L__BB6_362:
	ret;

}
	// .globl	_ZN3cub18CUB_300001_SM_10006detail11EmptyKernelIvEEvv
.visible .entry _ZN3cub18CUB_300001_SM_10006detail11EmptyKernelIvEEvv()
{


	ret;

}
	// .globl	_ZN3cub18CUB_300001_SM_10006detail6reduce28DeviceReduceSingleTileKernelINS2_10policy_hubIN4cuda3std3__45tupleIJblEEEjN6thrust24THRUST_300001_SM_1000_NS8cuda_cub9__find_if7functorIS9_EEE10Policy1000ENSB_12zip_iteratorINS8_IJNSD_26transform_input_iterator_tIbNSC_6detail35transform_pair_of_input_iterators_tIbNSB_6detail15normal_iteratorINSB_10device_ptrIiEEEESQ_NS7_8equal_toIiEEEENS7_10__not_fn_tINS7_10__identityEEEEENSB_17counting_iteratorIlNSB_11use_defaultESZ_SZ_EEEEEEEPS9_jSF_S9_S9_SV_EEvT0_T1_T2_T3_T4_T6_
.visible .entry _ZN3cub18CUB_300001_SM_10006detail6reduce28DeviceReduceSingleTileKernelINS2_10policy_hubIN4cuda3std3__45tupleIJblEEEjN6thrust24THRUST_300001_SM_1000_NS8cuda_cub9__find_if7functorIS9_EEE10Policy1000ENSB_12zip_iteratorINS8_IJNSD_26transform_input_iterator_tIbNSC_6detail35transform_pair_of_input_iterators_tIbNSB_6detail15normal_iteratorINSB_10device_ptrIiEEEESQ_NS7_8equal_toIiEEEENS7_10__not_fn_tINS7_10__identityEEEEENSB_17counting_iteratorIlNSB_11use_defaultESZ_SZ_EEEEEEEPS9_jSF_S9_S9_SV_EEvT0_T1_T2_T3_T4_T6_(
	.param .align 8 .b8 _ZN3cub18CUB_300001_SM_10006detail6reduce28DeviceReduceSingleTileKernelINS2_10policy_hubIN4cuda3std3__45tupleIJblEEEjN6thrust24THRUST_300001_SM_1000_NS8cuda_cub9__find_if7functorIS9_EEE10Policy1000ENSB_12zip_iteratorINS8_IJNSD_26transform_input_iterator_tIbNSC_6detail35transform_pair_of_input_iterators_tIbNSB_6detail15normal_iteratorINSB_10device_ptrIiEEEESQ_NS7_8equal_toIiEEEENS7_10__not_fn_tINS7_10__identityEEEEENSB_17counting_iteratorIlNSB_11use_defaultESZ_SZ_EEEEEEEPS9_jSF_S9_S9_SV_EEvT0_T1_T2_T3_T4_T6__param_0[40],
	.param .u64 .ptr .align 1 _ZN3cub18CUB_300001_SM_10006detail6reduce28DeviceReduceSingleTileKernelINS2_10policy_hubIN4cuda3std3__45tupleIJblEEEjN6thrust24THRUST_300001_SM_1000_NS8cuda_cub9__find_if7functorIS9_EEE10Policy1000ENSB_12zip_iteratorINS8_IJNSD_26transform_input_iterator_tIbNSC_6detail35transform_pair_of_input_iterators_tIbNSB_6detail15normal_iteratorINSB_10device_ptrIiEEEESQ_NS7_8equal_toIiEEEENS7_10__not_fn_tINS7_10__identityEEEEENSB_17counting_iteratorIlNSB_11use_defaultESZ_SZ_EEEEEEEPS9_jSF_S9_S9_SV_EEvT0_T1_T2_T3_T4_T6__param_1,
	.param .u32 _ZN3cub18CUB_300001_SM_10006detail6reduce28DeviceReduceSingleTileKernelINS2_10policy_hubIN4cuda3std3__45tupleIJblEEEjN6thrust24THRUST_300001_SM_1000_NS8cuda_cub9__find_if7functorIS9_EEE10Policy1000ENSB_12zip_iteratorINS8_IJNSD_26transform_input_iterator_tIbNSC_6detail35transform_pair_of_input_iterators_tIbNSB_6detail15normal_iteratorINSB_10device_ptrIiEEEESQ_NS7_8equal_toIiEEEENS7_10__not_fn_tINS7_10__identityEEEEENSB_17counting_iteratorIlNSB_11use_defaultESZ_SZ_EEEEEEEPS9_jSF_S9_S9_SV_EEvT0_T1_T2_T3_T4_T6__param_2,
	.param .align 1 .b8 _ZN3cub18CUB_300001_SM_10006detail6reduce28DeviceReduceSingleTileKernelINS2_10policy_hubIN4cuda3std3__45tupleIJblEEEjN6thrust24THRUST_300001_SM_1000_NS8cuda_cub9__find_if7functorIS9_EEE10Policy1000ENSB_12zip_iteratorINS8_IJNSD_26transform_input_iterator_tIbNSC_6detail35transform_pair_of_input_iterators_tIbNSB_6detail15normal_iteratorINSB_10device_ptrIiEEEESQ_NS7_8equal_toIiEEEENS7_10__not_fn_tINS7_10__identityEEEEENSB_17counting_iteratorIlNSB_11use_defaultESZ_SZ_EEEEEEEPS9_jSF_S9_S9_SV_EEvT0_T1_T2_T3_T4_T6__param_3[1],
	.param .align 8 .b8 _ZN3cub18CUB_300001_SM_10006detail6reduce28DeviceReduceSingleTileKernelINS2_10policy_hubIN4cuda3std3__45tupleIJblEEEjN6thrust24THRUST_300001_SM_1000_NS8cuda_cub9__find_if7functorIS9_EEE10Policy1000ENSB_12zip_iteratorINS8_IJNSD_26transform_input_iterator_tIbNSC_6detail35transform_pair_of_input_iterators_tIbNSB_6detail15normal_iteratorINSB_10device_ptrIiEEEESQ_NS7_8equal_toIiEEEENS7_10__not_fn_tINS7_10__identityEEEEENSB_17counting_iteratorIlNSB_11use_defaultESZ_SZ_EEEEEEEPS9_jSF_S9_S9_SV_EEvT0_T1_T2_T3_T4_T6__param_4[16],
	.param .align 1 .b8 _ZN3cub18CUB_300001_SM_10006detail6reduce28DeviceReduceSingleTileKernelINS2_10policy_hubIN4cuda3std3__45tupleIJblEEEjN6thrust24THRUST_300001_SM_1000_NS8cuda_cub9__find_if7functorIS9_EEE10Policy1000ENSB_12zip_iteratorINS8_IJNSD_26transform_input_iterator_tIbNSC_6detail35transform_pair_of_input_iterators_tIbNSB_6detail15normal_iteratorINSB_10device_ptrIiEEEESQ_NS7_8equal_toIiEEEENS7_10__not_fn_tINS7_10__identityEEEEENSB_17counting_iteratorIlNSB_11use_defaultESZ_SZ_EEEEEEEPS9_jSF_S9_S9_SV_EEvT0_T1_T2_T3_T4_T6__param_5[1]
)
.maxntid 256
.minnctapersm 1
{
	.reg .pred 	%p<329>;
	.reg .b16 	%rs<423>;
	.reg .b32 	%r<535>;
	.reg .b64 	%rd<473>;
	// demoted variable
	.shared .align 8 .b8 _ZZN3cub18CUB_300001_SM_10006detail6reduce28DeviceReduceSingleTileKernelINS2_10policy_hubIN4cuda3std3__45tupleIJblEEEjN6thrust24THRUST_300001_SM_1000_NS8cuda_cub9__find_if7functorIS9_EEE10Policy1000ENSB_12zip_iteratorINS8_IJNSD_26transform_input_iterator_tIbNSC_6detail35transform_pair_of_input_iterators_tIbNSB_6detail15normal_iteratorINSB_10device_ptrIiEEEESQ_NS7_8equal_toIiEEEENS7_10__not_fn_tINS7_10__identityEEEEENSB_17counting_iteratorIlNSB_11use_defaultESZ_SZ_EEEEEEEPS9_jSF_S9_S9_SV_EEvT0_T1_T2_T3_T4_T6_E12temp_storage[152];
	ld.param.u64 	%rd117, [_ZN3cub18CUB_300001_SM_10006detail6reduce28DeviceReduceSingleTileKernelINS2_10policy_hubIN4cuda3std3__45tupleIJblEEEjN6thrust24THRUST_300001_SM_1000_NS8cuda_cub9__find_if7functorIS9_EEE10Policy1000ENSB_12zip_iteratorINS8_IJNSD_26transform_input_iterator_tIbNSC_6detail35transform_pair_of_input_iterators_tIbNSB_6detail15normal_iteratorINSB_10device_ptrIiEEEESQ_NS7_8equal_toIiEEEENS7_10__not_fn_tINS7_10__identityEEEEENSB_17counting_iteratorIlNSB_11use_defaultESZ_SZ_EEEEEEEPS9_jSF_S9_S9_SV_EEvT0_T1_T2_T3_T4_T6__param_4+8];
	ld.param.u64 	%rd116, [_ZN3cub18CUB_300001_SM_10006detail6reduce28DeviceReduceSingleTileKernelINS2_10policy_hubIN4cuda3std3__45tupleIJblEEEjN6thrust24THRUST_300001_SM_1000_NS8cuda_cub9__find_if7functorIS9_EEE10Policy1000ENSB_12zip_iteratorINS8_IJNSD_26transform_input_iterator_tIbNSC_6detail35transform_pair_of_input_iterators_tIbNSB_6detail15normal_iteratorINSB_10device_ptrIiEEEESQ_NS7_8equal_toIiEEEENS7_10__not_fn_tINS7_10__identityEEEEENSB_17counting_iteratorIlNSB_11use_defaultESZ_SZ_EEEEEEEPS9_jSF_S9_S9_SV_EEvT0_T1_T2_T3_T4_T6__param_0+32];
	ld.param.u64 	%rd115, [_ZN3cub18CUB_300001_SM_10006detail6reduce28DeviceReduceSingleTileKernelINS2_10policy_hubIN4cuda3std3__45tupleIJblEEEjN6thrust24THRUST_300001_SM_1000_NS8cuda_cub9__find_if7functorIS9_EEE10Policy1000ENSB_12zip_iteratorINS8_IJNSD_26transform_input_iterator_tIbNSC_6detail35transform_pair_of_input_iterators_tIbNSB_6detail15normal_iteratorINSB_10device_ptrIiEEEESQ_NS7_8equal_toIiEEEENS7_10__not_fn_tINS7_10__identityEEEEENSB_17counting_iteratorIlNSB_11use_defaultESZ_SZ_EEEEEEEPS9_jSF_S9_S9_SV_EEvT0_T1_T2_T3_T4_T6__param_0+8];
	ld.param.u64 	%rd114, [_ZN3cub18CUB_300001_SM_10006detail6reduce28DeviceReduceSingleTileKernelINS2_10policy_hubIN4cuda3std3__45tupleIJblEEEjN6thrust24THRUST_300001_SM_1000_NS8cuda_cub9__find_if7functorIS9_EEE10Policy1000ENSB_12zip_iteratorINS8_IJNSD_26transform_input_iterator_tIbNSC_6detail35transform_pair_of_input_iterators_tIbNSB_6detail15normal_iteratorINSB_10device_ptrIiEEEESQ_NS7_8equal_toIiEEEENS7_10__not_fn_tINS7_10__identityEEEEENSB_17counting_iteratorIlNSB_11use_defaultESZ_SZ_EEEEEEEPS9_jSF_S9_S9_SV_EEvT0_T1_T2_T3_T4_T6__param_0];
	ld.param.u64 	%rd118, [_ZN3cub18CUB_300001_SM_10006detail6reduce28DeviceReduceSingleTileKernelINS2_10policy_hubIN4cuda3std3__45tupleIJblEEEjN6thrust24THRUST_300001_SM_1000_NS8cuda_cub9__find_if7functorIS9_EEE10Policy1000ENSB_12zip_iteratorINS8_IJNSD_26transform_input_iterator_tIbNSC_6detail35transform_pair_of_input_iterators_tIbNSB_6detail15normal_iteratorINSB_10device_ptrIiEEEESQ_NS7_8equal_toIiEEEENS7_10__not_fn_tINS7_10__identityEEEEENSB_17counting_iteratorIlNSB_11use_defaultESZ_SZ_EEEEEEEPS9_jSF_S9_S9_SV_EEvT0_T1_T2_T3_T4_T6__param_1];
	ld.param.u32 	%r44, [_ZN3cub18CUB_300001_SM_10006detail6reduce28DeviceReduceSingleTileKernelINS2_10policy_hubIN4cuda3std3__45tupleIJblEEEjN6thrust24THRUST_300001_SM_1000_NS8cuda_cub9__find_if7functorIS9_EEE10Policy1000ENSB_12zip_iteratorINS8_IJNSD_26transform_input_iterator_tIbNSC_6detail35transform_pair_of_input_iterators_tIbNSB_6detail15normal_iteratorINSB_10device_ptrIiEEEESQ_NS7_8equal_toIiEEEENS7_10__not_fn_tINS7_10__identityEEEEENSB_17counting_iteratorIlNSB_11use_defaultESZ_SZ_EEEEEEEPS9_jSF_S9_S9_SV_EEvT0_T1_T2_T3_T4_T6__param_2];
	ld.param.u8 	%rs108, [_ZN3cub18CUB_300001_SM_10006detail6reduce28DeviceReduceSingleTileKernelINS2_10policy_hubIN4cuda3std3__45tupleIJblEEEjN6thrust24THRUST_300001_SM_1000_NS8cuda_cub9__find_if7functorIS9_EEE10Policy1000ENSB_12zip_iteratorINS8_IJNSD_26transform_input_iterator_tIbNSC_6detail35transform_pair_of_input_iterators_tIbNSB_6detail15normal_iteratorINSB_10device_ptrIiEEEESQ_NS7_8equal_toIiEEEENS7_10__not_fn_tINS7_10__identityEEEEENSB_17counting_iteratorIlNSB_11use_defaultESZ_SZ_EEEEEEEPS9_jSF_S9_S9_SV_EEvT0_T1_T2_T3_T4_T6__param_4];
	cvta.to.global.u64 	%rd1, %rd118;
	setp.ne.s32 	%p1, %r44, 0;
	@%p1 bra 	$L__BB8_3;
	mov.u32 	%r520, %tid.x;
	setp.ne.s32 	%p328, %r520, 0;
	@%p328 bra 	$L__BB8_123;
	st.global.u8 	[%rd1], %rs108;
	st.global.u64 	[%rd1+8], %rd117;
	bra.uni 	$L__BB8_123;
$L__BB8_3:
	cvta.to.global.u64 	%rd2, %rd114;
	cvta.to.global.u64 	%rd3, %rd115;
	setp.gt.u32 	%p2, %r44, 1023;
	@%p2 bra 	$L__BB8_80;
	mov.u32 	%r1, %tid.x;
	setp.ge.u32 	%p149, %r1, %r44;
	mov.b16 	%rs391, 0;
	mov.b64 	%rd441, 0;
	mov.u32 	%r524, %r1;
	@%p149 bra 	$L__BB8_6;
	cvt.u64.u32 	%rd298, %r1;
	mul.wide.u32 	%rd299, %r1, 4;
	add.s64 	%rd300, %rd2, %rd299;
	add.s64 	%rd301, %rd3, %rd299;
	add.s64 	%rd441, %rd116, %rd298;
	ld.global.u32 	%r250, [%rd300];
	ld.global.u32 	%r251, [%rd301];
	setp.ne.s32 	%p150, %r250, %r251;
	selp.u16 	%rs391, 1, 0, %p150;
	add.s32 	%r524, %r1, 256;
$L__BB8_6:
	setp.ge.u32 	%p151, %r524, %r44;
	@%p151 bra 	$L__BB8_18;
	not.b32 	%r252, %r524;
	add.s32 	%r4, %r44, %r252;
	shr.u32 	%r253, %r4, 8;
	add.s32 	%r5, %r253, 1;
	and.b32  	%r6, %r5, 7;
	setp.lt.u32 	%p152, %r4, 1792;
	@%p152 bra 	$L__BB8_10;
	and.b32  	%r254, %r5, 33554424;
	neg.s32 	%r522, %r254;
$L__BB8_9:
	.pragma "nounroll";
	cvt.u64.u32 	%rd303, %r524;
	mul.wide.u32 	%rd304, %r524, 4;
	add.s64 	%rd305, %rd2, %rd304;
	add.s64 	%rd306, %rd3, %rd304;
	add.s64 	%rd307, %rd116, %rd303;
	ld.global.u32 	%r255, [%rd305];
	ld.global.u32 	%r256, [%rd306];
	setp.ne.s32 	%p153, %r255, %r256;
	selp.u16 	%rs232, 1, 0, %p153;
	and.b16  	%rs233, %rs391, 255;
	setp.ne.s16 	%p155, %rs233, 0;
	and.pred  	%p156, %p155, %p153;
	min.s64 	%rd308, %rd307, %rd441;
	setp.eq.s16 	%p157, %rs233, 0;
	selp.b64 	%rd309, %rd307, %rd441, %p157;
	selp.b16 	%rs234, %rs232, %rs391, %p157;
	selp.b64 	%rd310, %rd308, %rd309, %p156;
	selp.b16 	%rs235, 1, %rs234, %p156;
	and.b16  	%rs236, %rs235, 255;
	add.s64 	%rd311, %rd307, 256;
	ld.global.u32 	%r257, [%rd305+1024];
	ld.global.u32 	%r258, [%rd306+1024];
	setp.ne.s32 	%p158, %r257, %r258;
	selp.u16 	%rs237, 1, 0, %p158;
	setp.ne.s16 	%p160, %rs236, 0;
	and.pred  	%p161, %p160, %p158;
	min.s64 	%rd312, %rd311, %rd310;
	setp.eq.s16 	%p162, %rs236, 0;
	selp.b64 	%rd313, %rd311, %rd310, %p162;
	selp.b16 	%rs238, %rs237, %rs235, %p162;
	selp.b64 	%rd314, %rd312, %rd313, %p161;
	selp.b16 	%rs239, 1, %rs238, %p161;
	and.b16  	%rs240, %rs239, 255;
	add.s64 	%rd315, %rd307, 512;
	ld.global.u32 	%r259, [%rd305+2048];
	ld.global.u32 	%r260, [%rd306+2048];
	setp.ne.s32 	%p163, %r259, %r260;
	selp.u16 	%rs241, 1, 0, %p163;
	setp.ne.s16 	%p165, %rs240, 0;
	and.pred  	%p166, %p165, %p163;
	min.s64 	%rd316, %rd315, %rd314;
	setp.eq.s16 	%p167, %rs240, 0;
	selp.b64 	%rd317, %rd315, %rd314, %p167;
	selp.b16 	%rs242, %rs241, %rs239, %p167;
	selp.b64 	%rd318, %rd316, %rd317, %p166;
	selp.b16 	%rs243, 1, %rs242, %p166;
	and.b16  	%rs244, %rs243, 255;
	add.s64 	%rd319, %rd307, 768;
	ld.global.u32 	%r261, [%rd305+3072];
	ld.global.u32 	%r262, [%rd306+3072];
	setp.ne.s32 	%p168, %r261, %r262;
	selp.u16 	%rs245, 1, 0, %p168;
	setp.ne.s16 	%p170, %rs244, 0;
	and.pred  	%p171, %p170, %p168;
	min.s64 	%rd320, %rd319, %rd318;
	setp.eq.s16 	%p172, %rs244, 0;
	selp.b64 	%rd321, %rd319, %rd318, %p172;
	selp.b16 	%rs246, %rs245, %rs243, %p172;
	selp.b64 	%rd322, %rd320, %rd321, %p171;
	selp.b16 	%rs247, 1, %rs246, %p171;
	and.b16  	%rs248, %rs247, 255;
	add.s64 	%rd323, %rd307, 1024;
	ld.global.u32 	%r263, [%rd305+4096];
	ld.global.u32 	%r264, [%rd306+4096];
	setp.ne.s32 	%p173, %r263, %r264;
	selp.u16 	%rs249, 1, 0, %p173;
	setp.ne.s16 	%p175, %rs248, 0;
	and.pred  	%p176, %p175, %p173;
	min.s64 	%rd324, %rd323, %rd322;
	setp.eq.s16 	%p177, %rs248, 0;
	selp.b64 	%rd325, %rd323, %rd322, %p177;
	selp.b16 	%rs250, %rs249, %rs247, %p177;
	selp.b64 	%rd326, %rd324, %rd325, %p176;
	selp.b16 	%rs251, 1, %rs250, %p176;
	and.b16  	%rs252, %rs251, 255;
	add.s64 	%rd327, %rd307, 1280;
	ld.global.u32 	%r265, [%rd305+5120];
	ld.global.u32 	%r266, [%rd306+5120];
	setp.ne.s32 	%p178, %r265, %r266;
	selp.u16 	%rs253, 1, 0, %p178;
	setp.ne.s16 	%p180, %rs252, 0;
	and.pred  	%p181, %p180, %p178;
	min.s64 	%rd328, %rd327, %rd326;
	setp.eq.s16 	%p182, %rs252, 0;
	selp.b64 	%rd329, %rd327, %rd326, %p182;
	selp.b16 	%rs254, %rs253, %rs251, %p182;
	selp.b64 	%rd330, %rd328, %rd329, %p181;
	selp.b16 	%rs255, 1, %rs254, %p181;
	and.b16  	%rs256, %rs255, 255;
	add.s64 	%rd331, %rd307, 1536;
	ld.global.u32 	%r267, [%rd305+6144];
	ld.global.u32 	%r268, [%rd306+6144];
	setp.ne.s32 	%p183, %r267, %r268;
	selp.u16 	%rs257, 1, 0, %p183;
	setp.ne.s16 	%p185, %rs256, 0;
	and.pred  	%p186, %p185, %p183;
	min.s64 	%rd332, %rd331, %rd330;
	setp.eq.s16 	%p187, %rs256, 0;
	selp.b64 	%rd333, %rd331, %rd330, %p187;
	selp.b16 	%rs258, %rs257, %rs255, %p187;
	selp.b64 	%rd334, %rd332, %rd333, %p186;
	selp.b16 	%rs259, 1, %rs258, %p186;
	and.b16  	%rs260, %rs259, 255;
	add.s64 	%rd335, %rd307, 1792;
	ld.global.u32 	%r269, [%rd305+7168];
	ld.global.u32 	%r270, [%rd306+7168];
	setp.ne.s32 	%p188, %r269, %r270;
	selp.u16 	%rs261, 1, 0, %p188;
	setp.ne.s16 	%p190, %rs260, 0;
	and.pred  	%p191, %p190, %p188;
	min.s64 	%rd336, %rd335, %rd334;
	setp.eq.s16 	%p192, %rs260, 0;
	selp.b64 	%rd337, %rd335, %rd334, %p192;
	selp.b16 	%rs262, %rs261, %rs259, %p192;
	selp.b64 	%rd441, %rd336, %rd337, %p191;
	selp.b16 	%rs391, 1, %rs262, %p191;
	add.s32 	%r524, %r524, 2048;
	add.s32 	%r522, %r522, 8;
	setp.ne.s32 	%p193, %r522, 0;
	@%p193 bra 	$L__BB8_9;
$L__BB8_10:
	setp.eq.s32 	%p194, %r6, 0;
	@%p194 bra 	$L__BB8_18;
	setp.lt.u32 	%p195, %r6, 4;
	@%p195 bra 	$L__BB8_13;
	cvt.u64.u32 	%rd339, %r524;
	mul.wide.u32 	%rd340, %r524, 4;
	add.s64 	%rd341, %rd2, %rd340;
	add.s64 	%rd342, %rd3, %rd340;
	add.s64 	%rd343, %rd116, %rd339;
	ld.global.u32 	%r271, [%rd341];
	ld.global.u32 	%r272, [%rd342];
	setp.ne.s32 	%p196, %r271, %r272;
	selp.u16 	%rs264, 1, 0, %p196;
	and.b16  	%rs265, %rs391, 255;
	setp.ne.s16 	%p198, %rs265, 0;
	and.pred  	%p199, %p198, %p196;
	min.s64 	%rd344, %rd343, %rd441;
	setp.eq.s16 	%p200, %rs265, 0;
	selp.b64 	%rd345, %rd343, %rd441, %p200;
	selp.b16 	%rs266, %rs264, %rs391, %p200;
	selp.b64 	%rd346, %rd344, %rd345, %p199;
	selp.b16 	%rs267, 1, %rs266, %p199;
	and.b16  	%rs268, %rs267, 255;
	add.s32 	%r273, %r524, 256;
	cvt.u64.u32 	%rd347, %r273;
	add.s64 	%rd348, %rd116, %rd347;
	ld.global.u32 	%r274, [%rd341+1024];
	ld.global.u32 	%r275, [%rd342+1024];
	setp.ne.s32 	%p201, %r274, %r275;
	selp.u16 	%rs269, 1, 0, %p201;
	setp.ne.s16 	%p203, %rs268, 0;
	and.pred  	%p204, %p203, %p201;
	min.s64 	%rd349, %rd348, %rd346;
	setp.eq.s16 	%p205, %rs268, 0;
	selp.b64 	%rd350, %rd348, %rd346, %p205;
	selp.b16 	%rs270, %rs269, %rs267, %p205;
	selp.b64 	%rd351, %rd349, %rd350, %p204;
	selp.b16 	%rs271, 1, %rs270, %p204;
	and.b16  	%rs272, %rs271, 255;
	add.s32 	%r276, %r524, 512;
	cvt.u64.u32 	%rd352, %r276;
	add.s64 	%rd353, %rd116, %rd352;
	ld.global.u32 	%r277, [%rd341+2048];
	ld.global.u32 	%r278, [%rd342+2048];
	setp.ne.s32 	%p206, %r277, %r278;
	selp.u16 	%rs273, 1, 0, %p206;
	setp.ne.s16 	%p208, %rs272, 0;
	and.pred  	%p209, %p208, %p206;
	min.s64 	%rd354, %rd353, %rd351;
	setp.eq.s16 	%p210, %rs272, 0;
	selp.b64 	%rd355, %rd353, %rd351, %p210;
	selp.b16 	%rs274, %rs273, %rs271, %p210;
	selp.b64 	%rd356, %rd354, %rd355, %p209;
	selp.b16 	%rs275, 1, %rs274, %p209;
	and.b16  	%rs276, %rs275, 255;
	add.s32 	%r279, %r524, 768;
	cvt.u64.u32 	%rd357, %r279;
	add.s64 	%rd358, %rd116, %rd357;
	ld.global.u32 	%r280, [%rd341+3072];
	ld.global.u32 	%r281, [%rd342+3072];
	setp.ne.s32 	%p211, %r280, %r281;
	selp.u16 	%rs277, 1, 0, %p211;
	setp.ne.s16 	%p213, %rs276, 0;
	and.pred  	%p214, %p213, %p211;
	min.s64 	%rd359, %rd358, %rd356;
	setp.eq.s16 	%p215, %rs276, 0;
	selp.b64 	%rd360, %rd358, %rd356, %p215;
	selp.b16 	%rs278, %rs277, %rs275, %p215;
	selp.b64 	%rd441, %rd359, %rd360, %p214;
	selp.b16 	%rs391, 1, %rs278, %p214;
	add.s32 	%r524, %r524, 1024;
$L__BB8_13:
	and.b32  	%r282, %r5, 3;
	setp.eq.s32 	%p216, %r282, 0;
	@%p216 bra 	$L__BB8_18;
	setp.eq.s32 	%p217, %r282, 1;
	@%p217 bra 	$L__BB8_16;
	cvt.u64.u32 	%rd362, %r524;
	mul.wide.u32 	%rd363, %r524, 4;
	add.s64 	%rd364, %rd2, %rd363;
	add.s64 	%rd365, %rd3, %rd363;
	add.s64 	%rd366, %rd116, %rd362;
	ld.global.u32 	%r283, [%rd364];
	ld.global.u32 	%r284, [%rd365];
	setp.ne.s32 	%p218, %r283, %r284;
	selp.u16 	%rs280, 1, 0, %p218;
	and.b16  	%rs281, %rs391, 255;
	setp.ne.s16 	%p220, %rs281, 0;
	and.pred  	%p221, %p220, %p218;
	min.s64 	%rd367, %rd366, %rd441;
	setp.eq.s16 	%p222, %rs281, 0;
	selp.b64 	%rd368, %rd366, %rd441, %p222;
	selp.b16 	%rs282, %rs280, %rs391, %p222;
	selp.b64 	%rd369, %rd367, %rd368, %p221;
	selp.b16 	%rs283, 1, %rs282, %p221;
	and.b16  	%rs284, %rs283, 255;
	add.s32 	%r285, %r524, 256;
	cvt.u64.u32 	%rd370, %r285;
	add.s64 	%rd371, %rd116, %rd370;
	ld.global.u32 	%r286, [%rd364+1024];
	ld.global.u32 	%r287, [%rd365+1024];
	setp.ne.s32 	%p223, %r286, %r287;
	selp.u16 	%rs285, 1, 0, %p223;
	setp.ne.s16 	%p225, %rs284, 0;
	and.pred  	%p226, %p225, %p223;
	min.s64 	%rd372, %rd371, %rd369;
	setp.eq.s16 	%p227, %rs284, 0;
	selp.b64 	%rd373, %rd371, %rd369, %p227;
	selp.b16 	%rs286, %rs285, %rs283, %p227;
	selp.b64 	%rd441, %rd372, %rd373, %p226;
	selp.b16 	%rs391, 1, %rs286, %p226;
	add.s32 	%r524, %r524, 512;
$L__BB8_16:
	and.b32  	%r288, %r4, 256;
	setp.ne.s32 	%p228, %r288, 0;
	@%p228 bra 	$L__BB8_18;
	cvt.u64.u32 	%rd374, %r524;
	mul.wide.u32 	%rd375, %r524, 4;
	add.s64 	%rd376, %rd2, %rd375;
	add.s64 	%rd377, %rd3, %rd375;
	add.s64 	%rd378, %rd116, %rd374;
	ld.global.u32 	%r289, [%rd376];
	ld.global.u32 	%r290, [%rd377];
	setp.ne.s32 	%p229, %r289, %r290;
	selp.u16 	%rs287, 1, 0, %p229;
	and.b16  	%rs288, %rs391, 255;
	setp.ne.s16 	%p231, %rs288, 0;
	and.pred  	%p232, %p231, %p229;
	min.s64 	%rd379, %rd378, %rd441;
	setp.eq.s16 	%p233, %rs288, 0;
	selp.b64 	%rd380, %rd378, %rd441, %p233;
	selp.b16 	%rs289, %rs287, %rs391, %p233;
	selp.b64 	%rd441, %rd379, %rd380, %p232;
	selp.b16 	%rs391, 1, %rs289, %p232;
$L__BB8_18:
	setp.lt.u32 	%p234, %r44, 256;
	@%p234 bra 	$L__BB8_43;
	// begin inline asm
	mov.u32 %r409, %laneid;
	// end inline asm
	cvt.u32.u16 	%r430, %rs391;
	and.b32  	%r411, %r430, 255;
	mov.b32 	%r427, 1;
	mov.b32 	%r428, 31;
	mov.b32 	%r429, -1;
	// begin inline asm
	shfl.sync.down.b32 %r410, %r411, %r427, %r428, %r429;
	// end inline asm
	// begin inline asm
	shfl.sync.down.b32 %r415, %r416, %r427, %r428, %r429;
	// end inline asm
	mov.b64 	{%r421, %r426}, %rd441;
	// begin inline asm
	shfl.sync.down.b32 %r420, %r421, %r427, %r428, %r429;
	// end inline asm
	// begin inline asm
	shfl.sync.down.b32 %r425, %r426, %r427, %r428, %r429;
	// end inline asm
	mov.b64 	%rd19, {%r420, %r425};
	cvt.u16.u32 	%rs15, %r410;
	setp.gt.s32 	%p284, %r409, 30;
	@%p284 bra 	$L__BB8_23;
	and.b16  	%rs331, %rs391, 255;
	setp.eq.s16 	%p285, %rs331, 0;
	and.b16  	%rs332, %rs15, 255;
	setp.eq.s16 	%p286, %rs332, 0;
	or.pred  	%p287, %p285, %p286;
	@%p287 bra 	$L__BB8_22;
	min.s64 	%rd441, %rd19, %rd441;
	mov.b16 	%rs391, 1;
	bra.uni 	$L__BB8_23;
$L__BB8_22:
	setp.eq.s16 	%p288, %rs331, 0;
	selp.b64 	%rd441, %rd19, %rd441, %p288;
	selp.b16 	%rs391, %rs15, %rs391, %p288;
$L__BB8_23:
	cvt.u32.u16 	%r451, %rs391;
	and.b32  	%r432, %r451, 255;
	mov.b32 	%r448, 2;
	mov.b32 	%r449, 31;
	mov.b32 	%r450, -1;
	// begin inline asm
	shfl.sync.down.b32 %r431, %r432, %r448, %r449, %r450;
	// end inline asm
	// begin inline asm
	shfl.sync.down.b32 %r436, %r437, %r448, %r449, %r450;
	// end inline asm
	mov.b64 	{%r442, %r447}, %rd441;
	// begin inline asm
	shfl.sync.down.b32 %r441, %r442, %r448, %r449, %r450;
	// end inline asm
	// begin inline asm
	shfl.sync.down.b32 %r446, %r447, %r448, %r449, %r450;
	// end inline asm
	mov.b64 	%rd23, {%r441, %r446};
	cvt.u16.u32 	%rs18, %r431;
	setp.gt.s32 	%p289, %r409, 29;
	@%p289 bra 	$L__BB8_27;
	and.b16  	%rs335, %rs391, 255;
	setp.eq.s16 	%p290, %rs335, 0;
	and.b16  	%rs336, %rs18, 255;
	setp.eq.s16 	%p291, %rs336, 0;
	or.pred  	%p292, %p290, %p291;
	@%p292 bra 	$L__BB8_26;
	min.s64 	%rd441, %rd23, %rd441;
	mov.b16 	%rs391, 1;
	bra.uni 	$L__BB8_27;
$L__BB8_26:
	setp.eq.s16 	%p293, %rs335, 0;
	selp.b64 	%rd441, %rd23, %rd441, %p293;
	selp.b16 	%rs391, %rs18, %rs391, %p293;
$L__BB8_27:
	cvt.u32.u16 	%r472, %rs391;
	and.b32  	%r453, %r472, 255;
	mov.b32 	%r469, 4;
	mov.b32 	%r470, 31;
	mov.b32 	%r471, -1;
	// begin inline asm
	shfl.sync.down.b32 %r452, %r453, %r469, %r470, %r471;
	// end inline asm
	// begin inline asm
	shfl.sync.down.b32 %r457, %r458, %r469, %r470, %r471;
	// end inline asm
	mov.b64 	{%r463, %r468}, %rd441;
	// begin inline asm
	shfl.sync.down.b32 %r462, %r463, %r469, %r470, %r471;
	// end inline asm
	// begin inline asm
	shfl.sync.down.b32 %r467, %r468, %r469, %r470, %r471;
	// end inline asm
	mov.b64 	%rd27, {%r462, %r467};
	cvt.u16.u32 	%rs21, %r452;
	setp.gt.s32 	%p294, %r409, 27;
	@%p294 bra 	$L__BB8_31;
	and.b16  	%rs339, %rs391, 255;
	setp.eq.s16 	%p295, %rs339, 0;
	and.b16  	%rs340, %rs21, 255;
	setp.eq.s16 	%p296, %rs340, 0;
	or.pred  	%p297, %p295, %p296;
	@%p297 bra 	$L__BB8_30;
	min.s64 	%rd441, %rd27, %rd441;
	mov.b16 	%rs391, 1;
	bra.uni 	$L__BB8_31;
$L__BB8_30:
	setp.eq.s16 	%p298, %rs339, 0;
	selp.b16 	%rs391, %rs21, %rs391, %p298;
	selp.b64 	%rd441, %rd27, %rd441, %p298;
$L__BB8_31:
	cvt.u32.u16 	%r493, %rs391;
	and.b32  	%r474, %r493, 255;
	mov.b32 	%r490, 8;
	mov.b32 	%r491, 31;
	mov.b32 	%r492, -1;
	// begin inline asm
	shfl.sync.down.b32 %r473, %r474, %r490, %r491, %r492;
	// end inline asm
	// begin inline asm
	shfl.sync.down.b32 %r478, %r479, %r490, %r491, %r492;
	// end inline asm
	mov.b64 	{%r484, %r489}, %rd441;
	// begin inline asm
	shfl.sync.down.b32 %r483, %r484, %r490, %r491, %r492;
	// end inline asm
	// begin inline asm
	shfl.sync.down.b32 %r488, %r489, %r490, %r491, %r492;
	// end inline asm
	mov.b64 	%rd31, {%r483, %r488};
	cvt.u16.u32 	%rs24, %r473;
	setp.gt.s32 	%p299, %r409, 23;
	@%p299 bra 	$L__BB8_35;
	and.b16  	%rs343, %rs391, 255;
	setp.eq.s16 	%p300, %rs343, 0;
	and.b16  	%rs344, %rs24, 255;
	setp.eq.s16 	%p301, %rs344, 0;
	or.pred  	%p302, %p300, %p301;
	@%p302 bra 	$L__BB8_34;
	min.s64 	%rd441, %rd31, %rd441;
	mov.b16 	%rs391, 1;
	bra.uni 	$L__BB8_35;
$L__BB8_34:
	setp.eq.s16 	%p303, %rs343, 0;
	selp.b16 	%rs391, %rs24, %rs391, %p303;
	selp.b64 	%rd441, %rd31, %rd441, %p303;
$L__BB8_35:
	cvt.u32.u16 	%r514, %rs391;
	and.b32  	%r495, %r514, 255;
	mov.b32 	%r511, 16;
	mov.b32 	%r512, 31;
	mov.b32 	%r513, -1;
	// begin inline asm
	shfl.sync.down.b32 %r494, %r495, %r511, %r512, %r513;
	// end inline asm
	// begin inline asm
	shfl.sync.down.b32 %r499, %r500, %r511, %r512, %r513;
	// end inline asm
	mov.b64 	{%r505, %r510}, %rd441;
	// begin inline asm
	shfl.sync.down.b32 %r504, %r505, %r511, %r512, %r513;
	// end inline asm
	// begin inline asm
	shfl.sync.down.b32 %r509, %r510, %r511, %r512, %r513;
	// end inline asm
	mov.b64 	%rd35, {%r504, %r509};
	cvt.u16.u32 	%rs27, %r494;
	setp.gt.s32 	%p304, %r409, 15;
	@%p304 bra 	$L__BB8_39;
	and.b16  	%rs347, %rs391, 255;
	setp.eq.s16 	%p305, %rs347, 0;
	and.b16  	%rs348, %rs27, 255;
	setp.eq.s16 	%p306, %rs348, 0;
	or.pred  	%p307, %p305, %p306;
	@%p307 bra 	$L__BB8_38;
	min.s64 	%rd441, %rd35, %rd441;
	mov.b16 	%rs391, 1;
	bra.uni 	$L__BB8_39;
$L__BB8_38:
	setp.eq.s16 	%p308, %rs347, 0;
	selp.b16 	%rs391, %rs27, %rs391, %p308;
	selp.b64 	%rd441, %rd35, %rd441, %p308;
$L__BB8_39:
	setp.ne.s32 	%p309, %r409, 0;
	@%p309 bra 	$L__BB8_41;
	shr.u32 	%r515, %r1, 1;
	and.b32  	%r516, %r515, 496;
	mov.u32 	%r517, _ZZN3cub18CUB_300001_SM_10006detail6reduce28DeviceReduceSingleTileKernelINS2_10policy_hubIN4cuda3std3__45tupleIJblEEEjN6thrust24THRUST_300001_SM_1000_NS8cuda_cub9__find_if7functorIS9_EEE10Policy1000ENSB_12zip_iteratorINS8_IJNSD_26transform_input_iterator_tIbNSC_6detail35transform_pair_of_input_iterators_tIbNSB_6detail15normal_iteratorINSB_10device_ptrIiEEEESQ_NS7_8equal_toIiEEEENS7_10__not_fn_tINS7_10__identityEEEEENSB_17counting_iteratorIlNSB_11use_defaultESZ_SZ_EEEEEEEPS9_jSF_S9_S9_SV_EEvT0_T1_T2_T3_T4_T6_E12temp_storage;
	add.s32 	%r518, %r517, %r516;
	st.shared.u8 	[%r518+8], %rs391;
	st.shared.u64 	[%r518+16], %rd441;
$L__BB8_41:
	bar.sync 	0;
	setp.ne.s32 	%p310, %r1, 0;
	@%p310 bra 	$L__BB8_121;
	ld.shared.u8 	%rs351, [_ZZN3cub18CUB_300001_SM_10006detail6reduce28DeviceReduceSingleTileKernelINS2_10policy_hubIN4cuda3std3__45tupleIJblEEEjN6thrust24THRUST_300001_SM_1000_NS8cuda_cub9__find_if7functorIS9_EEE10Policy1000ENSB_12zip_iteratorINS8_IJNSD_26transform_input_iterator_tIbNSC_6detail35transform_pair_of_input_iterators_tIbNSB_6detail15normal_iteratorINSB_10device_ptrIiEEEESQ_NS7_8equal_toIiEEEENS7_10__not_fn_tINS7_10__identityEEEEENSB_17counting_iteratorIlNSB_11use_defaultESZ_SZ_EEEEEEEPS9_jSF_S9_S9_SV_EEvT0_T1_T2_T3_T4_T6_E12temp_storage+24];
	ld.shared.u64 	%rd402, [_ZZN3cub18CUB_300001_SM_10006detail6reduce28DeviceReduceSingleTileKernelINS2_10policy_hubIN4cuda3std3__45tupleIJblEEEjN6thrust24THRUST_300001_SM_1000_NS8cuda_cub9__find_if7functorIS9_EEE10Policy1000ENSB_12zip_iteratorINS8_IJNSD_26transform_input_iterator_tIbNSC_6detail35transform_pair_of_input_iterators_tIbNSB_6detail15normal_iteratorINSB_10device_ptrIiEEEESQ_NS7_8equal_toIiEEEENS7_10__not_fn_tINS7_10__identityEEEEENSB_17counting_iteratorIlNSB_11use_defaultESZ_SZ_EEEEEEEPS9_jSF_S9_S9_SV_EEvT0_T1_T2_T3_T4_T6_E12temp_storage+32];
	and.b16  	%rs352, %rs391, 255;
	setp.eq.s16 	%p311, %rs352, 0;
	setp.eq.s16 	%p312, %rs351, 0;
	min.s64 	%rd403, %rd402, %rd441;
	selp.b16 	%rs353, %rs391, 1, %p312;
	selp.b16 	%rs354, %rs351, %rs353, %p311;
	and.b16  	%rs355, %rs354, 255;
	selp.b64 	%rd404, %rd441, %rd403, %p312;
	selp.b64 	%rd405, %rd402, %rd404, %p311;
	ld.shared.u8 	%rs356, [_ZZN3cub18CUB_300001_SM_10006detail6reduce28DeviceReduceSingleTileKernelINS2_10policy_hubIN4cuda3std3__45tupleIJblEEEjN6thrust24THRUST_300001_SM_1000_NS8cuda_cub9__find_if7functorIS9_EEE10Policy1000ENSB_12zip_iteratorINS8_IJNSD_26transform_input_iterator_tIbNSC_6detail35transform_pair_of_input_iterators_tIbNSB_6detail15normal_iteratorINSB_10device_ptrIiEEEESQ_NS7_8equal_toIiEEEENS7_10__not_fn_tINS7_10__identityEEEEENSB_17counting_iteratorIlNSB_11use_defaultESZ_SZ_EEEEEEEPS9_jSF_S9_S9_SV_EEvT0_T1_T2_T3_T4_T6_E12temp_storage+40];
	ld.shared.u64 	%rd406, [_ZZN3cub18CUB_300001_SM_10006detail6reduce28DeviceReduceSingleTileKernelINS2_10policy_hubIN4cuda3std3__45tupleIJblEEEjN6thrust24THRUST_300001_SM_1000_NS8cuda_cub9__find_if7functorIS9_EEE10Policy1000ENSB_12zip_iteratorINS8_IJNSD_26transform_input_iterator_tIbNSC_6detail35transform_pair_of_input_iterators_tIbNSB_6detail15normal_iteratorINSB_10device_ptrIiEEEESQ_NS7_8equal_toIiEEEENS7_10__not_fn_tINS7_10__identityEEEEENSB_17counting_iteratorIlNSB_11use_defaultESZ_SZ_EEEEEEEPS9_jSF_S9_S9_SV_EEvT0_T1_T2_T3_T4_T6_E12temp_storage+48];
	setp.eq.s16 	%p313, %rs355, 0;
	setp.eq.s16 	%p314, %rs356, 0;
	min.s64 	%rd407, %rd406, %rd405;
	selp.b16 	%rs357, %rs354, 1, %p314;
	selp.b16 	%rs358, %rs356, %rs357, %p313;
	and.b16  	%rs359, %rs358, 255;
	selp.b64 	%rd408, %rd405, %rd407, %p314;
	selp.b64 	%rd409, %rd406, %rd408, %p313;
	ld.shared.u8 	%rs360, [_ZZN3cub18CUB_300001_SM_10006detail6reduce28DeviceReduceSingleTileKernelINS2_10policy_hubIN4cuda3std3__45tupleIJblEEEjN6thrust24THRUST_300001_SM_1000_NS8cuda_cub9__find_if7functorIS9_EEE10Policy1000ENSB_12zip_iteratorINS8_IJNSD_26transform_input_iterator_tIbNSC_6detail35transform_pair_of_input_iterators_tIbNSB_6detail15normal_iteratorINSB_10device_ptrIiEEEESQ_NS7_8equal_toIiEEEENS7_10__not_fn_tINS7_10__identityEEEEENSB_17counting_iteratorIlNSB_11use_defaultESZ_SZ_EEEEEEEPS9_jSF_S9_S9_SV_EEvT0_T1_T2_T3_T4_T6_E12temp_storage+56];
	ld.shared.u64 	%rd410, [_ZZN3cub18CUB_300001_SM_10006detail6reduce28DeviceReduceSingleTileKernelINS2_10policy_hubIN4cuda3std3__45tupleIJblEEEjN6thrust24THRUST_300001_SM_1000_NS8cuda_cub9__find_if7functorIS9_EEE10Policy1000ENSB_12zip_iteratorINS8_IJNSD_26transform_input_iterator_tIbNSC_6detail35transform_pair_of_input_iterators_tIbNSB_6detail15normal_iteratorINSB_10device_ptrIiEEEESQ_NS7_8equal_toIiEEEENS7_10__not_fn_tINS7_10__identityEEEEENSB_17counting_iteratorIlNSB_11use_defaultESZ_SZ_EEEEEEEPS9_jSF_S9_S9_SV_EEvT0_T1_T2_T3_T4_T6_E12temp_storage+64];
	setp.eq.s16 	%p315, %rs359, 0;
	setp.eq.s16 	%p316, %rs360, 0;
	min.s64 	%rd411, %rd410, %rd409;
	selp.b16 	%rs361, %rs358, 1, %p316;
	selp.b16 	%rs362, %rs360, %rs361, %p315;
	and.b16  	%rs363, %rs362, 255;
	selp.b64 	%rd412, %rd409, %rd411, %p316;
	selp.b64 	%rd413, %rd410, %rd412, %p315;
	ld.shared.u8 	%rs364, [_ZZN3cub18CUB_300001_SM_10006detail6reduce28DeviceReduceSingleTileKernelINS2_10policy_hubIN4cuda3std3__45tupleIJblEEEjN6thrust24THRUST_300001_SM_1000_NS8cuda_cub9__find_if7functorIS9_EEE10Policy1000ENSB_12zip_iteratorINS8_IJNSD_26transform_input_iterator_tIbNSC_6detail35transform_pair_of_input_iterators_tIbNSB_6detail15normal_iteratorINSB_10device_ptrIiEEEESQ_NS7_8equal_toIiEEEENS7_10__not_fn_tINS7_10__identityEEEEENSB_17counting_iteratorIlNSB_11use_defaultESZ_SZ_EEEEEEEPS9_jSF_S9_S9_SV_EEvT0_T1_T2_T3_T4_T6_E12temp_storage+72];
	ld.shared.u64 	%rd414, [_ZZN3cub18CUB_300001_SM_10006detail6reduce28DeviceReduceSingleTileKernelINS2_10policy_hubIN4cuda3std3__45tupleIJblEEEjN6thrust24THRUST_300001_SM_1000_NS8cuda_cub9__find_if7functorIS9_EEE10Policy1000ENSB_12zip_iteratorINS8_IJNSD_26transform_input_iterator_tIbNSC_6detail35transform_pair_of_input_iterators_tIbNSB_6detail15normal_iteratorINSB_10device_ptrIiEEEESQ_NS7_8equal_toIiEEEENS7_10__not_fn_tINS7_10__identityEEEEENSB_17counting_iteratorIlNSB_11use_defaultESZ_SZ_EEEEEEEPS9_jSF_S9_S9_SV_EEvT0_T1_T2_T3_T4_T6_E12temp_storage+80];
	setp.eq.s16 	%p317, %rs363, 0;
	setp.eq.s16 	%p318, %rs364, 0;
	min.s64 	%rd415, %rd414, %rd413;
	selp.b16 	%rs365, %rs362, 1, %p318;
	selp.b16 	%rs366, %rs364, %rs365, %p317;
	and.b16  	%rs367, %rs366, 255;
	selp.b64 	%rd416, %rd413, %rd415, %p318;
	selp.b64 	%rd417, %rd414, %rd416, %p317;
	ld.shared.u8 	%rs368, [_ZZN3cub18CUB_300001_SM_10006detail6reduce28DeviceReduceSingleTileKernelINS2_10policy_hubIN4cuda3std3__45tupleIJblEEEjN6thrust24THRUST_300001_SM_1000_NS8cuda_cub9__find_if7functorIS9_EEE10Policy1000ENSB_12zip_iteratorINS8_IJNSD_26transform_input_iterator_tIbNSC_6detail35transform_pair_of_input_iterators_tIbNSB_6detail15normal_iteratorINSB_10device_ptrIiEEEESQ_NS7_8equal_toIiEEEENS7_10__not_fn_tINS7_10__identityEEEEENSB_17counting_iteratorIlNSB_11use_defaultESZ_SZ_EEEEEEEPS9_jSF_S9_S9_SV_EEvT0_T1_T2_T3_T4_T6_E12temp_storage+88];
	ld.shared.u64 	%rd418, [_ZZN3cub18CUB_300001_SM_10006detail6reduce28DeviceReduceSingleTileKernelINS2_10policy_hubIN4cuda3std3__45tupleIJblEEEjN6thrust24THRUST_300001_SM_1000_NS8cuda_cub9__find_if7functorIS9_EEE10Policy1000ENSB_12zip_iteratorINS8_IJNSD_26transform_input_iterator_tIbNSC_6detail35transform_pair_of_input_iterators_tIbNSB_6detail15normal_iteratorINSB_10device_ptrIiEEEESQ_NS7_8equal_toIiEEEENS7_10__not_fn_tINS7_10__identityEEEEENSB_17counting_iteratorIlNSB_11use_defaultESZ_SZ_EEEEEEEPS9_jSF_S9_S9_SV_EEvT0_T1_T2_T3_T4_T6_E12temp_storage+96];
	setp.eq.s16 	%p319, %rs367, 0;
	setp.eq.s16 	%p320, %rs368, 0;
	min.s64 	%rd419, %rd418, %rd417;
	selp.b16 	%rs369, %rs366, 1, %p320;
	selp.b16 	%rs370, %rs368, %rs369, %p319;
	and.b16  	%rs371, %rs370, 255;
	selp.b64 	%rd420, %rd417, %rd419, %p320;
	selp.b64 	%rd421, %rd418, %rd420, %p319;
	ld.shared.u8 	%rs372, [_ZZN3cub18CUB_300001_SM_10006detail6reduce28DeviceReduceSingleTileKernelINS2_10policy_hubIN4cuda3std3__45tupleIJblEEEjN6thrust24THRUST_300001_SM_1000_NS8cuda_cub9__find_if7functorIS9_EEE10Policy1000ENSB_12zip_iteratorINS8_IJNSD_26transform_input_iterator_tIbNSC_6detail35transform_pair_of_input_iterators_tIbNSB_6detail15normal_iteratorINSB_10device_ptrIiEEEESQ_NS7_8equal_toIiEEEENS7_10__not_fn_tINS7_10__identityEEEEENSB_17counting_iteratorIlNSB_11use_defaultESZ_SZ_EEEEEEEPS9_jSF_S9_S9_SV_EEvT0_T1_T2_T3_T4_T6_E12temp_storage+104];
	ld.shared.u64 	%rd422, [_ZZN3cub18CUB_300001_SM_10006detail6reduce28DeviceReduceSingleTileKernelINS2_10policy_hubIN4cuda3std3__45tupleIJblEEEjN6thrust24THRUST_300001_SM_1000_NS8cuda_cub9__find_if7functorIS9_EEE10Policy1000ENSB_12zip_iteratorINS8_IJNSD_26transform_input_iterator_tIbNSC_6detail35transform_pair_of_input_iterators_tIbNSB_6detail15normal_iteratorINSB_10device_ptrIiEEEESQ_NS7_8equal_toIiEEEENS7_10__not_fn_tINS7_10__identityEEEEENSB_17counting_iteratorIlNSB_11use_defaultESZ_SZ_EEEEEEEPS9_jSF_S9_S9_SV_EEvT0_T1_T2_T3_T4_T6_E12temp_storage+112];
	setp.eq.s16 	%p321, %rs371, 0;
	setp.eq.s16 	%p322, %rs372, 0;
	min.s64 	%rd423, %rd422, %rd421;
	selp.b16 	%rs373, %rs370, 1, %p322;
	selp.b16 	%rs374, %rs372, %rs373, %p321;
	and.b16  	%rs375, %rs374, 255;
	selp.b64 	%rd424, %rd421, %rd423, %p322;
	selp.b64 	%rd425, %rd422, %rd424, %p321;
	ld.shared.u8 	%rs376, [_ZZN3cub18CUB_300001_SM_10006detail6reduce28DeviceReduceSingleTileKernelINS2_10policy_hubIN4cuda3std3__45tupleIJblEEEjN6thrust24THRUST_300001_SM_1000_NS8cuda_cub9__find_if7functorIS9_EEE10Policy1000ENSB_12zip_iteratorINS8_IJNSD_26transform_input_iterator_tIbNSC_6detail35transform_pair_of_input_iterators_tIbNSB_6detail15normal_iteratorINSB_10device_ptrIiEEEESQ_NS7_8equal_toIiEEEENS7_10__not_fn_tINS7_10__identityEEEEENSB_17counting_iteratorIlNSB_11use_defaultESZ_SZ_EEEEEEEPS9_jSF_S9_S9_SV_EEvT0_T1_T2_T3_T4_T6_E12temp_storage+120];
	ld.shared.u64 	%rd426, [_ZZN3cub18CUB_300001_SM_10006detail6reduce28DeviceReduceSingleTileKernelINS2_10policy_hubIN4cuda3std3__45tupleIJblEEEjN6thrust24THRUST_300001_SM_1000_NS8cuda_cub9__find_if7functorIS9_EEE10Policy1000ENSB_12zip_iteratorINS8_IJNSD_26transform_input_iterator_tIbNSC_6detail35transform_pair_of_input_iterators_tIbNSB_6detail15normal_iteratorINSB_10device_ptrIiEEEESQ_NS7_8equal_toIiEEEENS7_10__not_fn_tINS7_10__identityEEEEENSB_17counting_iteratorIlNSB_11use_defaultESZ_SZ_EEEEEEEPS9_jSF_S9_S9_SV_EEvT0_T1_T2_T3_T4_T6_E12temp_storage+128];
	setp.eq.s16 	%p323, %rs375, 0;
	setp.eq.s16 	%p324, %rs376, 0;
	min.s64 	%rd427, %rd426, %rd425;
	selp.b16 	%rs377, %rs374, 1, %p324;
	selp.b16 	%rs391, %rs376, %rs377, %p323;
	selp.b64 	%rd428, %rd425, %rd427, %p324;
	selp.b64 	%rd441, %rd426, %rd428, %p323;
	bra.uni 	$L__BB8_121;
$L__BB8_43:
	// begin inline asm
	mov.u32 %r291, %laneid;
	// end inline asm
	and.b32  	%r312, %r1, 992;
	add.s32 	%r313, %r312, 32;
	setp.gt.u32 	%p235, %r313, %r44;
	not.b32 	%r314, %r312;
	add.s32 	%r315, %r44, %r314;
	selp.b32 	%r310, %r315, 31, %p235;
	cvt.u32.u16 	%r316, %rs391;
	and.b32  	%r293, %r316, 255;
	mov.b32 	%r309, 1;
	mov.b32 	%r311, -1;
	// begin inline asm
	shfl.sync.down.b32 %r292, %r293, %r309, %r310, %r311;
	// end inline asm
	// begin inline asm
	shfl.sync.down.b32 %r297, %r298, %r309, %r310, %r311;
	// end inline asm
	mov.b64 	{%r303, %r308}, %rd441;
	// begin inline asm
	shfl.sync.down.b32 %r302, %r303, %r309, %r310, %r311;
	// end inline asm
	// begin inline asm
	shfl.sync.down.b32 %r307, %r308, %r309, %r310, %r311;
	// end inline asm
	mov.b64 	%rd40, {%r302, %r307};
	cvt.u16.u32 	%rs31, %r292;
	setp.ge.s32 	%p236, %r291, %r310;
	@%p236 bra 	$L__BB8_47;
	and.b16  	%rs290, %rs391, 255;
	setp.eq.s16 	%p237, %rs290, 0;
	and.b16  	%rs291, %rs31, 255;
	setp.eq.s16 	%p238, %rs291, 0;
	or.pred  	%p239, %p237, %p238;
	@%p239 bra 	$L__BB8_46;
	min.s64 	%rd441, %rd40, %rd441;
	mov.b16 	%rs391, 1;
	bra.uni 	$L__BB8_47;
$L__BB8_46:
	setp.eq.s16 	%p240, %rs290, 0;
	selp.b16 	%rs391, %rs31, %rs391, %p240;
	selp.b64 	%rd441, %rd40, %rd441, %p240;
$L__BB8_47:
	cvt.u32.u16 	%r337, %rs391;
	and.b32  	%r318, %r337, 255;
	mov.b32 	%r334, 2;
	mov.b32 	%r336, -1;
	// begin inline asm
	shfl.sync.down.b32 %r317, %r318, %r334, %r310, %r336;
	// end inline asm
	// begin inline asm
	shfl.sync.down.b32 %r322, %r323, %r334, %r310, %r336;
	// end inline asm
	mov.b64 	{%r328, %r333}, %rd441;
	// begin inline asm
	shfl.sync.down.b32 %r327, %r328, %r334, %r310, %r336;
	// end inline asm
	// begin inline asm
	shfl.sync.down.b32 %r332, %r333, %r334, %r310, %r336;
	// end inline asm
	mov.b64 	%rd44, {%r327, %r332};
	cvt.u16.u32 	%rs34, %r317;
	add.s32 	%r338, %r291, 2;
	setp.gt.s32 	%p241, %r338, %r310;
	@%p241 bra 	$L__BB8_51;
	and.b16  	%rs294, %rs391, 255;
	setp.eq.s16 	%p242, %rs294, 0;
	and.b16  	%rs295, %rs34, 255;
	setp.eq.s16 	%p243, %rs295, 0;
	or.pred  	%p244, %p242, %p243;
	@%p244 bra 	$L__BB8_50;
	min.s64 	%rd441, %rd44, %rd441;
	mov.b16 	%rs391, 1;
	bra.uni 	$L__BB8_51;
$L__BB8_50:
	setp.eq.s16 	%p245, %rs294, 0;
	selp.b16 	%rs391, %rs34, %rs391, %p245;
	selp.b64 	%rd441, %rd44, %rd441, %p245;
$L__BB8_51:
	cvt.u32.u16 	%r359, %rs391;
	and.b32  	%r340, %r359, 255;
	mov.b32 	%r356, 4;
	mov.b32 	%r358, -1;
	// begin inline asm
	shfl.sync.down.b32 %r339, %r340, %r356, %r310, %r358;
	// end inline asm
	// begin inline asm
	shfl.sync.down.b32 %r344, %r345, %r356, %r310, %r358;
	// end inline asm
	mov.b64 	{%r350, %r355}, %rd441;
	// begin inline asm
	shfl.sync.down.b32 %r349, %r350, %r356, %r310, %r358;
	// end inline asm
	// begin inline asm
	shfl.sync.down.b32 %r354, %r355, %r356, %r310, %r358;
	// end inline asm
	mov.b64 	%rd48, {%r349, %r354};
	cvt.u16.u32 	%rs37, %r339;
	add.s32 	%r360, %r291, 4;
	setp.gt.s32 	%p246, %r360, %r310;
	@%p246 bra 	$L__BB8_55;
	and.b16  	%rs298, %rs391, 255;
	setp.eq.s16 	%p247, %rs298, 0;
	and.b16  	%rs299, %rs37, 255;
	setp.eq.s16 	%p248, %rs299, 0;
	or.pred  	%p249, %p247, %p248;
	@%p249 bra 	$L__BB8_54;
	min.s64 	%rd441, %rd48, %rd441;
	mov.b16 	%rs391, 1;
	bra.uni 	$L__BB8_55;
$L__BB8_54:
	setp.eq.s16 	%p250, %rs298, 0;
	selp.b16 	%rs391, %rs37, %rs391, %p250;
	selp.b64 	%rd441, %rd48, %rd441, %p250;
$L__BB8_55:
	cvt.u32.u16 	%r381, %rs391;
	and.b32  	%r362, %r381, 255;
	mov.b32 	%r378, 8;
	mov.b32 	%r380, -1;
	// begin inline asm
	shfl.sync.down.b32 %r361, %r362, %r378, %r310, %r380;
	// end inline asm
	// begin inline asm
	shfl.sync.down.b32 %r366, %r367, %r378, %r310, %r380;
	// end inline asm
	mov.b64 	{%r372, %r377}, %rd441;
	// begin inline asm
	shfl.sync.down.b32 %r371, %r372, %r378, %r310, %r380;
	// end inline asm
	// begin inline asm
	shfl.sync.down.b32 %r376, %r377, %r378, %r310, %r380;
	// end inline asm
	mov.b64 	%rd52, {%r371, %r376};
	cvt.u16.u32 	%rs40, %r361;
	add.s32 	%r382, %r291, 8;
	setp.gt.s32 	%p251, %r382, %r310;
	@%p251 bra 	$L__BB8_59;
	and.b16  	%rs302, %rs391, 255;
	setp.eq.s16 	%p252, %rs302, 0;
	and.b16  	%rs303, %rs40, 255;
	setp.eq.s16 	%p253, %rs303, 0;
	or.pred  	%p254, %p252, %p253;
	@%p254 bra 	$L__BB8_58;
	min.s64 	%rd441, %rd52, %rd441;
	mov.b16 	%rs391, 1;
	bra.uni 	$L__BB8_59;
$L__BB8_58:
	setp.eq.s16 	%p255, %rs302, 0;
	selp.b16 	%rs391, %rs40, %rs391, %p255;
	selp.b64 	%rd441, %rd52, %rd441, %p255;
$L__BB8_59:
	cvt.u32.u16 	%r403, %rs391;
	and.b32  	%r384, %r403, 255;
	mov.b32 	%r400, 16;
	mov.b32 	%r402, -1;
	// begin inline asm
	shfl.sync.down.b32 %r383, %r384, %r400, %r310, %r402;
	// end inline asm
	// begin inline asm
	shfl.sync.down.b32 %r388, %r389, %r400, %r310, %r402;
	// end inline asm
	mov.b64 	{%r394, %r399}, %rd441;
	// begin inline asm
	shfl.sync.down.b32 %r393, %r394, %r400, %r310, %r402;
	// end inline asm
	// begin inline asm
	shfl.sync.down.b32 %r398, %r399, %r400, %r310, %r402;
	// end inline asm
	mov.b64 	%rd56, {%r393, %r398};
	cvt.u16.u32 	%rs43, %r383;
	add.s32 	%r404, %r291, 16;
	setp.gt.s32 	%p256, %r404, %r310;
	@%p256 bra 	$L__BB8_63;
	and.b16  	%rs306, %rs391, 255;
	setp.eq.s16 	%p257, %rs306, 0;
	and.b16  	%rs307, %rs43, 255;
	setp.eq.s16 	%p258, %rs307, 0;
	or.pred  	%p259, %p257, %p258;
	@%p259 bra 	$L__BB8_62;
	min.s64 	%rd441, %rd56, %rd441;
	mov.b16 	%rs391, 1;
	bra.uni 	$L__BB8_63;
$L__BB8_62:
	setp.eq.s16 	%p260, %rs306, 0;
	selp.b16 	%rs391, %rs43, %rs391, %p260;
	selp.b64 	%rd441, %rd56, %rd441, %p260;
$L__BB8_63:
	setp.ne.s32 	%p261, %r291, 0;
	@%p261 bra 	$L__BB8_65;
	shr.u32 	%r405, %r1, 1;
	and.b32  	%r406, %r405, 496;
	mov.u32 	%r407, _ZZN3cub18CUB_300001_SM_10006detail6reduce28DeviceReduceSingleTileKernelINS2_10policy_hubIN4cuda3std3__45tupleIJblEEEjN6thrust24THRUST_300001_SM_1000_NS8cuda_cub9__find_if7functorIS9_EEE10Policy1000ENSB_12zip_iteratorINS8_IJNSD_26transform_input_iterator_tIbNSC_6detail35transform_pair_of_input_iterators_tIbNSB_6detail15normal_iteratorINSB_10device_ptrIiEEEESQ_NS7_8equal_toIiEEEENS7_10__not_fn_tINS7_10__identityEEEEENSB_17counting_iteratorIlNSB_11use_defaultESZ_SZ_EEEEEEEPS9_jSF_S9_S9_SV_EEvT0_T1_T2_T3_T4_T6_E12temp_storage;
	add.s32 	%r408, %r407, %r406;
	st.shared.u8 	[%r408+8], %rs391;
	st.shared.u64 	[%r408+16], %rd441;
$L__BB8_65:
	bar.sync 	0;
	setp.ne.s32 	%p262, %r1, 0;
	@%p262 bra 	$L__BB8_121;
	setp.lt.u32 	%p263, %r44, 33;
	@%p263 bra 	$L__BB8_68;
	ld.shared.u8 	%rs310, [_ZZN3cub18CUB_300001_SM_10006detail6reduce28DeviceReduceSingleTileKernelINS2_10policy_hubIN4cuda3std3__45tupleIJblEEEjN6thrust24THRUST_300001_SM_1000_NS8cuda_cub9__find_if7functorIS9_EEE10Policy1000ENSB_12zip_iteratorINS8_IJNSD_26transform_input_iterator_tIbNSC_6detail35transform_pair_of_input_iterators_tIbNSB_6detail15normal_iteratorINSB_10device_ptrIiEEEESQ_NS7_8equal_toIiEEEENS7_10__not_fn_tINS7_10__identityEEEEENSB_17counting_iteratorIlNSB_11use_defaultESZ_SZ_EEEEEEEPS9_jSF_S9_S9_SV_EEvT0_T1_T2_T3_T4_T6_E12temp_storage+24];
	ld.shared.u64 	%rd381, [_ZZN3cub18CUB_300001_SM_10006detail6reduce28DeviceReduceSingleTileKernelINS2_10policy_hubIN4cuda3std3__45tupleIJblEEEjN6thrust24THRUST_300001_SM_1000_NS8cuda_cub9__find_if7functorIS9_EEE10Policy1000ENSB_12zip_iteratorINS8_IJNSD_26transform_input_iterator_tIbNSC_6detail35transform_pair_of_input_iterators_tIbNSB_6detail15normal_iteratorINSB_10device_ptrIiEEEESQ_NS7_8equal_toIiEEEENS7_10__not_fn_tINS7_10__identityEEEEENSB_17counting_iteratorIlNSB_11use_defaultESZ_SZ_EEEEEEEPS9_jSF_S9_S9_SV_EEvT0_T1_T2_T3_T4_T6_E12temp_storage+32];
	and.b16  	%rs311, %rs391, 255;
	setp.eq.s16 	%p264, %rs311, 0;
	setp.eq.s16 	%p265, %rs310, 0;
	min.s64 	%rd382, %rd381, %rd441;
	selp.b16 	%rs312, %rs391, 1, %p265;
	selp.b16 	%rs391, %rs310, %rs312, %p264;
	selp.b64 	%rd383, %rd441, %rd382, %p265;
	selp.b64 	%rd441, %rd381, %rd383, %p264;
$L__BB8_68:
	setp.lt.u32 	%p266, %r44, 65;
	@%p266 bra 	$L__BB8_70;
	ld.shared.u8 	%rs313, [_ZZN3cub18CUB_300001_SM_10006detail6reduce28DeviceReduceSingleTileKernelINS2_10policy_hubIN4cuda3std3__45tupleIJblEEEjN6thrust24THRUST_300001_SM_1000_NS8cuda_cub9__find_if7functorIS9_EEE10Policy1000ENSB_12zip_iteratorINS8_IJNSD_26transform_input_iterator_tIbNSC_6detail35transform_pair_of_input_iterators_tIbNSB_6detail15normal_iteratorINSB_10device_ptrIiEEEESQ_NS7_8equal_toIiEEEENS7_10__not_fn_tINS7_10__identityEEEEENSB_17counting_iteratorIlNSB_11use_defaultESZ_SZ_EEEEEEEPS9_jSF_S9_S9_SV_EEvT0_T1_T2_T3_T4_T6_E12temp_storage+40];
	ld.shared.u64 	%rd384, [_ZZN3cub18CUB_300001_SM_10006detail6reduce28DeviceReduceSingleTileKernelINS2_10policy_hubIN4cuda3std3__45tupleIJblEEEjN6thrust24THRUST_300001_SM_1000_NS8cuda_cub9__find_if7functorIS9_EEE10Policy1000ENSB_12zip_iteratorINS8_IJNSD_26transform_input_iterator_tIbNSC_6detail35transform_pair_of_input_iterators_tIbNSB_6detail15normal_iteratorINSB_10device_ptrIiEEEESQ_NS7_8equal_toIiEEEENS7_10__not_fn_tINS7_10__identityEEEEENSB_17counting_iteratorIlNSB_11use_defaultESZ_SZ_EEEEEEEPS9_jSF_S9_S9_SV_EEvT0_T1_T2_T3_T4_T6_E12temp_storage+48];
	and.b16  	%rs314, %rs391, 255;
	setp.eq.s16 	%p267, %rs314, 0;
	setp.eq.s16 	%p268, %rs313, 0;
	min.s64 	%rd385, %rd384, %rd441;
	selp.b16 	%rs315, %rs391, 1, %p268;
	selp.b16 	%rs391, %rs313, %rs315, %p267;
	selp.b64 	%rd386, %rd441, %rd385, %p268;
	selp.b64 	%rd441, %rd384, %rd386, %p267;
$L__BB8_70:
	setp.lt.u32 	%p269, %r44, 97;
	@%p269 bra 	$L__BB8_72;
	ld.shared.u8 	%rs316, [_ZZN3cub18CUB_300001_SM_10006detail6reduce28DeviceReduceSingleTileKernelINS2_10policy_hubIN4cuda3std3__45tupleIJblEEEjN6thrust24THRUST_300001_SM_1000_NS8cuda_cub9__find_if7functorIS9_EEE10Policy1000ENSB_12zip_iteratorINS8_IJNSD_26transform_input_iterator_tIbNSC_6detail35transform_pair_of_input_iterators_tIbNSB_6detail15normal_iteratorINSB_10device_ptrIiEEEESQ_NS7_8equal_toIiEEEENS7_10__not_fn_tINS7_10__identityEEEEENSB_17counting_iteratorIlNSB_11use_defaultESZ_SZ_EEEEEEEPS9_jSF_S9_S9_SV_EEvT0_T1_T2_T3_T4_T6_E12temp_storage+56];
	ld.shared.u64 	%rd387, [_ZZN3cub18CUB_300001_SM_10006detail6reduce28DeviceReduceSingleTileKernelINS2_10policy_hubIN4cuda3std3__45tupleIJblEEEjN6thrust24THRUST_300001_SM_1000_NS8cuda_cub9__find_if7functorIS9_EEE10Policy1000ENSB_12zip_iteratorINS8_IJNSD_26transform_input_iterator_tIbNSC_6detail35transform_pair_of_input_iterators_tIbNSB_6detail15normal_iteratorINSB_10device_ptrIiEEEESQ_NS7_8equal_toIiEEEENS7_10__not_fn_tINS7_10__identityEEEEENSB_17counting_iteratorIlNSB_11use_defaultESZ_SZ_EEEEEEEPS9_jSF_S9_S9_SV_EEvT0_T1_T2_T3_T4_T6_E12temp_storage+64];
	and.b16  	%rs317, %rs391, 255;
	setp.eq.s16 	%p270, %rs317, 0;
	setp.eq.s16 	%p271, %rs316, 0;
	min.s64 	%rd388, %rd387, %rd441;
	selp.b16 	%rs318, %rs391, 1, %p271;
	selp.b16 	%rs391, %rs316, %rs318, %p270;
	selp.b64 	%rd389, %rd441, %rd388, %p271;
	selp.b64 	%rd441, %rd387, %rd389, %p270;
$L__BB8_72:
	setp.lt.u32 	%p272, %r44, 129;
	@%p272 bra 	$L__BB8_74;
	ld.shared.u8 	%rs319, [_ZZN3cub18CUB_300001_SM_10006detail6reduce28DeviceReduceSingleTileKernelINS2_10policy_hubIN4cuda3std3__45tupleIJblEEEjN6thrust24THRUST_300001_SM_1000_NS8cuda_cub9__find_if7functorIS9_EEE10Policy1000ENSB_12zip_iteratorINS8_IJNSD_26transform_input_iterator_tIbNSC_6detail35transform_pair_of_input_iterators_tIbNSB_6detail15normal_iteratorINSB_10device_ptrIiEEEESQ_NS7_8equal_toIiEEEENS7_10__not_fn_tINS7_10__identityEEEEENSB_17counting_iteratorIlNSB_11use_defaultESZ_SZ_EEEEEEEPS9_jSF_S9_S9_SV_EEvT0_T1_T2_T3_T4_T6_E12temp_storage+72];
	ld.shared.u64 	%rd390, [_ZZN3cub18CUB_300001_SM_10006detail6reduce28DeviceReduceSingleTileKernelINS2_10policy_hubIN4cuda3std3__45tupleIJblEEEjN6thrust24THRUST_300001_SM_1000_NS8cuda_cub9__find_if7functorIS9_EEE10Policy1000ENSB_12zip_iteratorINS8_IJNSD_26transform_input_iterator_tIbNSC_6detail35transform_pair_of_input_iterators_tIbNSB_6detail15normal_iteratorINSB_10device_ptrIiEEEESQ_NS7_8equal_toIiEEEENS7_10__not_fn_tINS7_10__identityEEEEENSB_17counting_iteratorIlNSB_11use_defaultESZ_SZ_EEEEEEEPS9_jSF_S9_S9_SV_EEvT0_T1_T2_T3_T4_T6_E12temp_storage+80];
	and.b16  	%rs320, %rs391, 255;
	setp.eq.s16 	%p273, %rs320, 0;
	setp.eq.s16 	%p274, %rs319, 0;
	min.s64 	%rd391, %rd390, %rd441;
	selp.b16 	%rs321, %rs391, 1, %p274;
	selp.b16 	%rs391, %rs319, %rs321, %p273;
	selp.b64 	%rd392, %rd441, %rd391, %p274;
	selp.b64 	%rd441, %rd390, %rd392, %p273;
$L__BB8_74:
	setp.lt.u32 	%p275, %r44, 161;
	@%p275 bra 	$L__BB8_76;
	ld.shared.u8 	%rs322, [_ZZN3cub18CUB_300001_SM_10006detail6reduce28DeviceReduceSingleTileKernelINS2_10policy_hubIN4cuda3std3__45tupleIJblEEEjN6thrust24THRUST_300001_SM_1000_NS8cuda_cub9__find_if7functorIS9_EEE10Policy1000ENSB_12zip_iteratorINS8_IJNSD_26transform_input_iterator_tIbNSC_6detail35transform_pair_of_input_iterators_tIbNSB_6detail15normal_iteratorINSB_10device_ptrIiEEEESQ_NS7_8equal_toIiEEEENS7_10__not_fn_tINS7_10__identityEEEEENSB_17counting_iteratorIlNSB_11use_defaultESZ_SZ_EEEEEEEPS9_jSF_S9_S9_SV_EEvT0_T1_T2_T3_T4_T6_E12temp_storage+88];
	ld.shared.u64 	%rd393, [_ZZN3cub18CUB_300001_SM_10006detail6reduce28DeviceReduceSingleTileKernelINS2_10policy_hubIN4cuda3std3__45tupleIJblEEEjN6thrust24THRUST_300001_SM_1000_NS8cuda_cub9__find_if7functorIS9_EEE10Policy1000ENSB_12zip_iteratorINS8_IJNSD_26transform_input_iterator_tIbNSC_6detail35transform_pair_of_input_iterators_tIbNSB_6detail15normal_iteratorINSB_10device_ptrIiEEEESQ_NS7_8equal_toIiEEEENS7_10__not_fn_tINS7_10__identityEEEEENSB_17counting_iteratorIlNSB_11use_defaultESZ_SZ_EEEEEEEPS9_jSF_S9_S9_SV_EEvT0_T1_T2_T3_T4_T6_E12temp_storage+96];
	and.b16  	%rs323, %rs391, 255;
	setp.eq.s16 	%p276, %rs323, 0;
	setp.eq.s16 	%p277, %rs322, 0;
	min.s64 	%rd394, %rd393, %rd441;
	selp.b16 	%rs324, %rs391, 1, %p277;
	selp.b16 	%rs391, %rs322, %rs324, %p276;
	selp.b64 	%rd395, %rd441, %rd394, %p277;
	selp.b64 	%rd441, %rd393, %rd395, %p276;
$L__BB8_76:
	setp.lt.u32 	%p278, %r44, 193;
	@%p278 bra 	$L__BB8_78;
	ld.shared.u8 	%rs325, [_ZZN3cub18CUB_300001_SM_10006detail6reduce28DeviceReduceSingleTileKernelINS2_10policy_hubIN4cuda3std3__45tupleIJblEEEjN6thrust24THRUST_300001_SM_1000_NS8cuda_cub9__find_if7functorIS9_EEE10Policy1000ENSB_12zip_iteratorINS8_IJNSD_26transform_input_iterator_tIbNSC_6detail35transform_pair_of_input_iterators_tIbNSB_6detail15normal_iteratorINSB_10device_ptrIiEEEESQ_NS7_8equal_toIiEEEENS7_10__not_fn_tINS7_10__identityEEEEENSB_17counting_iteratorIlNSB_11use_defaultESZ_SZ_EEEEEEEPS9_jSF_S9_S9_SV_EEvT0_T1_T2_T3_T4_T6_E12temp_storage+104];
	ld.shared.u64 	%rd396, [_ZZN3cub18CUB_300001_SM_10006detail6reduce28DeviceReduceSingleTileKernelINS2_10policy_hubIN4cuda3std3__45tupleIJblEEEjN6thrust24THRUST_300001_SM_1000_NS8cuda_cub9__find_if7functorIS9_EEE10Policy1000ENSB_12zip_iteratorINS8_IJNSD_26transform_input_iterator_tIbNSC_6detail35transform_pair_of_input_iterators_tIbNSB_6detail15normal_iteratorINSB_10device_ptrIiEEEESQ_NS7_8equal_toIiEEEENS7_10__not_fn_tINS7_10__identityEEEEENSB_17counting_iteratorIlNSB_11use_defaultESZ_SZ_EEEEEEEPS9_jSF_S9_S9_SV_EEvT0_T1_T2_T3_T4_T6_E12temp_storage+112];
	and.b16  	%rs326, %rs391, 255;
	setp.eq.s16 	%p279, %rs326, 0;
	setp.eq.s16 	%p280, %rs325, 0;
	min.s64 	%rd397, %rd396, %rd441;
	selp.b16 	%rs327, %rs391, 1, %p280;
	selp.b16 	%rs391, %rs325, %rs327, %p279;
	selp.b64 	%rd398, %rd441, %rd397, %p280;
	selp.b64 	%rd441, %rd396, %rd398, %p279;
$L__BB8_78:
	setp.lt.u32 	%p281, %r44, 225;
	@%p281 bra 	$L__BB8_121;
	ld.shared.u8 	%rs328, [_ZZN3cub18CUB_300001_SM_10006detail6reduce28DeviceReduceSingleTileKernelINS2_10policy_hubIN4cuda3std3__45tupleIJblEEEjN6thrust24THRUST_300001_SM_1000_NS8cuda_cub9__find_if7functorIS9_EEE10Policy1000ENSB_12zip_iteratorINS8_IJNSD_26transform_input_iterator_tIbNSC_6detail35transform_pair_of_input_iterators_tIbNSB_6detail15normal_iteratorINSB_10device_ptrIiEEEESQ_NS7_8equal_toIiEEEENS7_10__not_fn_tINS7_10__identityEEEEENSB_17counting_iteratorIlNSB_11use_defaultESZ_SZ_EEEEEEEPS9_jSF_S9_S9_SV_EEvT0_T1_T2_T3_T4_T6_E12temp_storage+120];
	ld.shared.u64 	%rd399, [_ZZN3cub18CUB_300001_SM_10006detail6reduce28DeviceReduceSingleTileKernelINS2_10policy_hubIN4cuda3std3__45tupleIJblEEEjN6thrust24THRUST_300001_SM_1000_NS8cuda_cub9__find_if7functorIS9_EEE10Policy1000ENSB_12zip_iteratorINS8_IJNSD_26transform_input_iterator_tIbNSC_6detail35transform_pair_of_input_iterators_tIbNSB_6detail15normal_iteratorINSB_10device_ptrIiEEEESQ_NS7_8equal_toIiEEEENS7_10__not_fn_tINS7_10__identityEEEEENSB_17counting_iteratorIlNSB_11use_defaultESZ_SZ_EEEEEEEPS9_jSF_S9_S9_SV_EEvT0_T1_T2_T3_T4_T6_E12temp_storage+128];
	and.b16  	%rs329, %rs391, 255;
	setp.eq.s16 	%p282, %rs329, 0;
	setp.eq.s16 	%p283, %rs328, 0;
	min.s64 	%rd400, %rd399, %rd441;
	selp.b16 	%rs330, %rs391, 1, %p283;
	selp.b16 	%rs391, %rs328, %rs330, %p282;
	selp.b64 	%rd401, %rd441, %rd400, %p283;
	selp.b64 	%rd441, %rd399, %rd401, %p282;
	bra.uni 	$L__BB8_121;
$L__BB8_80:
	mov.u32 	%r20, %tid.x;
	cvt.u64.u32 	%rd73, %r20;
	mul.wide.u32 	%rd119, %r20, 4;
	add.s64 	%rd74, %rd2, %rd119;
	add.s64 	%rd75, %rd3, %rd119;
	ld.global.u32 	%r66, [%rd74];
	ld.global.u32 	%r67, [%rd75];
	setp.ne.s32 	%p3, %r66, %r67;
	add.s32 	%r68, %r20, 256;
	cvt.u64.u32 	%rd120, %r68;
	ld.global.u32 	%r69, [%rd74+1024];
	ld.global.u32 	%r71, [%rd75+1024];
	setp.ne.s32 	%p4, %r69, %r71;
	add.s32 	%r73, %r20, 512;
	cvt.u64.u32 	%rd121, %r73;
	add.s64 	%rd122, %rd116, %rd121;
	ld.global.u32 	%r74, [%rd74+2048];
	ld.global.u32 	%r75, [%rd75+2048];
	setp.ne.s32 	%p5, %r74, %r75;
	add.s64 	%rd123, %rd122, 256;
	ld.global.u32 	%r76, [%rd74+3072];
	ld.global.u32 	%r77, [%rd75+3072];
	setp.ne.s32 	%p7, %r76, %r77;
	or.pred  	%p9, %p3, %p4;
	selp.b64 	%rd124, %rd73, %rd120, %p3;
	add.s64 	%rd125, %rd116, %rd124;
	min.s64 	%rd126, %rd122, %rd125;
	selp.b64 	%rd127, %rd126, %rd125, %p5;
	or.pred  	%p10, %p9, %p5;
	selp.b64 	%rd128, %rd127, %rd122, %p9;
	min.s64 	%rd129, %rd123, %rd128;
	selp.b64 	%rd130, %rd129, %rd128, %p7;
	or.pred  	%p11, %p10, %p7;
	selp.u16 	%rs391, 1, 0, %p11;
	selp.b64 	%rd441, %rd130, %rd123, %p10;
	add.s32 	%r21, %r44, -1024;
	setp.lt.u32 	%p12, %r21, 1024;
	mov.b32 	%r528, 1024;
	@%p12 bra 	$L__BB8_84;
	mov.b32 	%r528, 1024;
$L__BB8_82:
	cvt.u64.u32 	%rd131, %r528;
	add.s64 	%rd132, %rd73, %rd131;
	mul.wide.u32 	%rd133, %r528, 4;
	add.s64 	%rd134, %rd74, %rd133;
	add.s64 	%rd135, %rd75, %rd133;
	add.s64 	%rd136, %rd132, %rd116;
	ld.global.u32 	%r79, [%rd134];
	ld.global.u32 	%r80, [%rd135];
	setp.ne.s32 	%p13, %r79, %r80;
	add.s64 	%rd137, %rd136, 256;
	ld.global.u32 	%r81, [%rd134+1024];
	ld.global.u32 	%r82, [%rd135+1024];
	setp.ne.s32 	%p14, %r81, %r82;
	selp.u16 	%rs109, 1, 0, %p14;
	add.s64 	%rd138, %rd136, 512;
	ld.global.u32 	%r83, [%rd134+2048];
	ld.global.u32 	%r84, [%rd135+2048];
	setp.ne.s32 	%p15, %r83, %r84;
	selp.u16 	%rs110, 1, 0, %p15;
	add.s64 	%rd139, %rd136, 768;
	ld.global.u32 	%r85, [%rd134+3072];
	ld.global.u32 	%r86, [%rd135+3072];
	setp.ne.s32 	%p16, %r85, %r86;
	selp.u16 	%rs111, 1, 0, %p16;
	and.b16  	%rs112, %rs391, 255;
	setp.eq.s16 	%p17, %rs112, 0;
	selp.u16 	%rs113, 1, 0, %p13;
	min.s64 	%rd140, %rd136, %rd441;
	selp.b16 	%rs114, 1, %rs391, %p13;
	selp.b64 	%rd141, %rd140, %rd441, %p13;
	selp.b16 	%rs115, %rs113, %rs114, %p17;
	and.b16  	%rs116, %rs115, 255;
	selp.b64 	%rd142, %rd136, %rd141, %p17;
	setp.eq.s16 	%p18, %rs116, 0;
	min.s64 	%rd143, %rd137, %rd142;
	selp.b16 	%rs117, 1, %rs115, %p14;
	selp.b64 	%rd144, %rd143, %rd142, %p14;
	selp.b16 	%rs118, %rs109, %rs117, %p18;
	and.b16  	%rs119, %rs118, 255;
	selp.b64 	%rd145, %rd137, %rd144, %p18;
	setp.eq.s16 	%p19, %rs119, 0;
	min.s64 	%rd146, %rd138, %rd145;
	selp.b16 	%rs120, 1, %rs118, %p15;
	selp.b64 	%rd147, %rd146, %rd145, %p15;
	selp.b16 	%rs121, %rs110, %rs120, %p19;
	and.b16  	%rs122, %rs121, 255;
	selp.b64 	%rd148, %rd138, %rd147, %p19;
	setp.eq.s16 	%p20, %rs122, 0;
	min.s64 	%rd149, %rd139, %rd148;
	selp.b16 	%rs123, 1, %rs121, %p16;
	selp.b64 	%rd150, %rd149, %rd148, %p16;
	selp.b16 	%rs391, %rs111, %rs123, %p20;
	selp.b64 	%rd441, %rd139, %rd150, %p20;
	sub.s32 	%r87, %r44, %r528;
	setp.lt.u32 	%p21, %r87, 1024;
	@%p21 bra 	$L__BB8_97;
	add.s32 	%r528, %r528, 1024;
	setp.le.u32 	%p22, %r528, %r21;
	@%p22 bra 	$L__BB8_82;
$L__BB8_84:
	setp.le.u32 	%p23, %r44, %r528;
	sub.s32 	%r88, %r44, %r528;
	setp.ge.s32 	%p24, %r20, %r88;
	or.pred  	%p25, %p23, %p24;
	@%p25 bra 	$L__BB8_97;
	not.b32 	%r90, %r20;
	add.s32 	%r91, %r44, %r90;
	sub.s32 	%r25, %r91, %r528;
	shr.u32 	%r92, %r25, 8;
	add.s32 	%r26, %r92, 1;
	and.b32  	%r27, %r26, 7;
	setp.lt.u32 	%p26, %r25, 1792;
	mov.u32 	%r533, %r20;
	@%p26 bra 	$L__BB8_89;
	or.b32  	%r531, %r20, 1024;
	add.s32 	%r530, %r20, %r528;
	and.b32  	%r93, %r26, 33554424;
	neg.s32 	%r529, %r93;
$L__BB8_87:
	.pragma "nounroll";
	cvt.u64.u32 	%rd152, %r530;
	mul.wide.u32 	%rd153, %r530, 4;
	add.s64 	%rd154, %rd2, %rd153;
	add.s64 	%rd155, %rd3, %rd153;
	add.s64 	%rd156, %rd116, %rd152;
	ld.global.u32 	%r94, [%rd154];
	ld.global.u32 	%r95, [%rd155];
	setp.ne.s32 	%p27, %r94, %r95;
	selp.u16 	%rs125, 1, 0, %p27;
	and.b16  	%rs126, %rs391, 255;
	setp.ne.s16 	%p29, %rs126, 0;
	and.pred  	%p30, %p29, %p27;
	min.s64 	%rd157, %rd156, %rd441;
	setp.eq.s16 	%p31, %rs126, 0;
	selp.b16 	%rs127, %rs125, %rs391, %p31;
	selp.b64 	%rd158, %rd156, %rd441, %p31;
	selp.b16 	%rs128, 1, %rs127, %p30;
	and.b16  	%rs129, %rs128, 255;
	selp.b64 	%rd159, %rd157, %rd158, %p30;
	add.s32 	%r96, %r530, 256;
	cvt.u64.u32 	%rd160, %r96;
	mul.wide.u32 	%rd161, %r96, 4;
	add.s64 	%rd162, %rd2, %rd161;
	add.s64 	%rd163, %rd3, %rd161;
	add.s64 	%rd164, %rd116, %rd160;
	ld.global.u32 	%r97, [%rd162];
	ld.global.u32 	%r98, [%rd163];
	setp.ne.s32 	%p32, %r97, %r98;
	selp.u16 	%rs130, 1, 0, %p32;
	setp.ne.s16 	%p34, %rs129, 0;
	and.pred  	%p35, %p34, %p32;
	min.s64 	%rd165, %rd164, %rd159;
	setp.eq.s16 	%p36, %rs129, 0;
	selp.b16 	%rs131, %rs130, %rs128, %p36;
	selp.b64 	%rd166, %rd164, %rd159, %p36;
	selp.b16 	%rs132, 1, %rs131, %p35;
	and.b16  	%rs133, %rs132, 255;
	selp.b64 	%rd167, %rd165, %rd166, %p35;
	add.s32 	%r99, %r530, 512;
	cvt.u64.u32 	%rd168, %r99;
	mul.wide.u32 	%rd169, %r99, 4;
	add.s64 	%rd170, %rd2, %rd169;
	add.s64 	%rd171, %rd3, %rd169;
	add.s64 	%rd172, %rd116, %rd168;
	ld.global.u32 	%r100, [%rd170];
	ld.global.u32 	%r101, [%rd171];
	setp.ne.s32 	%p37, %r100, %r101;
	selp.u16 	%rs134, 1, 0, %p37;
	setp.ne.s16 	%p39, %rs133, 0;
	and.pred  	%p40, %p39, %p37;
	min.s64 	%rd173, %rd172, %rd167;
	setp.eq.s16 	%p41, %rs133, 0;
	selp.b16 	%rs135, %rs134, %rs132, %p41;
	selp.b64 	%rd174, %rd172, %rd167, %p41;
	selp.b16 	%rs136, 1, %rs135, %p40;
	and.b16  	%rs137, %rs136, 255;
	selp.b64 	%rd175, %rd173, %rd174, %p40;
	add.s32 	%r102, %r530, 768;
	cvt.u64.u32 	%rd176, %r102;
	mul.wide.u32 	%rd177, %r102, 4;
	add.s64 	%rd178, %rd2, %rd177;
	add.s64 	%rd179, %rd3, %rd177;
	add.s64 	%rd180, %rd116, %rd176;
	ld.global.u32 	%r103, [%rd178];
	ld.global.u32 	%r104, [%rd179];
	setp.ne.s32 	%p42, %r103, %r104;
	selp.u16 	%rs138, 1, 0, %p42;
	setp.ne.s16 	%p44, %rs137, 0;
	and.pred  	%p45, %p44, %p42;
	min.s64 	%rd181, %rd180, %rd175;
	setp.eq.s16 	%p46, %rs137, 0;
	selp.b16 	%rs139, %rs138, %rs136, %p46;
	selp.b64 	%rd182, %rd180, %rd175, %p46;
	selp.b16 	%rs140, 1, %rs139, %p45;
	and.b16  	%rs141, %rs140, 255;
	selp.b64 	%rd183, %rd181, %rd182, %p45;
	add.s32 	%r105, %r530, 1024;
	cvt.u64.u32 	%rd184, %r105;
	mul.wide.u32 	%rd185, %r105, 4;
	add.s64 	%rd186, %rd2, %rd185;
	add.s64 	%rd187, %rd3, %rd185;
	add.s64 	%rd188, %rd116, %rd184;
	ld.global.u32 	%r106, [%rd186];
	ld.global.u32 	%r107, [%rd187];
	setp.ne.s32 	%p47, %r106, %r107;
	selp.u16 	%rs142, 1, 0, %p47;
	setp.ne.s16 	%p49, %rs141, 0;
	and.pred  	%p50, %p49, %p47;
	min.s64 	%rd189, %rd188, %rd183;
	setp.eq.s16 	%p51, %rs141, 0;
	selp.b16 	%rs143, %rs142, %rs140, %p51;
	selp.b64 	%rd190, %rd188, %rd183, %p51;
	selp.b16 	%rs144, 1, %rs143, %p50;
	and.b16  	%rs145, %rs144, 255;
	selp.b64 	%rd191, %rd189, %rd190, %p50;
	add.s32 	%r108, %r530, 1280;
	cvt.u64.u32 	%rd192, %r108;
	mul.wide.u32 	%rd193, %r108, 4;
	add.s64 	%rd194, %rd2, %rd193;
	add.s64 	%rd195, %rd3, %rd193;
	add.s64 	%rd196, %rd116, %rd192;
	ld.global.u32 	%r109, [%rd194];
	ld.global.u32 	%r110, [%rd195];
	setp.ne.s32 	%p52, %r109, %r110;
	selp.u16 	%rs146, 1, 0, %p52;
	setp.ne.s16 	%p54, %rs145, 0;
	and.pred  	%p55, %p54, %p52;
	min.s64 	%rd197, %rd196, %rd191;
	setp.eq.s16 	%p56, %rs145, 0;
	selp.b16 	%rs147, %rs146, %rs144, %p56;
	selp.b64 	%rd198, %rd196, %rd191, %p56;
	selp.b16 	%rs148, 1, %rs147, %p55;
	and.b16  	%rs149, %rs148, 255;
	selp.b64 	%rd199, %rd197, %rd198, %p55;
	add.s32 	%r111, %r530, 1536;
	cvt.u64.u32 	%rd200, %r111;
	mul.wide.u32 	%rd201, %r111, 4;
	add.s64 	%rd202, %rd2, %rd201;
	add.s64 	%rd203, %rd3, %rd201;
	add.s64 	%rd204, %rd116, %rd200;
	ld.global.u32 	%r112, [%rd202];
	ld.global.u32 	%r113, [%rd203];
	setp.ne.s32 	%p57, %r112, %r113;
	selp.u16 	%rs150, 1, 0, %p57;
	setp.ne.s16 	%p59, %rs149, 0;
	and.pred  	%p60, %p59, %p57;
	min.s64 	%rd205, %rd204, %rd199;
	setp.eq.s16 	%p61, %rs149, 0;
	selp.b16 	%rs151, %rs150, %rs148, %p61;
	selp.b64 	%rd206, %rd204, %rd199, %p61;
	selp.b16 	%rs152, 1, %rs151, %p60;
	and.b16  	%rs153, %rs152, 255;
	selp.b64 	%rd207, %rd205, %rd206, %p60;
	add.s32 	%r114, %r530, 1792;
	cvt.u64.u32 	%rd208, %r114;
	mul.wide.u32 	%rd209, %r114, 4;
	add.s64 	%rd210, %rd2, %rd209;
	add.s64 	%rd211, %rd3, %rd209;
	add.s64 	%rd212, %rd116, %rd208;
	ld.global.u32 	%r115, [%rd210];
	ld.global.u32 	%r116, [%rd211];
	setp.ne.s32 	%p62, %r115, %r116;
	selp.u16 	%rs154, 1, 0, %p62;
	setp.ne.s16 	%p64, %rs153, 0;
	and.pred  	%p65, %p64, %p62;
	min.s64 	%rd213, %rd212, %rd207;
	setp.eq.s16 	%p66, %rs153, 0;
	selp.b16 	%rs155, %rs154, %rs152, %p66;
	selp.b64 	%rd214, %rd212, %rd207, %p66;
	selp.b16 	%rs391, 1, %rs155, %p65;
	selp.b64 	%rd441, %rd213, %rd214, %p65;
	add.s32 	%r531, %r531, 2048;
	add.s32 	%r530, %r530, 2048;
	add.s32 	%r529, %r529, 8;
	setp.ne.s32 	%p67, %r529, 0;
	@%p67 bra 	$L__BB8_87;
	add.s32 	%r533, %r531, -1024;
$L__BB8_89:
	setp.eq.s32 	%p68, %r27, 0;
	@%p68 bra 	$L__BB8_97;
	setp.lt.u32 	%p69, %r27, 4;
	@%p69 bra 	$L__BB8_92;
	add.s32 	%r117, %r533, %r528;
	cvt.u64.u32 	%rd216, %r117;
	mul.wide.u32 	%rd217, %r117, 4;
	add.s64 	%rd218, %rd2, %rd217;
	add.s64 	%rd219, %rd3, %rd217;
	add.s64 	%rd220, %rd116, %rd216;
	ld.global.u32 	%r118, [%rd218];
	ld.global.u32 	%r119, [%rd219];
	setp.ne.s32 	%p70, %r118, %r119;
	selp.u16 	%rs157, 1, 0, %p70;
	and.b16  	%rs158, %rs391, 255;
	setp.ne.s16 	%p72, %rs158, 0;
	and.pred  	%p73, %p72, %p70;
	min.s64 	%rd221, %rd220, %rd441;
	setp.eq.s16 	%p74, %rs158, 0;
	selp.b16 	%rs159, %rs157, %rs391, %p74;
	selp.b64 	%rd222, %rd220, %rd441, %p74;
	selp.b16 	%rs160, 1, %rs159, %p73;
	and.b16  	%rs161, %rs160, 255;
	selp.b64 	%rd223, %rd221, %rd222, %p73;
	add.s32 	%r120, %r117, 256;
	cvt.u64.u32 	%rd224, %r120;
	mul.wide.u32 	%rd225, %r120, 4;
	add.s64 	%rd226, %rd2, %rd225;
	add.s64 	%rd227, %rd3, %rd225;
	add.s64 	%rd228, %rd116, %rd224;
	ld.global.u32 	%r121, [%rd226];
	ld.global.u32 	%r122, [%rd227];
	setp.ne.s32 	%p75, %r121, %r122;
	selp.u16 	%rs162, 1, 0, %p75;
	setp.ne.s16 	%p77, %rs161, 0;
	and.pred  	%p78, %p77, %p75;
	min.s64 	%rd229, %rd228, %rd223;
	setp.eq.s16 	%p79, %rs161, 0;
	selp.b16 	%rs163, %rs162, %rs160, %p79;
	selp.b64 	%rd230, %rd228, %rd223, %p79;
	selp.b16 	%rs164, 1, %rs163, %p78;
	and.b16  	%rs165, %rs164, 255;
	selp.b64 	%rd231, %rd229, %rd230, %p78;
	add.s32 	%r123, %r117, 512;
	cvt.u64.u32 	%rd232, %r123;
	mul.wide.u32 	%rd233, %r123, 4;
	add.s64 	%rd234, %rd2, %rd233;
	add.s64 	%rd235, %rd3, %rd233;
	add.s64 	%rd236, %rd116, %rd232;
	ld.global.u32 	%r124, [%rd234];
	ld.global.u32 	%r125, [%rd235];
	setp.ne.s32 	%p80, %r124, %r125;
	selp.u16 	%rs166, 1, 0, %p80;
	setp.ne.s16 	%p82, %rs165, 0;
	and.pred  	%p83, %p82, %p80;
	min.s64 	%rd237, %rd236, %rd231;
	setp.eq.s16 	%p84, %rs165, 0;
	selp.b16 	%rs167, %rs166, %rs164, %p84;
	selp.b64 	%rd238, %rd236, %rd231, %p84;
	selp.b16 	%rs168, 1, %rs167, %p83;
	and.b16  	%rs169, %rs168, 255;
	selp.b64 	%rd239, %rd237, %rd238, %p83;
	add.s32 	%r126, %r117, 768;
	cvt.u64.u32 	%rd240, %r126;
	mul.wide.u32 	%rd241, %r126, 4;
	add.s64 	%rd242, %rd2, %rd241;
	add.s64 	%rd243, %rd3, %rd241;
	add.s64 	%rd244, %rd116, %rd240;
	ld.global.u32 	%r127, [%rd242];
	ld.global.u32 	%r128, [%rd243];
	setp.ne.s32 	%p85, %r127, %r128;
	selp.u16 	%rs170, 1, 0, %p85;
	setp.ne.s16 	%p87, %rs169, 0;
	and.pred  	%p88, %p87, %p85;
	min.s64 	%rd245, %rd244, %rd239;
	setp.eq.s16 	%p89, %rs169, 0;
	selp.b16 	%rs171, %rs170, %rs168, %p89;
	selp.b64 	%rd246, %rd244, %rd239, %p89;
	selp.b16 	%rs391, 1, %rs171, %p88;
	selp.b64 	%rd441, %rd245, %rd246, %p88;
	add.s32 	%r533, %r533, 1024;
$L__BB8_92:
	and.b32  	%r129, %r26, 3;
	setp.eq.s32 	%p90, %r129, 0;
	@%p90 bra 	$L__BB8_97;
	setp.eq.s32 	%p91, %r129, 1;
	@%p91 bra 	$L__BB8_95;
	add.s32 	%r130, %r533, %r528;
	cvt.u64.u32 	%rd248, %r130;
	mul.wide.u32 	%rd249, %r130, 4;
	add.s64 	%rd250, %rd2, %rd249;
	add.s64 	%rd251, %rd3, %rd249;
	add.s64 	%rd252, %rd116, %rd248;
	ld.global.u32 	%r131, [%rd250];
	ld.global.u32 	%r132, [%rd251];
	setp.ne.s32 	%p92, %r131, %r132;
	selp.u16 	%rs173, 1, 0, %p92;
	and.b16  	%rs174, %rs391, 255;
	setp.ne.s16 	%p94, %rs174, 0;
	and.pred  	%p95, %p94, %p92;
	min.s64 	%rd253, %rd252, %rd441;
	setp.eq.s16 	%p96, %rs174, 0;
	selp.b16 	%rs175, %rs173, %rs391, %p96;
	selp.b64 	%rd254, %rd252, %rd441, %p96;
	selp.b16 	%rs176, 1, %rs175, %p95;
	and.b16  	%rs177, %rs176, 255;
	selp.b64 	%rd255, %rd253, %rd254, %p95;
	add.s32 	%r133, %r130, 256;
	cvt.u64.u32 	%rd256, %r133;
	mul.wide.u32 	%rd257, %r133, 4;
	add.s64 	%rd258, %rd2, %rd257;
	add.s64 	%rd259, %rd3, %rd257;
	add.s64 	%rd260, %rd116, %rd256;
	ld.global.u32 	%r134, [%rd258];
	ld.global.u32 	%r135, [%rd259];
	setp.ne.s32 	%p97, %r134, %r135;
	selp.u16 	%rs178, 1, 0, %p97;
	setp.ne.s16 	%p99, %rs177, 0;
	and.pred  	%p100, %p99, %p97;
	min.s64 	%rd261, %rd260, %rd255;
	setp.eq.s16 	%p101, %rs177, 0;
	selp.b16 	%rs179, %rs178, %rs176, %p101;
	selp.b64 	%rd262, %rd260, %rd255, %p101;
	selp.b16 	%rs391, 1, %rs179, %p100;
	selp.b64 	%rd441, %rd261, %rd262, %p100;
	add.s32 	%r533, %r533, 512;
$L__BB8_95:
	and.b32  	%r136, %r25, 256;
	setp.ne.s32 	%p102, %r136, 0;
	@%p102 bra 	$L__BB8_97;
	add.s32 	%r137, %r533, %r528;
	cvt.u64.u32 	%rd263, %r137;
	mul.wide.u32 	%rd264, %r137, 4;
	add.s64 	%rd265, %rd2, %rd264;
	add.s64 	%rd266, %rd3, %rd264;
	add.s64 	%rd267, %rd116, %rd263;
	ld.global.u32 	%r138, [%rd265];
	ld.global.u32 	%r139, [%rd266];
	setp.ne.s32 	%p103, %r138, %r139;
	selp.u16 	%rs180, 1, 0, %p103;
	and.b16  	%rs181, %rs391, 255;
	setp.ne.s16 	%p105, %rs181, 0;
	and.pred  	%p106, %p105, %p103;
	min.s64 	%rd268, %rd267, %rd441;
	setp.eq.s16 	%p107, %rs181, 0;
	selp.b16 	%rs182, %rs180, %rs391, %p107;
	selp.b64 	%rd269, %rd267, %rd441, %p107;
	selp.b16 	%rs391, 1, %rs182, %p106;
	selp.b64 	%rd441, %rd268, %rd269, %p106;
$L__BB8_97:
	// begin inline asm
	mov.u32 %r140, %laneid;
	// end inline asm
	cvt.u32.u16 	%r161, %rs391;
	and.b32  	%r142, %r161, 255;
	mov.b32 	%r158, 1;
	mov.b32 	%r159, 31;
	mov.b32 	%r160, -1;
	// begin inline asm
	shfl.sync.down.b32 %r141, %r142, %r158, %r159, %r160;
	// end inline asm
	// begin inline asm
	shfl.sync.down.b32 %r146, %r147, %r158, %r159, %r160;
	// end inline asm
	mov.b64 	{%r152, %r157}, %rd441;
	// begin inline asm
	shfl.sync.down.b32 %r151, %r152, %r158, %r159, %r160;
	// end inline asm
	// begin inline asm
	shfl.sync.down.b32 %r156, %r157, %r158, %r159, %r160;
	// end inline asm
	mov.b64 	%rd92, {%r151, %r156};
	cvt.u16.u32 	%rs75, %r141;
	setp.gt.s32 	%p108, %r140, 30;
	@%p108 bra 	$L__BB8_101;
	and.b16  	%rs183, %rs391, 255;
	setp.eq.s16 	%p109, %rs183, 0;
	and.b16  	%rs184, %rs75, 255;
	setp.eq.s16 	%p110, %rs184, 0;
	or.pred  	%p111, %p109, %p110;
	@%p111 bra 	$L__BB8_100;
	min.s64 	%rd441, %rd92, %rd441;
	mov.b16 	%rs391, 1;
	bra.uni 	$L__BB8_101;
$L__BB8_100:
	setp.eq.s16 	%p112, %rs183, 0;
	selp.b16 	%rs391, %rs75, %rs391, %p112;
	selp.b64 	%rd441, %rd92, %rd441, %p112;
$L__BB8_101:
	cvt.u32.u16 	%r182, %rs391;
	and.b32  	%r163, %r182, 255;
	mov.b32 	%r179, 2;
	mov.b32 	%r180, 31;
	mov.b32 	%r181, -1;
	// begin inline asm
	shfl.sync.down.b32 %r162, %r163, %r179, %r180, %r181;
	// end inline asm
	// begin inline asm
	shfl.sync.down.b32 %r167, %r168, %r179, %r180, %r181;
	// end inline asm
	mov.b64 	{%r173, %r178}, %rd441;
	// begin inline asm
	shfl.sync.down.b32 %r172, %r173, %r179, %r180, %r181;
	// end inline asm
	// begin inline asm
	shfl.sync.down.b32 %r177, %r178, %r179, %r180, %r181;
	// end inline asm
	mov.b64 	%rd96, {%r172, %r177};
	cvt.u16.u32 	%rs78, %r162;
	setp.gt.s32 	%p113, %r140, 29;
	@%p113 bra 	$L__BB8_105;
	and.b16  	%rs187, %rs391, 255;
	setp.eq.s16 	%p114, %rs187, 0;
	and.b16  	%rs188, %rs78, 255;
	setp.eq.s16 	%p115, %rs188, 0;
	or.pred  	%p116, %p114, %p115;
	@%p116 bra 	$L__BB8_104;
	min.s64 	%rd441, %rd96, %rd441;
	mov.b16 	%rs391, 1;
	bra.uni 	$L__BB8_105;
$L__BB8_104:
	setp.eq.s16 	%p117, %rs187, 0;
	selp.b16 	%rs391, %rs78, %rs391, %p117;
	selp.b64 	%rd441, %rd96, %rd441, %p117;
$L__BB8_105:
	cvt.u32.u16 	%r203, %rs391;
	and.b32  	%r184, %r203, 255;
	mov.b32 	%r200, 4;
	mov.b32 	%r201, 31;
	mov.b32 	%r202, -1;
	// begin inline asm
	shfl.sync.down.b32 %r183, %r184, %r200, %r201, %r202;
	// end inline asm
	// begin inline asm
	shfl.sync.down.b32 %r188, %r189, %r200, %r201, %r202;
	// end inline asm
	mov.b64 	{%r194, %r199}, %rd441;
	// begin inline asm
	shfl.sync.down.b32 %r193, %r194, %r200, %r201, %r202;
	// end inline asm
	// begin inline asm
	shfl.sync.down.b32 %r198, %r199, %r200, %r201, %r202;
	// end inline asm
	mov.b64 	%rd100, {%r193, %r198};
	cvt.u16.u32 	%rs81, %r183;
	setp.gt.s32 	%p118, %r140, 27;
	@%p118 bra 	$L__BB8_109;
	and.b16  	%rs191, %rs391, 255;
	setp.eq.s16 	%p119, %rs191, 0;
	and.b16  	%rs192, %rs81, 255;
	setp.eq.s16 	%p120, %rs192, 0;
	or.pred  	%p121, %p119, %p120;
	@%p121 bra 	$L__BB8_108;
	min.s64 	%rd441, %rd100, %rd441;
	mov.b16 	%rs391, 1;
	bra.uni 	$L__BB8_109;
$L__BB8_108:
	setp.eq.s16 	%p122, %rs191, 0;
	selp.b16 	%rs391, %rs81, %rs391, %p122;
	selp.b64 	%rd441, %rd100, %rd441, %p122;
$L__BB8_109:
	cvt.u32.u16 	%r224, %rs391;
	and.b32  	%r205, %r224, 255;
	mov.b32 	%r221, 8;
	mov.b32 	%r222, 31;
	mov.b32 	%r223, -1;
	// begin inline asm
	shfl.sync.down.b32 %r204, %r205, %r221, %r222, %r223;
	// end inline asm
	// begin inline asm
	shfl.sync.down.b32 %r209, %r210, %r221, %r222, %r223;
	// end inline asm
	mov.b64 	{%r215, %r220}, %rd441;
	// begin inline asm
	shfl.sync.down.b32 %r214, %r215, %r221, %r222, %r223;
	// end inline asm
	// begin inline asm
	shfl.sync.down.b32 %r219, %r220, %r221, %r222, %r223;
	// end inline asm
	mov.b64 	%rd104, {%r214, %r219};
	cvt.u16.u32 	%rs84, %r204;
	setp.gt.s32 	%p123, %r140, 23;
	@%p123 bra 	$L__BB8_113;
	and.b16  	%rs195, %rs391, 255;
	setp.eq.s16 	%p124, %rs195, 0;
	and.b16  	%rs196, %rs84, 255;
	setp.eq.s16 	%p125, %rs196, 0;
	or.pred  	%p126, %p124, %p125;
	@%p126 bra 	$L__BB8_112;
	min.s64 	%rd441, %rd104, %rd441;
	mov.b16 	%rs391, 1;
	bra.uni 	$L__BB8_113;
$L__BB8_112:
	setp.eq.s16 	%p127, %rs195, 0;
	selp.b16 	%rs391, %rs84, %rs391, %p127;
	selp.b64 	%rd441, %rd104, %rd441, %p127;
$L__BB8_113:
	cvt.u32.u16 	%r245, %rs391;
	and.b32  	%r226, %r245, 255;
	mov.b32 	%r242, 16;
	mov.b32 	%r243, 31;
	mov.b32 	%r244, -1;
	// begin inline asm
	shfl.sync.down.b32 %r225, %r226, %r242, %r243, %r244;
	// end inline asm
	// begin inline asm
	shfl.sync.down.b32 %r230, %r231, %r242, %r243, %r244;
	// end inline asm
	mov.b64 	{%r236, %r241}, %rd441;
	// begin inline asm
	shfl.sync.down.b32 %r235, %r236, %r242, %r243, %r244;
	// end inline asm
	// begin inline asm
	shfl.sync.down.b32 %r240, %r241, %r242, %r243, %r244;
	// end inline asm
	mov.b64 	%rd108, {%r235, %r240};
	cvt.u16.u32 	%rs87, %r225;
	setp.gt.s32 	%p128, %r140, 15;
	@%p128 bra 	$L__BB8_117;
	and.b16  	%rs199, %rs391, 255;
	setp.eq.s16 	%p129, %rs199, 0;
	and.b16  	%rs200, %rs87, 255;
	setp.eq.s16 	%p130, %rs200, 0;
	or.pred  	%p131, %p129, %p130;
	@%p131 bra 	$L__BB8_116;
	min.s64 	%rd441, %rd108, %rd441;
	mov.b16 	%rs391, 1;
	bra.uni 	$L__BB8_117;
$L__BB8_116:
	setp.eq.s16 	%p132, %rs199, 0;
	selp.b16 	%rs391, %rs87, %rs391, %p132;
	selp.b64 	%rd441, %rd108, %rd441, %p132;
$L__BB8_117:
	setp.ne.s32 	%p133, %r140, 0;
	@%p133 bra 	$L__BB8_119;
	shr.u32 	%r246, %r20, 1;
	and.b32  	%r247, %r246, 496;
	mov.u32 	%r248, _ZZN3cub18CUB_300001_SM_10006detail6reduce28DeviceReduceSingleTileKernelINS2_10policy_hubIN4cuda3std3__45tupleIJblEEEjN6thrust24THRUST_300001_SM_1000_NS8cuda_cub9__find_if7functorIS9_EEE10Policy1000ENSB_12zip_iteratorINS8_IJNSD_26transform_input_iterator_tIbNSC_6detail35transform_pair_of_input_iterators_tIbNSB_6detail15normal_iteratorINSB_10device_ptrIiEEEESQ_NS7_8equal_toIiEEEENS7_10__not_fn_tINS7_10__identityEEEEENSB_17counting_iteratorIlNSB_11use_defaultESZ_SZ_EEEEEEEPS9_jSF_S9_S9_SV_EEvT0_T1_T2_T3_T4_T6_E12temp_storage;
	add.s32 	%r249, %r248, %r247;
	st.shared.u8 	[%r249+8], %rs391;
	st.shared.u64 	[%r249+16], %rd441;
$L__BB8_119:
	bar.sync 	0;
	setp.ne.s32 	%p134, %r20, 0;
	@%p134 bra 	$L__BB8_121;
	ld.shared.u8 	%rs203, [_ZZN3cub18CUB_300001_SM_10006detail6reduce28DeviceReduceSingleTileKernelINS2_10policy_hubIN4cuda3std3__45tupleIJblEEEjN6thrust24THRUST_300001_SM_1000_NS8cuda_cub9__find_if7functorIS9_EEE10Policy1000ENSB_12zip_iteratorINS8_IJNSD_26transform_input_iterator_tIbNSC_6detail35transform_pair_of_input_iterators_tIbNSB_6detail15normal_iteratorINSB_10device_ptrIiEEEESQ_NS7_8equal_toIiEEEENS7_10__not_fn_tINS7_10__identityEEEEENSB_17counting_iteratorIlNSB_11use_defaultESZ_SZ_EEEEEEEPS9_jSF_S9_S9_SV_EEvT0_T1_T2_T3_T4_T6_E12temp_storage+24];
	ld.shared.u64 	%rd270, [_ZZN3cub18CUB_300001_SM_10006detail6reduce28DeviceReduceSingleTileKernelINS2_10policy_hubIN4cuda3std3__45tupleIJblEEEjN6thrust24THRUST_300001_SM_1000_NS8cuda_cub9__find_if7functorIS9_EEE10Policy1000ENSB_12zip_iteratorINS8_IJNSD_26transform_input_iterator_tIbNSC_6detail35transform_pair_of_input_iterators_tIbNSB_6detail15normal_iteratorINSB_10device_ptrIiEEEESQ_NS7_8equal_toIiEEEENS7_10__not_fn_tINS7_10__identityEEEEENSB_17counting_iteratorIlNSB_11use_defaultESZ_SZ_EEEEEEEPS9_jSF_S9_S9_SV_EEvT0_T1_T2_T3_T4_T6_E12temp_storage+32];
	and.b16  	%rs204, %rs391, 255;
	setp.eq.s16 	%p135, %rs204, 0;
	setp.eq.s16 	%p136, %rs203, 0;
	min.s64 	%rd271, %rd270, %rd441;
	selp.b16 	%rs205, %rs391, 1, %p136;
	selp.b16 	%rs206, %rs203, %rs205, %p135;
	and.b16  	%rs207, %rs206, 255;
	selp.b64 	%rd272, %rd441, %rd271, %p136;
	selp.b64 	%rd273, %rd270, %rd272, %p135;
	ld.shared.u8 	%rs208, [_ZZN3cub18CUB_300001_SM_10006detail6reduce28DeviceReduceSingleTileKernelINS2_10policy_hubIN4cuda3std3__45tupleIJblEEEjN6thrust24THRUST_300001_SM_1000_NS8cuda_cub9__find_if7functorIS9_EEE10Policy1000ENSB_12zip_iteratorINS8_IJNSD_26transform_input_iterator_tIbNSC_6detail35transform_pair_of_input_iterators_tIbNSB_6detail15normal_iteratorINSB_10device_ptrIiEEEESQ_NS7_8equal_toIiEEEENS7_10__not_fn_tINS7_10__identityEEEEENSB_17counting_iteratorIlNSB_11use_defaultESZ_SZ_EEEEEEEPS9_jSF_S9_S9_SV_EEvT0_T1_T2_T3_T4_T6_E12temp_storage+40];
	ld.shared.u64 	%rd274, [_ZZN3cub18CUB_300001_SM_10006detail6reduce28DeviceReduceSingleTileKernelINS2_10policy_hubIN4cuda3std3__45tupleIJblEEEjN6thrust24THRUST_300001_SM_1000_NS8cuda_cub9__find_if7functorIS9_EEE10Policy1000ENSB_12zip_iteratorINS8_IJNSD_26transform_input_iterator_tIbNSC_6detail35transform_pair_of_input_iterators_tIbNSB_6detail15normal_iteratorINSB_10device_ptrIiEEEESQ_NS7_8equal_toIiEEEENS7_10__not_fn_tINS7_10__identityEEEEENSB_17counting_iteratorIlNSB_11use_defaultESZ_SZ_EEEEEEEPS9_jSF_S9_S9_SV_EEvT0_T1_T2_T3_T4_T6_E12temp_storage+48];
	setp.eq.s16 	%p137, %rs207, 0;
	setp.eq.s16 	%p138, %rs208, 0;
	min.s64 	%rd275, %rd274, %rd273;
	selp.b16 	%rs209, %rs206, 1, %p138;
	selp.b16 	%rs210, %rs208, %rs209, %p137;
	and.b16  	%rs211, %rs210, 255;
	selp.b64 	%rd276, %rd273, %rd275, %p138;
	selp.b64 	%rd277, %rd274, %rd276, %p137;
	ld.shared.u8 	%rs212, [_ZZN3cub18CUB_300001_SM_10006detail6reduce28DeviceReduceSingleTileKernelINS2_10policy_hubIN4cuda3std3__45tupleIJblEEEjN6thrust24THRUST_300001_SM_1000_NS8cuda_cub9__find_if7functorIS9_EEE10Policy1000ENSB_12zip_iteratorINS8_IJNSD_26transform_input_iterator_tIbNSC_6detail35transform_pair_of_input_iterators_tIbNSB_6detail15normal_iteratorINSB_10device_ptrIiEEEESQ_NS7_8equal_toIiEEEENS7_10__not_fn_tINS7_10__identityEEEEENSB_17counting_iteratorIlNSB_11use_defaultESZ_SZ_EEEEEEEPS9_jSF_S9_S9_SV_EEvT0_T1_T2_T3_T4_T6_E12temp_storage+56];
	ld.shared.u64 	%rd278, [_ZZN3cub18CUB_300001_SM_10006detail6reduce28DeviceReduceSingleTileKernelINS2_10policy_hubIN4cuda3std3__45tupleIJblEEEjN6thrust24THRUST_300001_SM_1000_NS8cuda_cub9__find_if7functorIS9_EEE10Policy1000ENSB_12zip_iteratorINS8_IJNSD_26transform_input_iterator_tIbNSC_6detail35transform_pair_of_input_iterators_tIbNSB_6detail15normal_iteratorINSB_10device_ptrIiEEEESQ_NS7_8equal_toIiEEEENS7_10__not_fn_tINS7_10__identityEEEEENSB_17counting_iteratorIlNSB_11use_defaultESZ_SZ_EEEEEEEPS9_jSF_S9_S9_SV_EEvT0_T1_T2_T3_T4_T6_E12temp_storage+64];
	setp.eq.s16 	%p139, %rs211, 0;
	setp.eq.s16 	%p140, %rs212, 0;
	min.s64 	%rd279, %rd278, %rd277;
	selp.b16 	%rs213, %rs210, 1, %p140;
	selp.b16 	%rs214, %rs212, %rs213, %p139;
	and.b16  	%rs215, %rs214, 255;
	selp.b64 	%rd280, %rd277, %rd279, %p140;
	selp.b64 	%rd281, %rd278, %rd280, %p139;
	ld.shared.u8 	%rs216, [_ZZN3cub18CUB_300001_SM_10006detail6reduce28DeviceReduceSingleTileKernelINS2_10policy_hubIN4cuda3std3__45tupleIJblEEEjN6thrust24THRUST_300001_SM_1000_NS8cuda_cub9__find_if7functorIS9_EEE10Policy1000ENSB_12zip_iteratorINS8_IJNSD_26transform_input_iterator_tIbNSC_6detail35transform_pair_of_input_iterators_tIbNSB_6detail15normal_iteratorINSB_10device_ptrIiEEEESQ_NS7_8equal_toIiEEEENS7_10__not_fn_tINS7_10__identityEEEEENSB_17counting_iteratorIlNSB_11use_defaultESZ_SZ_EEEEEEEPS9_jSF_S9_S9_SV_EEvT0_T1_T2_T3_T4_T6_E12temp_storage+72];
	ld.shared.u64 	%rd282, [_ZZN3cub18CUB_300001_SM_10006detail6reduce28DeviceReduceSingleTileKernelINS2_10policy_hubIN4cuda3std3__45tupleIJblEEEjN6thrust24THRUST_300001_SM_1000_NS8cuda_cub9__find_if7functorIS9_EEE10Policy1000ENSB_12zip_iteratorINS8_IJNSD_26transform_input_iterator_tIbNSC_6detail35transform_pair_of_input_iterators_tIbNSB_6detail15normal_iteratorINSB_10device_ptrIiEEEESQ_NS7_8equal_toIiEEEENS7_10__not_fn_tINS7_10__identityEEEEENSB_17counting_iteratorIlNSB_11use_defaultESZ_SZ_EEEEEEEPS9_jSF_S9_S9_SV_EEvT0_T1_T2_T3_T4_T6_E12temp_storage+80];
	setp.eq.s16 	%p141, %rs215, 0;
	setp.eq.s16 	%p142, %rs216, 0;
	min.s64 	%rd283, %rd282, %rd281;
	selp.b16 	%rs217, %rs214, 1, %p142;
	selp.b16 	%rs218, %rs216, %rs217, %p141;
	and.b16  	%rs219, %rs218, 255;
	selp.b64 	%rd284, %rd281, %rd283, %p142;
	selp.b64 	%rd285, %rd282, %rd284, %p141;
	ld.shared.u8 	%rs220, [_ZZN3cub18CUB_300001_SM_10006detail6reduce28DeviceReduceSingleTileKernelINS2_10policy_hubIN4cuda3std3__45tupleIJblEEEjN6thrust24THRUST_300001_SM_1000_NS8cuda_cub9__find_if7functorIS9_EEE10Policy1000ENSB_12zip_iteratorINS8_IJNSD_26transform_input_iterator_tIbNSC_6detail35transform_pair_of_input_iterators_tIbNSB_6detail15normal_iteratorINSB_10device_ptrIiEEEESQ_NS7_8equal_toIiEEEENS7_10__not_fn_tINS7_10__identityEEEEENSB_17counting_iteratorIlNSB_11use_defaultESZ_SZ_EEEEEEEPS9_jSF_S9_S9_SV_EEvT0_T1_T2_T3_T4_T6_E12temp_storage+88];
	ld.shared.u64 	%rd286, [_ZZN3cub18CUB_300001_SM_10006detail6reduce28DeviceReduceSingleTileKernelINS2_10policy_hubIN4cuda3std3__45tupleIJblEEEjN6thrust24THRUST_300001_SM_1000_NS8cuda_cub9__find_if7functorIS9_EEE10Policy1000ENSB_12zip_iteratorINS8_IJNSD_26transform_input_iterator_tIbNSC_6detail35transform_pair_of_input_iterators_tIbNSB_6detail15normal_iteratorINSB_10device_ptrIiEEEESQ_NS7_8equal_toIiEEEENS7_10__not_fn_tINS7_10__identityEEEEENSB_17counting_iteratorIlNSB_11use_defaultESZ_SZ_EEEEEEEPS9_jSF_S9_S9_SV_EEvT0_T1_T2_T3_T4_T6_E12temp_storage+96];
	setp.eq.s16 	%p143, %rs219, 0;
	setp.eq.s16 	%p144, %rs220, 0;
	min.s64 	%rd287, %rd286, %rd285;
	selp.b16 	%rs221, %rs218, 1, %p144;
	selp.b16 	%rs222, %rs220, %rs221, %p143;
	and.b16  	%rs223, %rs222, 255;
	selp.b64 	%rd288, %rd285, %rd287, %p144;
	selp.b64 	%rd289, %rd286, %rd288, %p143;
	ld.shared.u8 	%rs224, [_ZZN3cub18CUB_300001_SM_10006detail6reduce28DeviceReduceSingleTileKernelINS2_10policy_hubIN4cuda3std3__45tupleIJblEEEjN6thrust24THRUST_300001_SM_1000_NS8cuda_cub9__find_if7functorIS9_EEE10Policy1000ENSB_12zip_iteratorINS8_IJNSD_26transform_input_iterator_tIbNSC_6detail35transform_pair_of_input_iterators_tIbNSB_6detail15normal_iteratorINSB_10device_ptrIiEEEESQ_NS7_8equal_toIiEEEENS7_10__not_fn_tINS7_10__identityEEEEENSB_17counting_iteratorIlNSB_11use_defaultESZ_SZ_EEEEEEEPS9_jSF_S9_S9_SV_EEvT0_T1_T2_T3_T4_T6_E12temp_storage+104];
	ld.shared.u64 	%rd290, [_ZZN3cub18CUB_300001_SM_10006detail6reduce28DeviceReduceSingleTileKernelINS2_10policy_hubIN4cuda3std3__45tupleIJblEEEjN6thrust24THRUST_300001_SM_1000_NS8cuda_cub9__find_if7functorIS9_EEE10Policy1000ENSB_12zip_iteratorINS8_IJNSD_26transform_input_iterator_tIbNSC_6detail35transform_pair_of_input_iterators_tIbNSB_6detail15normal_iteratorINSB_10device_ptrIiEEEESQ_NS7_8equal_toIiEEEENS7_10__not_fn_tINS7_10__identityEEEEENSB_17counting_iteratorIlNSB_11use_defaultESZ_SZ_EEEEEEEPS9_jSF_S9_S9_SV_EEvT0_T1_T2_T3_T4_T6_E12temp_storage+112];
	setp.eq.s16 	%p145, %rs223, 0;
	setp.eq.s16 	%p146, %rs224, 0;
	min.s64 	%rd291, %rd290, %rd289;
	selp.b16 	%rs225, %rs222, 1, %p146;
	selp.b16 	%rs226, %rs224, %rs225, %p145;
	and.b16  	%rs227, %rs226, 255;
	selp.b64 	%rd292, %rd289, %rd291, %p146;
	selp.b64 	%rd293, %rd290, %rd292, %p145;
	ld.shared.u8 	%rs228, [_ZZN3cub18CUB_300001_SM_10006detail6reduce28DeviceReduceSingleTileKernelINS2_10policy_hubIN4cuda3std3__45tupleIJblEEEjN6thrust24THRUST_300001_SM_1000_NS8cuda_cub9__find_if7functorIS9_EEE10Policy1000ENSB_12zip_iteratorINS8_IJNSD_26transform_input_iterator_tIbNSC_6detail35transform_pair_of_input_iterators_tIbNSB_6detail15normal_iteratorINSB_10device_ptrIiEEEESQ_NS7_8equal_toIiEEEENS7_10__not_fn_tINS7_10__identityEEEEENSB_17counting_iteratorIlNSB_11use_defaultESZ_SZ_EEEEEEEPS9_jSF_S9_S9_SV_EEvT0_T1_T2_T3_T4_T6_E12temp_storage+120];
	ld.shared.u64 	%rd294, [_ZZN3cub18CUB_300001_SM_10006detail6reduce28DeviceReduceSingleTileKernelINS2_10policy_hubIN4cuda3std3__45tupleIJblEEEjN6thrust24THRUST_300001_SM_1000_NS8cuda_cub9__find_if7functorIS9_EEE10Policy1000ENSB_12zip_iteratorINS8_IJNSD_26transform_input_iterator_tIbNSC_6detail35transform_pair_of_input_iterators_tIbNSB_6detail15normal_iteratorINSB_10device_ptrIiEEEESQ_NS7_8equal_toIiEEEENS7_10__not_fn_tINS7_10__identityEEEEENSB_17counting_iteratorIlNSB_11use_defaultESZ_SZ_EEEEEEEPS9_jSF_S9_S9_SV_EEvT0_T1_T2_T3_T4_T6_E12temp_storage+128];
	setp.eq.s16 	%p147, %rs227, 0;
	setp.eq.s16 	%p148, %rs228, 0;
	min.s64 	%rd295, %rd294, %rd293;
	selp.b16 	%rs229, %rs226, 1, %p148;
	selp.b16 	%rs391, %rs228, %rs229, %p147;
	selp.b64 	%rd296, %rd293, %rd295, %p148;
	selp.b64 	%rd441, %rd294, %rd296, %p147;
$L__BB8_121:
	mov.u32 	%r519, %tid.x;
	setp.ne.s32 	%p325, %r519, 0;
	@%p325 bra 	$L__BB8_123;
	setp.eq.s16 	%p326, %rs108, 0;
	and.b16  	%rs379, %rs391, 255;
	setp.eq.s16 	%p327, %rs379, 0;
	min.s64 	%rd429, %rd441, %rd117;
	selp.b16 	%rs380, %rs108, 1, %p327;
	selp.b16 	%rs381, %rs391, %rs380, %p326;
	selp.b64 	%rd430, %rd117, %rd429, %p327;
	selp.b64 	%rd431, %rd441, %rd430, %p326;
	st.global.u8 	[%rd1], %rs381;
	st.global.u64 	[%rd1+8], %rd431;
$L__BB8_123:
	ret;

}
	// .globl	_ZN3cub18CUB_300001_SM_10006detail6reduce18DeviceReduceKernelINS2_10policy_hubIN4cuda3std3__45tupleIJblEEEjN6thrust24THRUST_300001_SM_1000_NS8cuda_cub9__find_if7functorIS9_EEE10Policy1000ENSB_12zip_iteratorINS8_IJNSD_26transform_input_iterator_tIbNSC_6detail35transform_pair_of_input_iterators_tIbNSB_6detail15normal_iteratorINSB_10device_ptrIiEEEESQ_NS7_8equal_toIiEEEENS7_10__not_fn_tINS7_10__identityEEEEENSB_17counting_iteratorIlNSB_11use_defaultESZ_SZ_EEEEEEEjSF_S9_SV_EEvT0_PT3_T1_NS0_13GridEvenShareIS16_EET2_T4_
.visible .entry _ZN3cub18CUB_300001_SM_10006detail6reduce18DeviceReduceKernelINS2_10policy_hubIN4cuda3std3__45tupleIJblEEEjN6thrust24THRUST_300001_SM_1000_NS8cuda_cub9__find_if7functorIS9_EEE10Policy1000ENSB_12zip_iteratorINS8_IJNSD_26transform_input_iterator_tIbNSC_6detail35transform_pair_of_input_iterators_tIbNSB_6detail15normal_iteratorINSB_10device_ptrIiEEEESQ_NS7_8equal_toIiEEEENS7_10__not_fn_tINS7_10__identityEEEEENSB_17counting_iteratorIlNSB_11use_defaultESZ_SZ_EEEEEEEjSF_S9_SV_EEvT0_PT3_T1_NS0_13GridEvenShareIS16_EET2_T4_(
	.param .align 8 .b8 _ZN3cub18CUB_300001_SM_10006detail6reduce18DeviceReduceKernelINS2_10policy_hubIN4cuda3std3__45tupleIJblEEEjN6thrust24THRUST_300001_SM_1000_NS8cuda_cub9__find_if7functorIS9_EEE10Policy1000ENSB_12zip_iteratorINS8_IJNSD_26transform_input_iterator_tIbNSC_6detail35transform_pair_of_input_iterators_tIbNSB_6detail15normal_iteratorINSB_10device_ptrIiEEEESQ_NS7_8equal_toIiEEEENS7_10__not_fn_tINS7_10__identityEEEEENSB_17counting_iteratorIlNSB_11use_defaultESZ_SZ_EEEEEEEjSF_S9_SV_EEvT0_PT3_T1_NS0_13GridEvenShareIS16_EET2_T4__param_0[40],
	.param .u64 .ptr .align 1 _ZN3cub18CUB_300001_SM_10006detail6reduce18DeviceReduceKernelINS2_10policy_hubIN4cuda3std3__45tupleIJblEEEjN6thrust24THRUST_300001_SM_1000_NS8cuda_cub9__find_if7functorIS9_EEE10Policy1000ENSB_12zip_iteratorINS8_IJNSD_26transform_input_iterator_tIbNSC_6detail35transform_pair_of_input_iterators_tIbNSB_6detail15normal_iteratorINSB_10device_ptrIiEEEESQ_NS7_8equal_toIiEEEENS7_10__not_fn_tINS7_10__identityEEEEENSB_17counting_iteratorIlNSB_11use_defaultESZ_SZ_EEEEEEEjSF_S9_SV_EEvT0_PT3_T1_NS0_13GridEvenShareIS16_EET2_T4__param_1,
	.param .u32 _ZN3cub18CUB_300001_SM_10006detail6reduce18DeviceReduceKernelINS2_10policy_hubIN4cuda3std3__45tupleIJblEEEjN6thrust24THRUST_300001_SM_1000_NS8cuda_cub9__find_if7functorIS9_EEE10Policy1000ENSB_12zip_iteratorINS8_IJNSD_26transform_input_iterator_tIbNSC_6detail35transform_pair_of_input_iterators_tIbNSB_6detail15normal_iteratorINSB_10device_ptrIiEEEESQ_NS7_8equal_toIiEEEENS7_10__not_fn_tINS7_10__identityEEEEENSB_17counting_iteratorIlNSB_11use_defaultESZ_SZ_EEEEEEEjSF_S9_SV_EEvT0_PT3_T1_NS0_13GridEvenShareIS16_EET2_T4__param_2,
	.param .align 4 .b8 _ZN3cub18CUB_300001_SM_10006detail6reduce18DeviceReduceKernelINS2_10policy_hubIN4cuda3std3__45tupleIJblEEEjN6thrust24THRUST_300001_SM_1000_NS8cuda_cub9__find_if7functorIS9_EEE10Policy1000ENSB_12zip_iteratorINS8_IJNSD_26transform_input_iterator_tIbNSC_6detail35transform_pair_of_input_iterators_tIbNSB_6detail15normal_iteratorINSB_10device_ptrIiEEEESQ_NS7_8equal_toIiEEEENS7_10__not_fn_tINS7_10__identityEEEEENSB_17counting_iteratorIlNSB_11use_defaultESZ_SZ_EEEEEEEjSF_S9_SV_EEvT0_PT3_T1_NS0_13GridEvenShareIS16_EET2_T4__param_3[40],
	.param .align 1 .b8 _ZN3cub18CUB_300001_SM_10006detail6reduce18DeviceReduceKernelINS2_10policy_hubIN4cuda3std3__45tupleIJblEEEjN6thrust24THRUST_300001_SM_1000_NS8cuda_cub9__find_if7functorIS9_EEE10Policy1000ENSB_12zip_iteratorINS8_IJNSD_26transform_input_iterator_tIbNSC_6detail35transform_pair_of_input_iterators_tIbNSB_6detail15normal_iteratorINSB_10device_ptrIiEEEESQ_NS7_8equal_toIiEEEENS7_10__not_fn_tINS7_10__identityEEEEENSB_17counting_iteratorIlNSB_11use_defaultESZ_SZ_EEEEEEEjSF_S9_SV_EEvT0_PT3_T1_NS0_13GridEvenShareIS16_EET2_T4__param_4[1],
	.param .align 1 .b8 _ZN3cub18CUB_300001_SM_10006detail6reduce18DeviceReduceKernelINS2_10policy_hubIN4cuda3std3__45tupleIJblEEEjN6thrust24THRUST_300001_SM_1000_NS8cuda_cub9__find_if7functorIS9_EEE10Policy1000ENSB_12zip_iteratorINS8_IJNSD_26transform_input_iterator_tIbNSC_6detail35transform_pair_of_input_iterators_tIbNSB_6detail15normal_iteratorINSB_10device_ptrIiEEEESQ_NS7_8equal_toIiEEEENS7_10__not_fn_tINS7_10__identityEEEEENSB_17counting_iteratorIlNSB_11use_defaultESZ_SZ_EEEEEEEjSF_S9_SV_EEvT0_PT3_T1_NS0_13GridEvenShareIS16_EET2_T4__param_5[1]
)
.maxntid 256
{
	.reg .pred 	%p<325>;
	.reg .b16 	%rs<416>;
	.reg .b32 	%r<578>;
	.reg .b64 	%rd<513>;
	// demoted variable
	.shared .align 8 .b8 _ZZN3cub18CUB_300001_SM_10006detail6reduce18DeviceReduceKernelINS2_10policy_hubIN4cuda3std3__45tupleIJblEEEjN6thrust24THRUST_300001_SM_1000_NS8cuda_cub9__find_if7functorIS9_EEE10Policy1000ENSB_12zip_iteratorINS8_IJNSD_26transform_input_iterator_tIbNSC_6detail35transform_pair_of_input_iterators_tIbNSB_6detail15normal_iteratorINSB_10device_ptrIiEEEESQ_NS7_8equal_toIiEEEENS7_10__not_fn_tINS7_10__identityEEEEENSB_17counting_iteratorIlNSB_11use_defaultESZ_SZ_EEEEEEEjSF_S9_SV_EEvT0_PT3_T1_NS0_13GridEvenShareIS16_EET2_T4_E12temp_storage[152];
	ld.param.u64 	%rd112, [_ZN3cub18CUB_300001_SM_10006detail6reduce18DeviceReduceKernelINS2_10policy_hubIN4cuda3std3__45tupleIJblEEEjN6thrust24THRUST_300001_SM_1000_NS8cuda_cub9__find_if7functorIS9_EEE10Policy1000ENSB_12zip_iteratorINS8_IJNSD_26transform_input_iterator_tIbNSC_6detail35transform_pair_of_input_iterators_tIbNSB_6detail15normal_iteratorINSB_10device_ptrIiEEEESQ_NS7_8equal_toIiEEEENS7_10__not_fn_tINS7_10__identityEEEEENSB_17counting_iteratorIlNSB_11use_defaultESZ_SZ_EEEEEEEjSF_S9_SV_EEvT0_PT3_T1_NS0_13GridEvenShareIS16_EET2_T4__param_0+32];
	ld.param.u32 	%r2, [_ZN3cub18CUB_300001_SM_10006detail6reduce18DeviceReduceKernelINS2_10policy_hubIN4cuda3std3__45tupleIJblEEEjN6thrust24THRUST_300001_SM_1000_NS8cuda_cub9__find_if7functorIS9_EEE10Policy1000ENSB_12zip_iteratorINS8_IJNSD_26transform_input_iterator_tIbNSC_6detail35transform_pair_of_input_iterators_tIbNSB_6detail15normal_iteratorINSB_10device_ptrIiEEEESQ_NS7_8equal_toIiEEEENS7_10__not_fn_tINS7_10__identityEEEEENSB_17counting_iteratorIlNSB_11use_defaultESZ_SZ_EEEEEEEjSF_S9_SV_EEvT0_PT3_T1_NS0_13GridEvenShareIS16_EET2_T4__param_3+24];
	ld.param.u32 	%r1, [_ZN3cub18CUB_300001_SM_10006detail6reduce18DeviceReduceKernelINS2_10policy_hubIN4cuda3std3__45tupleIJblEEEjN6thrust24THRUST_300001_SM_1000_NS8cuda_cub9__find_if7functorIS9_EEE10Policy1000ENSB_12zip_iteratorINS8_IJNSD_26transform_input_iterator_tIbNSC_6detail35transform_pair_of_input_iterators_tIbNSB_6detail15normal_iteratorINSB_10device_ptrIiEEEESQ_NS7_8equal_toIiEEEENS7_10__not_fn_tINS7_10__identityEEEEENSB_17counting_iteratorIlNSB_11use_defaultESZ_SZ_EEEEEEEjSF_S9_SV_EEvT0_PT3_T1_NS0_13GridEvenShareIS16_EET2_T4__param_3+20];
	ld.param.u64 	%rd111, [_ZN3cub18CUB_300001_SM_10006detail6reduce18DeviceReduceKernelINS2_10policy_hubIN4cuda3std3__45tupleIJblEEEjN6thrust24THRUST_300001_SM_1000_NS8cuda_cub9__find_if7functorIS9_EEE10Policy1000ENSB_12zip_iteratorINS8_IJNSD_26transform_input_iterator_tIbNSC_6detail35transform_pair_of_input_iterators_tIbNSB_6detail15normal_iteratorINSB_10device_ptrIiEEEESQ_NS7_8equal_toIiEEEENS7_10__not_fn_tINS7_10__identityEEEEENSB_17counting_iteratorIlNSB_11use_defaultESZ_SZ_EEEEEEEjSF_S9_SV_EEvT0_PT3_T1_NS0_13GridEvenShareIS16_EET2_T4__param_0+8];
	ld.param.u64 	%rd110, [_ZN3cub18CUB_300001_SM_10006detail6reduce18DeviceReduceKernelINS2_10policy_hubIN4cuda3std3__45tupleIJblEEEjN6thrust24THRUST_300001_SM_1000_NS8cuda_cub9__find_if7functorIS9_EEE10Policy1000ENSB_12zip_iteratorINS8_IJNSD_26transform_input_iterator_tIbNSC_6detail35transform_pair_of_input_iterators_tIbNSB_6detail15normal_iteratorINSB_10device_ptrIiEEEESQ_NS7_8equal_toIiEEEENS7_10__not_fn_tINS7_10__identityEEEEENSB_17counting_iteratorIlNSB_11use_defaultESZ_SZ_EEEEEEEjSF_S9_SV_EEvT0_PT3_T1_NS0_13GridEvenShareIS16_EET2_T4__param_0];
	cvta.to.global.u64 	%rd1, %rd110;
	cvta.to.global.u64 	%rd2, %rd111;
	mov.u32 	%r3, %ctaid.x;
	shl.b32 	%r4, %r3, 10;
	sub.s32 	%r5, %r1, %r4;
	setp.gt.u32 	%p1, %r5, 1023;
	@%p1 bra 	$L__BB9_78;
	mov.u32 	%r6, %tid.x;
	setp.ge.u32 	%p148, %r6, %r5;
	mov.b16 	%rs385, 0;
	mov.b64 	%rd482, 0;
	mov.u32 	%r565, %r6;
	@%p148 bra 	$L__BB9_3;
	add.s32 	%r279, %r4, %r6;
	cvt.u64.u32 	%rd298, %r279;
	mul.wide.u32 	%rd299, %r279, 4;
	add.s64 	%rd300, %rd1, %rd299;
	add.s64 	%rd301, %rd2, %rd299;
	add.s64 	%rd482, %rd112, %rd298;
	ld.global.u32 	%r280, [%rd300];
	ld.global.u32 	%r281, [%rd301];
	setp.ne.s32 	%p149, %r280, %r281;
	selp.u16 	%rs385, 1, 0, %p149;
	add.s32 	%r565, %r6, 256;
$L__BB9_3:
	setp.ge.u32 	%p150, %r565, %r5;
	@%p150 bra 	$L__BB9_16;
	not.b32 	%r282, %r565;
	add.s32 	%r9, %r1, %r282;
	sub.s32 	%r283, %r9, %r4;
	shr.u32 	%r284, %r283, 8;
	add.s32 	%r10, %r284, 1;
	and.b32  	%r11, %r10, 7;
	setp.lt.u32 	%p151, %r283, 1792;
	@%p151 bra 	$L__BB9_8;
	add.s32 	%r564, %r565, 1024;
	add.s32 	%r563, %r565, %r4;
	and.b32  	%r285, %r10, 33554424;
	neg.s32 	%r562, %r285;
$L__BB9_6:
	.pragma "nounroll";
	cvt.u64.u32 	%rd303, %r563;
	mul.wide.u32 	%rd304, %r563, 4;
	add.s64 	%rd305, %rd1, %rd304;
	add.s64 	%rd306, %rd2, %rd304;
	add.s64 	%rd307, %rd112, %rd303;
	ld.global.u32 	%r286, [%rd305];
	ld.global.u32 	%r287, [%rd306];
	setp.ne.s32 	%p152, %r286, %r287;
	selp.u16 	%rs230, 1, 0, %p152;
	and.b16  	%rs231, %rs385, 255;
	setp.ne.s16 	%p154, %rs231, 0;
	and.pred  	%p155, %p154, %p152;
	min.s64 	%rd308, %rd307, %rd482;
	setp.eq.s16 	%p156, %rs231, 0;
	selp.b64 	%rd309, %rd307, %rd482, %p156;
	selp.b16 	%rs232, %rs230, %rs385, %p156;
	selp.b64 	%rd310, %rd308, %rd309, %p155;
	selp.b16 	%rs233, 1, %rs232, %p155;
	and.b16  	%rs234, %rs233, 255;
	add.s32 	%r288, %r563, 256;
	cvt.u64.u32 	%rd311, %r288;
	mul.wide.u32 	%rd312, %r288, 4;
	add.s64 	%rd313, %rd1, %rd312;
	add.s64 	%rd314, %rd2, %rd312;
	add.s64 	%rd315, %rd112, %rd311;
	ld.global.u32 	%r289, [%rd313];
	ld.global.u32 	%r290, [%rd314];
	setp.ne.s32 	%p157, %r289, %r290;
	selp.u16 	%rs235, 1, 0, %p157;
	setp.ne.s16 	%p159, %rs234, 0;
	and.pred  	%p160, %p159, %p157;
	min.s64 	%rd316, %rd315, %rd310;
	setp.eq.s16 	%p161, %rs234, 0;
	selp.b64 	%rd317, %rd315, %rd310, %p161;
	selp.b16 	%rs236, %rs235, %rs233, %p161;
	selp.b64 	%rd318, %rd316, %rd317, %p160;
	selp.b16 	%rs237, 1, %rs236, %p160;
	and.b16  	%rs238, %rs237, 255;
	add.s32 	%r291, %r563, 512;
	cvt.u64.u32 	%rd319, %r291;
	mul.wide.u32 	%rd320, %r291, 4;
	add.s64 	%rd321, %rd1, %rd320;
	add.s64 	%rd322, %rd2, %rd320;
	add.s64 	%rd323, %rd112, %rd319;
	ld.global.u32 	%r292, [%rd321];
	ld.global.u32 	%r293, [%rd322];
	setp.ne.s32 	%p162, %r292, %r293;
	selp.u16 	%rs239, 1, 0, %p162;
	setp.ne.s16 	%p164, %rs238, 0;
	and.pred  	%p165, %p164, %p162;
	min.s64 	%rd324, %rd323, %rd318;
	setp.eq.s16 	%p166, %rs238, 0;
	selp.b64 	%rd325, %rd323, %rd318, %p166;
	selp.b16 	%rs240, %rs239, %rs237, %p166;
	selp.b64 	%rd326, %rd324, %rd325, %p165;
	selp.b16 	%rs241, 1, %rs240, %p165;
	and.b16  	%rs242, %rs241, 255;
	add.s32 	%r294, %r563, 768;
	cvt.u64.u32 	%rd327, %r294;
	mul.wide.u32 	%rd328, %r294, 4;
	add.s64 	%rd329, %rd1, %rd328;
	add.s64 	%rd330, %rd2, %rd328;
	add.s64 	%rd331, %rd112, %rd327;
	ld.global.u32 	%r295, [%rd329];
	ld.global.u32 	%r296, [%rd330];
	setp.ne.s32 	%p167, %r295, %r296;
	selp.u16 	%rs243, 1, 0, %p167;
	setp.ne.s16 	%p169, %rs242, 0;
	and.pred  	%p170, %p169, %p167;
	min.s64 	%rd332, %rd331, %rd326;
	setp.eq.s16 	%p171, %rs242, 0;
	selp.b64 	%rd333, %rd331, %rd326, %p171;
	selp.b16 	%rs244, %rs243, %rs241, %p171;
	selp.b64 	%rd334, %rd332, %rd333, %p170;
	selp.b16 	%rs245, 1, %rs244, %p170;
	and.b16  	%rs246, %rs245, 255;
	add.s32 	%r297, %r563, 1024;
	cvt.u64.u32 	%rd335, %r297;
	mul.wide.u32 	%rd336, %r297, 4;
	add.s64 	%rd337, %rd1, %rd336;
	add.s64 	%rd338, %rd2, %rd336;
	add.s64 	%rd339, %rd112, %rd335;
	ld.global.u32 	%r298, [%rd337];
	ld.global.u32 	%r299, [%rd338];
	setp.ne.s32 	%p172, %r298, %r299;
	selp.u16 	%rs247, 1, 0, %p172;
	setp.ne.s16 	%p174, %rs246, 0;
	and.pred  	%p175, %p174, %p172;
	min.s64 	%rd340, %rd339, %rd334;
	setp.eq.s16 	%p176, %rs246, 0;
	selp.b64 	%rd341, %rd339, %rd334, %p176;
	selp.b16 	%rs248, %rs247, %rs245, %p176;
	selp.b64 	%rd342, %rd340, %rd341, %p175;
	selp.b16 	%rs249, 1, %rs248, %p175;
	and.b16  	%rs250, %rs249, 255;
	add.s32 	%r300, %r563, 1280;
	cvt.u64.u32 	%rd343, %r300;
	mul.wide.u32 	%rd344, %r300, 4;
	add.s64 	%rd345, %rd1, %rd344;
	add.s64 	%rd346, %rd2, %rd344;
	add.s64 	%rd347, %rd112, %rd343;
	ld.global.u32 	%r301, [%rd345];
	ld.global.u32 	%r302, [%rd346];
	setp.ne.s32 	%p177, %r301, %r302;
	selp.u16 	%rs251, 1, 0, %p177;
	setp.ne.s16 	%p179, %rs250, 0;
	and.pred  	%p180, %p179, %p177;
	min.s64 	%rd348, %rd347, %rd342;
	setp.eq.s16 	%p181, %rs250, 0;
	selp.b64 	%rd349, %rd347, %rd342, %p181;
	selp.b16 	%rs252, %rs251, %rs249, %p181;
	selp.b64 	%rd350, %rd348, %rd349, %p180;
	selp.b16 	%rs253, 1, %rs252, %p180;
	and.b16  	%rs254, %rs253, 255;
	add.s32 	%r303, %r563, 1536;
	cvt.u64.u32 	%rd351, %r303;
	mul.wide.u32 	%rd352, %r303, 4;
	add.s64 	%rd353, %rd1, %rd352;
	add.s64 	%rd354, %rd2, %rd352;
	add.s64 	%rd355, %rd112, %rd351;
	ld.global.u32 	%r304, [%rd353];
	ld.global.u32 	%r305, [%rd354];
	setp.ne.s32 	%p182, %r304, %r305;
	selp.u16 	%rs255, 1, 0, %p182;
	setp.ne.s16 	%p184, %rs254, 0;
	and.pred  	%p185, %p184, %p182;
	min.s64 	%rd356, %rd355, %rd350;
	setp.eq.s16 	%p186, %rs254, 0;
	selp.b64 	%rd357, %rd355, %rd350, %p186;
	selp.b16 	%rs256, %rs255, %rs253, %p186;
	selp.b64 	%rd358, %rd356, %rd357, %p185;
	selp.b16 	%rs257, 1, %rs256, %p185;
	and.b16  	%rs258, %rs257, 255;
	add.s32 	%r306, %r563, 1792;
	cvt.u64.u32 	%rd359, %r306;
	mul.wide.u32 	%rd360, %r306, 4;
	add.s64 	%rd361, %rd1, %rd360;
	add.s64 	%rd362, %rd2, %rd360;
	add.s64 	%rd363, %rd112, %rd359;
	ld.global.u32 	%r307, [%rd361];
	ld.global.u32 	%r308, [%rd362];
	setp.ne.s32 	%p187, %r307, %r308;
	selp.u16 	%rs259, 1, 0, %p187;
	setp.ne.s16 	%p189, %rs258, 0;
	and.pred  	%p190, %p189, %p187;
	min.s64 	%rd364, %rd363, %rd358;
	setp.eq.s16 	%p191, %rs258, 0;
	selp.b64 	%rd365, %rd363, %rd358, %p191;
	selp.b16 	%rs260, %rs259, %rs257, %p191;
	selp.b64 	%rd482, %rd364, %rd365, %p190;
	selp.b16 	%rs385, 1, %rs260, %p190;
	add.s32 	%r564, %r564, 2048;
	add.s32 	%r563, %r563, 2048;
	add.s32 	%r562, %r562, 8;
	setp.ne.s32 	%p192, %r562, 0;
	@%p192 bra 	$L__BB9_6;
	add.s32 	%r565, %r564, -1024;
$L__BB9_8:
	setp.eq.s32 	%p193, %r11, 0;
	@%p193 bra 	$L__BB9_16;
	setp.lt.u32 	%p194, %r11, 4;
	@%p194 bra 	$L__BB9_11;
	add.s32 	%r309, %r4, %r565;
	cvt.u64.u32 	%rd367, %r309;
	mul.wide.u32 	%rd368, %r309, 4;
	add.s64 	%rd369, %rd1, %rd368;
	add.s64 	%rd370, %rd2, %rd368;
	add.s64 	%rd371, %rd112, %rd367;
	ld.global.u32 	%r310, [%rd369];
	ld.global.u32 	%r311, [%rd370];
	setp.ne.s32 	%p195, %r310, %r311;
	selp.u16 	%rs262, 1, 0, %p195;
	and.b16  	%rs263, %rs385, 255;
	setp.ne.s16 	%p197, %rs263, 0;
	and.pred  	%p198, %p197, %p195;
	min.s64 	%rd372, %rd371, %rd482;
	setp.eq.s16 	%p199, %rs263, 0;
	selp.b64 	%rd373, %rd371, %rd482, %p199;
	selp.b16 	%rs264, %rs262, %rs385, %p199;
	selp.b64 	%rd374, %rd372, %rd373, %p198;
	selp.b16 	%rs265, 1, %rs264, %p198;
	and.b16  	%rs266, %rs265, 255;
	add.s32 	%r312, %r309, 256;
	cvt.u64.u32 	%rd375, %r312;
	mul.wide.u32 	%rd376, %r312, 4;
	add.s64 	%rd377, %rd1, %rd376;
	add.s64 	%rd378, %rd2, %rd376;
	add.s64 	%rd379, %rd112, %rd375;
	ld.global.u32 	%r313, [%rd377];
	ld.global.u32 	%r314, [%rd378];
	setp.ne.s32 	%p200, %r313, %r314;
	selp.u16 	%rs267, 1, 0, %p200;
	setp.ne.s16 	%p202, %rs266, 0;
	and.pred  	%p203, %p202, %p200;
	min.s64 	%rd380, %rd379, %rd374;
	setp.eq.s16 	%p204, %rs266, 0;
	selp.b64 	%rd381, %rd379, %rd374, %p204;
	selp.b16 	%rs268, %rs267, %rs265, %p204;
	selp.b64 	%rd382, %rd380, %rd381, %p203;
	selp.b16 	%rs269, 1, %rs268, %p203;
	and.b16  	%rs270, %rs269, 255;
	add.s32 	%r315, %r309, 512;
	cvt.u64.u32 	%rd383, %r315;
	mul.wide.u32 	%rd384, %r315, 4;
	add.s64 	%rd385, %rd1, %rd384;
	add.s64 	%rd386, %rd2, %rd384;
	add.s64 	%rd387, %rd112, %rd383;
	ld.global.u32 	%r316, [%rd385];
	ld.global.u32 	%r317, [%rd386];
	setp.ne.s32 	%p205, %r316, %r317;
	selp.u16 	%rs271, 1, 0, %p205;
	setp.ne.s16 	%p207, %rs270, 0;
	and.pred  	%p208, %p207, %p205;
	min.s64 	%rd388, %rd387, %rd382;
	setp.eq.s16 	%p209, %rs270, 0;
	selp.b64 	%rd389, %rd387, %rd382, %p209;
	selp.b16 	%rs272, %rs271, %rs269, %p209;
	selp.b64 	%rd390, %rd388, %rd389, %p208;
	selp.b16 	%rs273, 1, %rs272, %p208;
	and.b16  	%rs274, %rs273, 255;
	add.s32 	%r318, %r309, 768;
	cvt.u64.u32 	%rd391, %r318;
	mul.wide.u32 	%rd392, %r318, 4;
	add.s64 	%rd393, %rd1, %rd392;
	add.s64 	%rd394, %rd2, %rd392;
	add.s64 	%rd395, %rd112, %rd391;
	ld.global.u32 	%r319, [%rd393];
	ld.global.u32 	%r320, [%rd394];
	setp.ne.s32 	%p210, %r319, %r320;
	selp.u16 	%rs275, 1, 0, %p210;
	setp.ne.s16 	%p212, %rs274, 0;
	and.pred  	%p213, %p212, %p210;
	min.s64 	%rd396, %rd395, %rd390;
	setp.eq.s16 	%p214, %rs274, 0;
	selp.b64 	%rd397, %rd395, %rd390, %p214;
	selp.b16 	%rs276, %rs275, %rs273, %p214;
	selp.b64 	%rd482, %rd396, %rd397, %p213;
	selp.b16 	%rs385, 1, %rs276, %p213;
	add.s32 	%r565, %r565, 1024;
$L__BB9_11:
	and.b32  	%r321, %r10, 3;
	setp.eq.s32 	%p215, %r321, 0;
	@%p215 bra 	$L__BB9_16;
	setp.eq.s32 	%p216, %r321, 1;
	@%p216 bra 	$L__BB9_14;
	add.s32 	%r322, %r4, %r565;
	cvt.u64.u32 	%rd399, %r322;
	mul.wide.u32 	%rd400, %r322, 4;
	add.s64 	%rd401, %rd1, %rd400;
	add.s64 	%rd402, %rd2, %rd400;
	add.s64 	%rd403, %rd112, %rd399;
	ld.global.u32 	%r323, [%rd401];
	ld.global.u32 	%r324, [%rd402];
	setp.ne.s32 	%p217, %r323, %r324;
	selp.u16 	%rs278, 1, 0, %p217;
	and.b16  	%rs279, %rs385, 255;
	setp.ne.s16 	%p219, %rs279, 0;
	and.pred  	%p220, %p219, %p217;
	min.s64 	%rd404, %rd403, %rd482;
	setp.eq.s16 	%p221, %rs279, 0;
	selp.b64 	%rd405, %rd403, %rd482, %p221;
	selp.b16 	%rs280, %rs278, %rs385, %p221;
	selp.b64 	%rd406, %rd404, %rd405, %p220;
	selp.b16 	%rs281, 1, %rs280, %p220;
	and.b16  	%rs282, %rs281, 255;
	add.s32 	%r325, %r322, 256;
	cvt.u64.u32 	%rd407, %r325;
	mul.wide.u32 	%rd408, %r325, 4;
	add.s64 	%rd409, %rd1, %rd408;
	add.s64 	%rd410, %rd2, %rd408;
	add.s64 	%rd411, %rd112, %rd407;
	ld.global.u32 	%r326, [%rd409];
	ld.global.u32 	%r327, [%rd410];
	setp.ne.s32 	%p222, %r326, %r327;
	selp.u16 	%rs283, 1, 0, %p222;
	setp.ne.s16 	%p224, %rs282, 0;
	and.pred  	%p225, %p224, %p222;
	min.s64 	%rd412, %rd411, %rd406;
	setp.eq.s16 	%p226, %rs282, 0;
	selp.b64 	%rd413, %rd411, %rd406, %p226;
	selp.b16 	%rs284, %rs283, %rs281, %p226;
	selp.b64 	%rd482, %rd412, %rd413, %p225;
	selp.b16 	%rs385, 1, %rs284, %p225;
	add.s32 	%r565, %r565, 512;
$L__BB9_14:
	and.b32  	%r328, %r9, 256;
	setp.ne.s32 	%p227, %r328, 0;
	@%p227 bra 	$L__BB9_16;
	add.s32 	%r329, %r4, %r565;
	cvt.u64.u32 	%rd414, %r329;
	mul.wide.u32 	%rd415, %r329, 4;
	add.s64 	%rd416, %rd1, %rd415;
	add.s64 	%rd417, %rd2, %rd415;
	add.s64 	%rd418, %rd112, %rd414;
	ld.global.u32 	%r330, [%rd416];
	ld.global.u32 	%r331, [%rd417];
	setp.ne.s32 	%p228, %r330, %r331;
	selp.u16 	%rs285, 1, 0, %p228;
	and.b16  	%rs286, %rs385, 255;
	setp.ne.s16 	%p230, %rs286, 0;
	and.pred  	%p231, %p230, %p228;
	min.s64 	%rd419, %rd418, %rd482;
	setp.eq.s16 	%p232, %rs286, 0;
	selp.b64 	%rd420, %rd418, %rd482, %p232;
	selp.b16 	%rs287, %rs285, %rs385, %p232;
	selp.b64 	%rd482, %rd419, %rd420, %p231;
	selp.b16 	%rs385, 1, %rs287, %p231;
$L__BB9_16:
	setp.lt.u32 	%p233, %r5, 256;
	@%p233 bra 	$L__BB9_41;
	// begin inline asm
	mov.u32 %r450, %laneid;
	// end inline asm
	cvt.u32.u16 	%r471, %rs385;
	and.b32  	%r452, %r471, 255;
	mov.b32 	%r468, 1;
	mov.b32 	%r469, 31;
	mov.b32 	%r470, -1;
	// begin inline asm
	shfl.sync.down.b32 %r451, %r452, %r468, %r469, %r470;
	// end inline asm
	// begin inline asm
	shfl.sync.down.b32 %r456, %r457, %r468, %r469, %r470;
	// end inline asm
	mov.b64 	{%r462, %r467}, %rd482;
	// begin inline asm
	shfl.sync.down.b32 %r461, %r462, %r468, %r469, %r470;
	// end inline asm
	// begin inline asm
	shfl.sync.down.b32 %r466, %r467, %r468, %r469, %r470;
	// end inline asm
	mov.b64 	%rd18, {%r461, %r466};
	cvt.u16.u32 	%rs15, %r451;
	setp.gt.s32 	%p283, %r450, 30;
	@%p283 bra 	$L__BB9_21;
	and.b16  	%rs329, %rs385, 255;
	setp.eq.s16 	%p284, %rs329, 0;
	and.b16  	%rs330, %rs15, 255;
	setp.eq.s16 	%p285, %rs330, 0;
	or.pred  	%p286, %p284, %p285;
	@%p286 bra 	$L__BB9_20;
	min.s64 	%rd482, %rd18, %rd482;
	mov.b16 	%rs385, 1;
	bra.uni 	$L__BB9_21;
$L__BB9_20:
	setp.eq.s16 	%p287, %rs329, 0;
	selp.b64 	%rd482, %rd18, %rd482, %p287;
	selp.b16 	%rs385, %rs15, %rs385, %p287;
$L__BB9_21:
	cvt.u32.u16 	%r492, %rs385;
	and.b32  	%r473, %r492, 255;
	mov.b32 	%r489, 2;
	mov.b32 	%r490, 31;
	mov.b32 	%r491, -1;
	// begin inline asm
	shfl.sync.down.b32 %r472, %r473, %r489, %r490, %r491;
	// end inline asm
	// begin inline asm
	shfl.sync.down.b32 %r477, %r478, %r489, %r490, %r491;
	// end inline asm
	mov.b64 	{%r483, %r488}, %rd482;
	// begin inline asm
	shfl.sync.down.b32 %r482, %r483, %r489, %r490, %r491;
	// end inline asm
	// begin inline asm
	shfl.sync.down.b32 %r487, %r488, %r489, %r490, %r491;
	// end inline asm
	mov.b64 	%rd22, {%r482, %r487};
	cvt.u16.u32 	%rs18, %r472;
	setp.gt.s32 	%p288, %r450, 29;
	@%p288 bra 	$L__BB9_25;
	and.b16  	%rs333, %rs385, 255;
	setp.eq.s16 	%p289, %rs333, 0;
	and.b16  	%rs334, %rs18, 255;
	setp.eq.s16 	%p290, %rs334, 0;
	or.pred  	%p291, %p289, %p290;
	@%p291 bra 	$L__BB9_24;
	min.s64 	%rd482, %rd22, %rd482;
	mov.b16 	%rs385, 1;
	bra.uni 	$L__BB9_25;
$L__BB9_24:
	setp.eq.s16 	%p292, %rs333, 0;
	selp.b64 	%rd482, %rd22, %rd482, %p292;
	selp.b16 	%rs385, %rs18, %rs385, %p292;
$L__BB9_25:
	cvt.u32.u16 	%r513, %rs385;
	and.b32  	%r494, %r513, 255;
	mov.b32 	%r510, 4;
	mov.b32 	%r511, 31;
	mov.b32 	%r512, -1;
	// begin inline asm
	shfl.sync.down.b32 %r493, %r494, %r510, %r511, %r512;
	// end inline asm
	// begin inline asm
	shfl.sync.down.b32 %r498, %r499, %r510, %r511, %r512;
	// end inline asm
	mov.b64 	{%r504, %r509}, %rd482;
	// begin inline asm
	shfl.sync.down.b32 %r503, %r504, %r510, %r511, %r512;
	// end inline asm
	// begin inline asm
	shfl.sync.down.b32 %r508, %r509, %r510, %r511, %r512;
	// end inline asm
	mov.b64 	%rd26, {%r503, %r508};
	cvt.u16.u32 	%rs21, %r493;
	setp.gt.s32 	%p293, %r450, 27;
	@%p293 bra 	$L__BB9_29;
	and.b16  	%rs337, %rs385, 255;
	setp.eq.s16 	%p294, %rs337, 0;
	and.b16  	%rs338, %rs21, 255;
	setp.eq.s16 	%p295, %rs338, 0;
	or.pred  	%p296, %p294, %p295;
	@%p296 bra 	$L__BB9_28;
	min.s64 	%rd482, %rd26, %rd482;
	mov.b16 	%rs385, 1;
	bra.uni 	$L__BB9_29;
$L__BB9_28:
	setp.eq.s16 	%p297, %rs337, 0;
	selp.b16 	%rs385, %rs21, %rs385, %p297;
	selp.b64 	%rd482, %rd26, %rd482, %p297;
$L__BB9_29:
	cvt.u32.u16 	%r534, %rs385;
	and.b32  	%r515, %r534, 255;
	mov.b32 	%r531, 8;
	mov.b32 	%r532, 31;
	mov.b32 	%r533, -1;
	// begin inline asm
	shfl.sync.down.b32 %r514, %r515, %r531, %r532, %r533;
	// end inline asm
	// begin inline asm
	shfl.sync.down.b32 %r519, %r520, %r531, %r532, %r533;
	// end inline asm
	mov.b64 	{%r525, %r530}, %rd482;
	// begin inline asm
	shfl.sync.down.b32 %r524, %r525, %r531, %r532, %r533;
	// end inline asm
	// begin inline asm
	shfl.sync.down.b32 %r529, %r530, %r531, %r532, %r533;
	// end inline asm
	mov.b64 	%rd30, {%r524, %r529};
	cvt.u16.u32 	%rs24, %r514;
	setp.gt.s32 	%p298, %r450, 23;
	@%p298 bra 	$L__BB9_33;
	and.b16  	%rs341, %rs385, 255;
	setp.eq.s16 	%p299, %rs341, 0;
	and.b16  	%rs342, %rs24, 255;
	setp.eq.s16 	%p300, %rs342, 0;
	or.pred  	%p301, %p299, %p300;
	@%p301 bra 	$L__BB9_32;
	min.s64 	%rd482, %rd30, %rd482;
	mov.b16 	%rs385, 1;
	bra.uni 	$L__BB9_33;
$L__BB9_32:
	setp.eq.s16 	%p302, %rs341, 0;
	selp.b16 	%rs385, %rs24, %rs385, %p302;
	selp.b64 	%rd482, %rd30, %rd482, %p302;
$L__BB9_33:
	cvt.u32.u16 	%r555, %rs385;
	and.b32  	%r536, %r555, 255;
	mov.b32 	%r552, 16;
	mov.b32 	%r553, 31;
	mov.b32 	%r554, -1;
	// begin inline asm
	shfl.sync.down.b32 %r535, %r536, %r552, %r553, %r554;
	// end inline asm
	// begin inline asm
	shfl.sync.down.b32 %r540, %r541, %r552, %r553, %r554;
	// end inline asm
	mov.b64 	{%r546, %r551}, %rd482;
	// begin inline asm
	shfl.sync.down.b32 %r545, %r546, %r552, %r553, %r554;
	// end inline asm
	// begin inline asm
	shfl.sync.down.b32 %r550, %r551, %r552, %r553, %r554;
	// end inline asm
	mov.b64 	%rd34, {%r545, %r550};
	cvt.u16.u32 	%rs27, %r535;
	setp.gt.s32 	%p303, %r450, 15;
	@%p303 bra 	$L__BB9_37;
	and.b16  	%rs345, %rs385, 255;
	setp.eq.s16 	%p304, %rs345, 0;
	and.b16  	%rs346, %rs27, 255;
	setp.eq.s16 	%p305, %rs346, 0;
	or.pred  	%p306, %p304, %p305;
	@%p306 bra 	$L__BB9_36;
	min.s64 	%rd482, %rd34, %rd482;
	mov.b16 	%rs385, 1;
	bra.uni 	$L__BB9_37;
$L__BB9_36:
	setp.eq.s16 	%p307, %rs345, 0;
	selp.b16 	%rs385, %rs27, %rs385, %p307;
	selp.b64 	%rd482, %rd34, %rd482, %p307;
$L__BB9_37:
	setp.ne.s32 	%p308, %r450, 0;
	@%p308 bra 	$L__BB9_39;
	shr.u32 	%r556, %r6, 1;
	and.b32  	%r557, %r556, 496;
	mov.u32 	%r558, _ZZN3cub18CUB_300001_SM_10006detail6reduce18DeviceReduceKernelINS2_10policy_hubIN4cuda3std3__45tupleIJblEEEjN6thrust24THRUST_300001_SM_1000_NS8cuda_cub9__find_if7functorIS9_EEE10Policy1000ENSB_12zip_iteratorINS8_IJNSD_26transform_input_iterator_tIbNSC_6detail35transform_pair_of_input_iterators_tIbNSB_6detail15normal_iteratorINSB_10device_ptrIiEEEESQ_NS7_8equal_toIiEEEENS7_10__not_fn_tINS7_10__identityEEEEENSB_17counting_iteratorIlNSB_11use_defaultESZ_SZ_EEEEEEEjSF_S9_SV_EEvT0_PT3_T1_NS0_13GridEvenShareIS16_EET2_T4_E12temp_storage;
	add.s32 	%r559, %r558, %r557;
	st.shared.u8 	[%r559+8], %rs385;
	st.shared.u64 	[%r559+16], %rd482;
$L__BB9_39:
	bar.sync 	0;
	setp.ne.s32 	%p309, %r6, 0;
	@%p309 bra 	$L__BB9_119;
	ld.shared.u8 	%rs349, [_ZZN3cub18CUB_300001_SM_10006detail6reduce18DeviceReduceKernelINS2_10policy_hubIN4cuda3std3__45tupleIJblEEEjN6thrust24THRUST_300001_SM_1000_NS8cuda_cub9__find_if7functorIS9_EEE10Policy1000ENSB_12zip_iteratorINS8_IJNSD_26transform_input_iterator_tIbNSC_6detail35transform_pair_of_input_iterators_tIbNSB_6detail15normal_iteratorINSB_10device_ptrIiEEEESQ_NS7_8equal_toIiEEEENS7_10__not_fn_tINS7_10__identityEEEEENSB_17counting_iteratorIlNSB_11use_defaultESZ_SZ_EEEEEEEjSF_S9_SV_EEvT0_PT3_T1_NS0_13GridEvenShareIS16_EET2_T4_E12temp_storage+24];
	ld.shared.u64 	%rd442, [_ZZN3cub18CUB_300001_SM_10006detail6reduce18DeviceReduceKernelINS2_10policy_hubIN4cuda3std3__45tupleIJblEEEjN6thrust24THRUST_300001_SM_1000_NS8cuda_cub9__find_if7functorIS9_EEE10Policy1000ENSB_12zip_iteratorINS8_IJNSD_26transform_input_iterator_tIbNSC_6detail35transform_pair_of_input_iterators_tIbNSB_6detail15normal_iteratorINSB_10device_ptrIiEEEESQ_NS7_8equal_toIiEEEENS7_10__not_fn_tINS7_10__identityEEEEENSB_17counting_iteratorIlNSB_11use_defaultESZ_SZ_EEEEEEEjSF_S9_SV_EEvT0_PT3_T1_NS0_13GridEvenShareIS16_EET2_T4_E12temp_storage+32];
	and.b16  	%rs350, %rs385, 255;
	setp.eq.s16 	%p310, %rs350, 0;
	setp.eq.s16 	%p311, %rs349, 0;
	min.s64 	%rd443, %rd442, %rd482;
	selp.b16 	%rs351, %rs385, 1, %p311;
	selp.b16 	%rs352, %rs349, %rs351, %p310;
	and.b16  	%rs353, %rs352, 255;
	selp.b64 	%rd444, %rd482, %rd443, %p311;
	selp.b64 	%rd445, %rd442, %rd444, %p310;
	ld.shared.u8 	%rs354, [_ZZN3cub18CUB_300001_SM_10006detail6reduce18DeviceReduceKernelINS2_10policy_hubIN4cuda3std3__45tupleIJblEEEjN6thrust24THRUST_300001_SM_1000_NS8cuda_cub9__find_if7functorIS9_EEE10Policy1000ENSB_12zip_iteratorINS8_IJNSD_26transform_input_iterator_tIbNSC_6detail35transform_pair_of_input_iterators_tIbNSB_6detail15normal_iteratorINSB_10device_ptrIiEEEESQ_NS7_8equal_toIiEEEENS7_10__not_fn_tINS7_10__identityEEEEENSB_17counting_iteratorIlNSB_11use_defaultESZ_SZ_EEEEEEEjSF_S9_SV_EEvT0_PT3_T1_NS0_13GridEvenShareIS16_EET2_T4_E12temp_storage+40];
	ld.shared.u64 	%rd446, [_ZZN3cub18CUB_300001_SM_10006detail6reduce18DeviceReduceKernelINS2_10policy_hubIN4cuda3std3__45tupleIJblEEEjN6thrust24THRUST_300001_SM_1000_NS8cuda_cub9__find_if7functorIS9_EEE10Policy1000ENSB_12zip_iteratorINS8_IJNSD_26transform_input_iterator_tIbNSC_6detail35transform_pair_of_input_iterators_tIbNSB_6detail15normal_iteratorINSB_10device_ptrIiEEEESQ_NS7_8equal_toIiEEEENS7_10__not_fn_tINS7_10__identityEEEEENSB_17counting_iteratorIlNSB_11use_defaultESZ_SZ_EEEEEEEjSF_S9_SV_EEvT0_PT3_T1_NS0_13GridEvenShareIS16_EET2_T4_E12temp_storage+48];
	setp.eq.s16 	%p312, %rs353, 0;
	setp.eq.s16 	%p313, %rs354, 0;
	min.s64 	%rd447, %rd446, %rd445;
	selp.b16 	%rs355, %rs352, 1, %p313;
	selp.b16 	%rs356, %rs354, %rs355, %p312;
	and.b16  	%rs357, %rs356, 255;
	selp.b64 	%rd448, %rd445, %rd447, %p313;
	selp.b64 	%rd449, %rd446, %rd448, %p312;
	ld.shared.u8 	%rs358, [_ZZN3cub18CUB_300001_SM_10006detail6reduce18DeviceReduceKernelINS2_10policy_hubIN4cuda3std3__45tupleIJblEEEjN6thrust24THRUST_300001_SM_1000_NS8cuda_cub9__find_if7functorIS9_EEE10Policy1000ENSB_12zip_iteratorINS8_IJNSD_26transform_input_iterator_tIbNSC_6detail35transform_pair_of_input_iterators_tIbNSB_6detail15normal_iteratorINSB_10device_ptrIiEEEESQ_NS7_8equal_toIiEEEENS7_10__not_fn_tINS7_10__identityEEEEENSB_17counting_iteratorIlNSB_11use_defaultESZ_SZ_EEEEEEEjSF_S9_SV_EEvT0_PT3_T1_NS0_13GridEvenShareIS16_EET2_T4_E12temp_storage+56];
	ld.shared.u64 	%rd450, [_ZZN3cub18CUB_300001_SM_10006detail6reduce18DeviceReduceKernelINS2_10policy_hubIN4cuda3std3__45tupleIJblEEEjN6thrust24THRUST_300001_SM_1000_NS8cuda_cub9__find_if7functorIS9_EEE10Policy1000ENSB_12zip_iteratorINS8_IJNSD_26transform_input_iterator_tIbNSC_6detail35transform_pair_of_input_iterators_tIbNSB_6detail15normal_iteratorINSB_10device_ptrIiEEEESQ_NS7_8equal_toIiEEEENS7_10__not_fn_tINS7_10__identityEEEEENSB_17counting_iteratorIlNSB_11use_defaultESZ_SZ_EEEEEEEjSF_S9_SV_EEvT0_PT3_T1_NS0_13GridEvenShareIS16_EET2_T4_E12temp_storage+64];
	setp.eq.s16 	%p314, %rs357, 0;
	setp.eq.s16 	%p315, %rs358, 0;
	min.s64 	%rd451, %rd450, %rd449;
	selp.b16 	%rs359, %rs356, 1, %p315;
	selp.b16 	%rs360, %rs358, %rs359, %p314;
	and.b16  	%rs361, %rs360, 255;
	selp.b64 	%rd452, %rd449, %rd451, %p315;
	selp.b64 	%rd453, %rd450, %rd452, %p314;
	ld.shared.u8 	%rs362, [_ZZN3cub18CUB_300001_SM_10006detail6reduce18DeviceReduceKernelINS2_10policy_hubIN4cuda3std3__45tupleIJblEEEjN6thrust24THRUST_300001_SM_1000_NS8cuda_cub9__find_if7functorIS9_EEE10Policy1000ENSB_12zip_iteratorINS8_IJNSD_26transform_input_iterator_tIbNSC_6detail35transform_pair_of_input_iterators_tIbNSB_6detail15normal_iteratorINSB_10device_ptrIiEEEESQ_NS7_8equal_toIiEEEENS7_10__not_fn_tINS7_10__identityEEEEENSB_17counting_iteratorIlNSB_11use_defaultESZ_SZ_EEEEEEEjSF_S9_SV_EEvT0_PT3_T1_NS0_13GridEvenShareIS16_EET2_T4_E12temp_storage+72];
	ld.shared.u64 	%rd454, [_ZZN3cub18CUB_300001_SM_10006detail6reduce18DeviceReduceKernelINS2_10policy_hubIN4cuda3std3__45tupleIJblEEEjN6thrust24THRUST_300001_SM_1000_NS8cuda_cub9__find_if7functorIS9_EEE10Policy1000ENSB_12zip_iteratorINS8_IJNSD_26transform_input_iterator_tIbNSC_6detail35transform_pair_of_input_iterators_tIbNSB_6detail15normal_iteratorINSB_10device_ptrIiEEEESQ_NS7_8equal_toIiEEEENS7_10__not_fn_tINS7_10__identityEEEEENSB_17counting_iteratorIlNSB_11use_defaultESZ_SZ_EEEEEEEjSF_S9_SV_EEvT0_PT3_T1_NS0_13GridEvenShareIS16_EET2_T4_E12temp_storage+80];
	setp.eq.s16 	%p316, %rs361, 0;
	setp.eq.s16 	%p317, %rs362, 0;
	min.s64 	%rd455, %rd454, %rd453;
	selp.b16 	%rs363, %rs360, 1, %p317;
	selp.b16 	%rs364, %rs362, %rs363, %p316;
	and.b16  	%rs365, %rs364, 255;
	selp.b64 	%rd456, %rd453, %rd455, %p317;
	selp.b64 	%rd457, %rd454, %rd456, %p316;
	ld.shared.u8 	%rs366, [_ZZN3cub18CUB_300001_SM_10006detail6reduce18DeviceReduceKernelINS2_10policy_hubIN4cuda3std3__45tupleIJblEEEjN6thrust24THRUST_300001_SM_1000_NS8cuda_cub9__find_if7functorIS9_EEE10Policy1000ENSB_12zip_iteratorINS8_IJNSD_26transform_input_iterator_tIbNSC_6detail35transform_pair_of_input_iterators_tIbNSB_6detail15normal_iteratorINSB_10device_ptrIiEEEESQ_NS7_8equal_toIiEEEENS7_10__not_fn_tINS7_10__identityEEEEENSB_17counting_iteratorIlNSB_11use_defaultESZ_SZ_EEEEEEEjSF_S9_SV_EEvT0_PT3_T1_NS0_13GridEvenShareIS16_EET2_T4_E12temp_storage+88];
	ld.shared.u64 	%rd458, [_ZZN3cub18CUB_300001_SM_10006detail6reduce18DeviceReduceKernelINS2_10policy_hubIN4cuda3std3__45tupleIJblEEEjN6thrust24THRUST_300001_SM_1000_NS8cuda_cub9__find_if7functorIS9_EEE10Policy1000ENSB_12zip_iteratorINS8_IJNSD_26transform_input_iterator_tIbNSC_6detail35transform_pair_of_input_iterators_tIbNSB_6detail15normal_iteratorINSB_10device_ptrIiEEEESQ_NS7_8equal_toIiEEEENS7_10__not_fn_tINS7_10__identityEEEEENSB_17counting_iteratorIlNSB_11use_defaultESZ_SZ_EEEEEEEjSF_S9_SV_EEvT0_PT3_T1_NS0_13GridEvenShareIS16_EET2_T4_E12temp_storage+96];
	setp.eq.s16 	%p318, %rs365, 0;
	setp.eq.s16 	%p319, %rs366, 0;
	min.s64 	%rd459, %rd458, %rd457;
	selp.b16 	%rs367, %rs364, 1, %p319;
	selp.b16 	%rs368, %rs366, %rs367, %p318;
	and.b16  	%rs369, %rs368, 255;
	selp.b64 	%rd460, %rd457, %rd459, %p319;
	selp.b64 	%rd461, %rd458, %rd460, %p318;
	ld.shared.u8 	%rs370, [_ZZN3cub18CUB_300001_SM_10006detail6reduce18DeviceReduceKernelINS2_10policy_hubIN4cuda3std3__45tupleIJblEEEjN6thrust24THRUST_300001_SM_1000_NS8cuda_cub9__find_if7functorIS9_EEE10Policy1000ENSB_12zip_iteratorINS8_IJNSD_26transform_input_iterator_tIbNSC_6detail35transform_pair_of_input_iterators_tIbNSB_6detail15normal_iteratorINSB_10device_ptrIiEEEESQ_NS7_8equal_toIiEEEENS7_10__not_fn_tINS7_10__identityEEEEENSB_17counting_iteratorIlNSB_11use_defaultESZ_SZ_EEEEEEEjSF_S9_SV_EEvT0_PT3_T1_NS0_13GridEvenShareIS16_EET2_T4_E12temp_storage+104];
	ld.shared.u64 	%rd462, [_ZZN3cub18CUB_300001_SM_10006detail6reduce18DeviceReduceKernelINS2_10policy_hubIN4cuda3std3__45tupleIJblEEEjN6thrust24THRUST_300001_SM_1000_NS8cuda_cub9__find_if7functorIS9_EEE10Policy1000ENSB_12zip_iteratorINS8_IJNSD_26transform_input_iterator_tIbNSC_6detail35transform_pair_of_input_iterators_tIbNSB_6detail15normal_iteratorINSB_10device_ptrIiEEEESQ_NS7_8equal_toIiEEEENS7_10__not_fn_tINS7_10__identityEEEEENSB_17counting_iteratorIlNSB_11use_defaultESZ_SZ_EEEEEEEjSF_S9_SV_EEvT0_PT3_T1_NS0_13GridEvenShareIS16_EET2_T4_E12temp_storage+112];
	setp.eq.s16 	%p320, %rs369, 0;
	setp.eq.s16 	%p321, %rs370, 0;
	min.s64 	%rd463, %rd462, %rd461;
	selp.b16 	%rs371, %rs368, 1, %p321;
	selp.b16 	%rs372, %rs370, %rs371, %p320;
	and.b16  	%rs373, %rs372, 255;
	selp.b64 	%rd464, %rd461, %rd463, %p321;
	selp.b64 	%rd465, %rd462, %rd464, %p320;
	ld.shared.u8 	%rs374, [_ZZN3cub18CUB_300001_SM_10006detail6reduce18DeviceReduceKernelINS2_10policy_hubIN4cuda3std3__45tupleIJblEEEjN6thrust24THRUST_300001_SM_1000_NS8cuda_cub9__find_if7functorIS9_EEE10Policy1000ENSB_12zip_iteratorINS8_IJNSD_26transform_input_iterator_tIbNSC_6detail35transform_pair_of_input_iterators_tIbNSB_6detail15normal_iteratorINSB_10device_ptrIiEEEESQ_NS7_8equal_toIiEEEENS7_10__not_fn_tINS7_10__identityEEEEENSB_17counting_iteratorIlNSB_11use_defaultESZ_SZ_EEEEEEEjSF_S9_SV_EEvT0_PT3_T1_NS0_13GridEvenShareIS16_EET2_T4_E12temp_storage+120];
	ld.shared.u64 	%rd466, [_ZZN3cub18CUB_300001_SM_10006detail6reduce18DeviceReduceKernelINS2_10policy_hubIN4cuda3std3__45tupleIJblEEEjN6thrust24THRUST_300001_SM_1000_NS8cuda_cub9__find_if7functorIS9_EEE10Policy1000ENSB_12zip_iteratorINS8_IJNSD_26transform_input_iterator_tIbNSC_6detail35transform_pair_of_input_iterators_tIbNSB_6detail15normal_iteratorINSB_10device_ptrIiEEEESQ_NS7_8equal_toIiEEEENS7_10__not_fn_tINS7_10__identityEEEEENSB_17counting_iteratorIlNSB_11use_defaultESZ_SZ_EEEEEEEjSF_S9_SV_EEvT0_PT3_T1_NS0_13GridEvenShareIS16_EET2_T4_E12temp_storage+128];
	setp.eq.s16 	%p322, %rs373, 0;
	setp.eq.s16 	%p323, %rs374, 0;
	min.s64 	%rd467, %rd466, %rd465;
	selp.b16 	%rs375, %rs372, 1, %p323;
	selp.b16 	%rs385, %rs374, %rs375, %p322;
	selp.b64 	%rd468, %rd465, %rd467, %p323;
	selp.b64 	%rd482, %rd466, %rd468, %p322;
	bra.uni 	$L__BB9_119;
$L__BB9_41:
	// begin inline asm
	mov.u32 %r332, %laneid;
	// end inline asm
	and.b32  	%r353, %r6, 992;
	add.s32 	%r354, %r353, 32;
	setp.gt.u32 	%p234, %r354, %r5;
	not.b32 	%r355, %r353;
	add.s32 	%r356, %r5, %r355;
	selp.b32 	%r351, %r356, 31, %p234;
	cvt.u32.u16 	%r357, %rs385;
	and.b32  	%r334, %r357, 255;
	mov.b32 	%r350, 1;
	mov.b32 	%r352, -1;
	// begin inline asm
	shfl.sync.down.b32 %r333, %r334, %r350, %r351, %r352;
	// end inline asm
	// begin inline asm
	shfl.sync.down.b32 %r338, %r339, %r350, %r351, %r352;
	// end inline asm
	mov.b64 	{%r344, %r349}, %rd482;
	// begin inline asm
	shfl.sync.down.b32 %r343, %r344, %r350, %r351, %r352;
	// end inline asm
	// begin inline asm
	shfl.sync.down.b32 %r348, %r349, %r350, %r351, %r352;
	// end inline asm
	mov.b64 	%rd39, {%r343, %r348};
	cvt.u16.u32 	%rs31, %r333;
	setp.ge.s32 	%p235, %r332, %r351;
	@%p235 bra 	$L__BB9_45;
	and.b16  	%rs288, %rs385, 255;
	setp.eq.s16 	%p236, %rs288, 0;
	and.b16  	%rs289, %rs31, 255;
	setp.eq.s16 	%p237, %rs289, 0;
	or.pred  	%p238, %p236, %p237;
	@%p238 bra 	$L__BB9_44;
	min.s64 	%rd482, %rd39, %rd482;
	mov.b16 	%rs385, 1;
	bra.uni 	$L__BB9_45;
$L__BB9_44:
	setp.eq.s16 	%p239, %rs288, 0;
	selp.b16 	%rs385, %rs31, %rs385, %p239;
	selp.b64 	%rd482, %rd39, %rd482, %p239;
$L__BB9_45:
	cvt.u32.u16 	%r378, %rs385;
	and.b32  	%r359, %r378, 255;
	mov.b32 	%r375, 2;
	mov.b32 	%r377, -1;
	// begin inline asm
	shfl.sync.down.b32 %r358, %r359, %r375, %r351, %r377;
	// end inline asm
	// begin inline asm
	shfl.sync.down.b32 %r363, %r364, %r375, %r351, %r377;
	// end inline asm
	mov.b64 	{%r369, %r374}, %rd482;
	// begin inline asm
	shfl.sync.down.b32 %r368, %r369, %r375, %r351, %r377;
	// end inline asm
	// begin inline asm
	shfl.sync.down.b32 %r373, %r374, %r375, %r351, %r377;
	// end inline asm
	mov.b64 	%rd43, {%r368, %r373};
	cvt.u16.u32 	%rs34, %r358;
	add.s32 	%r379, %r332, 2;
	setp.gt.s32 	%p240, %r379, %r351;
	@%p240 bra 	$L__BB9_49;
	and.b16  	%rs292, %rs385, 255;
	setp.eq.s16 	%p241, %rs292, 0;
	and.b16  	%rs293, %rs34, 255;
	setp.eq.s16 	%p242, %rs293, 0;
	or.pred  	%p243, %p241, %p242;
	@%p243 bra 	$L__BB9_48;
	min.s64 	%rd482, %rd43, %rd482;
	mov.b16 	%rs385, 1;
	bra.uni 	$L__BB9_49;
$L__BB9_48:
	setp.eq.s16 	%p244, %rs292, 0;
	selp.b16 	%rs385, %rs34, %rs385, %p244;
	selp.b64 	%rd482, %rd43, %rd482, %p244;
$L__BB9_49:
	cvt.u32.u16 	%r400, %rs385;
	and.b32  	%r381, %r400, 255;
	mov.b32 	%r397, 4;
	mov.b32 	%r399, -1;
	// begin inline asm
	shfl.sync.down.b32 %r380, %r381, %r397, %r351, %r399;
	// end inline asm
	// begin inline asm
	shfl.sync.down.b32 %r385, %r386, %r397, %r351, %r399;
	// end inline asm
	mov.b64 	{%r391, %r396}, %rd482;
	// begin inline asm
	shfl.sync.down.b32 %r390, %r391, %r397, %r351, %r399;
	// end inline asm
	// begin inline asm
	shfl.sync.down.b32 %r395, %r396, %r397, %r351, %r399;
	// end inline asm
	mov.b64 	%rd47, {%r390, %r395};
	cvt.u16.u32 	%rs37, %r380;
	add.s32 	%r401, %r332, 4;
	setp.gt.s32 	%p245, %r401, %r351;
	@%p245 bra 	$L__BB9_53;
	and.b16  	%rs296, %rs385, 255;
	setp.eq.s16 	%p246, %rs296, 0;
	and.b16  	%rs297, %rs37, 255;
	setp.eq.s16 	%p247, %rs297, 0;
	or.pred  	%p248, %p246, %p247;
	@%p248 bra 	$L__BB9_52;
	min.s64 	%rd482, %rd47, %rd482;
	mov.b16 	%rs385, 1;
	bra.uni 	$L__BB9_53;
$L__BB9_52:
	setp.eq.s16 	%p249, %rs296, 0;
	selp.b16 	%rs385, %rs37, %rs385, %p249;
	selp.b64 	%rd482, %rd47, %rd482, %p249;
$L__BB9_53:
	cvt.u32.u16 	%r422, %rs385;
	and.b32  	%r403, %r422, 255;
	mov.b32 	%r419, 8;
	mov.b32 	%r421, -1;
	// begin inline asm
	shfl.sync.down.b32 %r402, %r403, %r419, %r351, %r421;
	// end inline asm
	// begin inline asm
	shfl.sync.down.b32 %r407, %r408, %r419, %r351, %r421;
	// end inline asm
	mov.b64 	{%r413, %r418}, %rd482;
	// begin inline asm
	shfl.sync.down.b32 %r412, %r413, %r419, %r351, %r421;
	// end inline asm
	// begin inline asm
	shfl.sync.down.b32 %r417, %r418, %r419, %r351, %r421;
	// end inline asm
	mov.b64 	%rd51, {%r412, %r417};
	cvt.u16.u32 	%rs40, %r402;
	add.s32 	%r423, %r332, 8;
	setp.gt.s32 	%p250, %r423, %r351;
	@%p250 bra 	$L__BB9_57;
	and.b16  	%rs300, %rs385, 255;
	setp.eq.s16 	%p251, %rs300, 0;
	and.b16  	%rs301, %rs40, 255;
	setp.eq.s16 	%p252, %rs301, 0;
	or.pred  	%p253, %p251, %p252;
	@%p253 bra 	$L__BB9_56;
	min.s64 	%rd482, %rd51, %rd482;
	mov.b16 	%rs385, 1;
	bra.uni 	$L__BB9_57;
$L__BB9_56:
	setp.eq.s16 	%p254, %rs300, 0;
	selp.b16 	%rs385, %rs40, %rs385, %p254;
	selp.b64 	%rd482, %rd51, %rd482, %p254;
$L__BB9_57:
	cvt.u32.u16 	%r444, %rs385;
	and.b32  	%r425, %r444, 255;
	mov.b32 	%r441, 16;
	mov.b32 	%r443, -1;
	// begin inline asm
	shfl.sync.down.b32 %r424, %r425, %r441, %r351, %r443;
	// end inline asm
	// begin inline asm
	shfl.sync.down.b32 %r429, %r430, %r441, %r351, %r443;
	// end inline asm
	mov.b64 	{%r435, %r440}, %rd482;
	// begin inline asm
	shfl.sync.down.b32 %r434, %r435, %r441, %r351, %r443;
	// end inline asm
	// begin inline asm
	shfl.sync.down.b32 %r439, %r440, %r441, %r351, %r443;
	// end inline asm
	mov.b64 	%rd55, {%r434, %r439};
	cvt.u16.u32 	%rs43, %r424;
	add.s32 	%r445, %r332, 16;
	setp.gt.s32 	%p255, %r445, %r351;
	@%p255 bra 	$L__BB9_61;
	and.b16  	%rs304, %rs385, 255;
	setp.eq.s16 	%p256, %rs304, 0;
	and.b16  	%rs305, %rs43, 255;
	setp.eq.s16 	%p257, %rs305, 0;
	or.pred  	%p258, %p256, %p257;
	@%p258 bra 	$L__BB9_60;
	min.s64 	%rd482, %rd55, %rd482;
	mov.b16 	%rs385, 1;
	bra.uni 	$L__BB9_61;
$L__BB9_60:
	setp.eq.s16 	%p259, %rs304, 0;
	selp.b16 	%rs385, %rs43, %rs385, %p259;
	selp.b64 	%rd482, %rd55, %rd482, %p259;
$L__BB9_61:
	setp.ne.s32 	%p260, %r332, 0;
	@%p260 bra 	$L__BB9_63;
	shr.u32 	%r446, %r6, 1;
	and.b32  	%r447, %r446, 496;
	mov.u32 	%r448, _ZZN3cub18CUB_300001_SM_10006detail6reduce18DeviceReduceKernelINS2_10policy_hubIN4cuda3std3__45tupleIJblEEEjN6thrust24THRUST_300001_SM_1000_NS8cuda_cub9__find_if7functorIS9_EEE10Policy1000ENSB_12zip_iteratorINS8_IJNSD_26transform_input_iterator_tIbNSC_6detail35transform_pair_of_input_iterators_tIbNSB_6detail15normal_iteratorINSB_10device_ptrIiEEEESQ_NS7_8equal_toIiEEEENS7_10__not_fn_tINS7_10__identityEEEEENSB_17counting_iteratorIlNSB_11use_defaultESZ_SZ_EEEEEEEjSF_S9_SV_EEvT0_PT3_T1_NS0_13GridEvenShareIS16_EET2_T4_E12temp_storage;
	add.s32 	%r449, %r448, %r447;
	st.shared.u8 	[%r449+8], %rs385;
	st.shared.u64 	[%r449+16], %rd482;
$L__BB9_63:
	bar.sync 	0;
	setp.ne.s32 	%p261, %r6, 0;
	@%p261 bra 	$L__BB9_119;
	setp.lt.u32 	%p262, %r5, 33;
	@%p262 bra 	$L__BB9_66;
	ld.shared.u8 	%rs308, [_ZZN3cub18CUB_300001_SM_10006detail6reduce18DeviceReduceKernelINS2_10policy_hubIN4cuda3std3__45tupleIJblEEEjN6thrust24THRUST_300001_SM_1000_NS8cuda_cub9__find_if7functorIS9_EEE10Policy1000ENSB_12zip_iteratorINS8_IJNSD_26transform_input_iterator_tIbNSC_6detail35transform_pair_of_input_iterators_tIbNSB_6detail15normal_iteratorINSB_10device_ptrIiEEEESQ_NS7_8equal_toIiEEEENS7_10__not_fn_tINS7_10__identityEEEEENSB_17counting_iteratorIlNSB_11use_defaultESZ_SZ_EEEEEEEjSF_S9_SV_EEvT0_PT3_T1_NS0_13GridEvenShareIS16_EET2_T4_E12temp_storage+24];
	ld.shared.u64 	%rd421, [_ZZN3cub18CUB_300001_SM_10006detail6reduce18DeviceReduceKernelINS2_10policy_hubIN4cuda3std3__45tupleIJblEEEjN6thrust24THRUST_300001_SM_1000_NS8cuda_cub9__find_if7functorIS9_EEE10Policy1000ENSB_12zip_iteratorINS8_IJNSD_26transform_input_iterator_tIbNSC_6detail35transform_pair_of_input_iterators_tIbNSB_6detail15normal_iteratorINSB_10device_ptrIiEEEESQ_NS7_8equal_toIiEEEENS7_10__not_fn_tINS7_10__identityEEEEENSB_17counting_iteratorIlNSB_11use_defaultESZ_SZ_EEEEEEEjSF_S9_SV_EEvT0_PT3_T1_NS0_13GridEvenShareIS16_EET2_T4_E12temp_storage+32];
	and.b16  	%rs309, %rs385, 255;
	setp.eq.s16 	%p263, %rs309, 0;
	setp.eq.s16 	%p264, %rs308, 0;
	min.s64 	%rd422, %rd421, %rd482;
	selp.b16 	%rs310, %rs385, 1, %p264;
	selp.b16 	%rs385, %rs308, %rs310, %p263;
	selp.b64 	%rd423, %rd482, %rd422, %p264;
	selp.b64 	%rd482, %rd421, %rd423, %p263;
$L__BB9_66:
	setp.lt.u32 	%p265, %r5, 65;
	@%p265 bra 	$L__BB9_68;
	ld.shared.u8 	%rs311, [_ZZN3cub18CUB_300001_SM_10006detail6reduce18DeviceReduceKernelINS2_10policy_hubIN4cuda3std3__45tupleIJblEEEjN6thrust24THRUST_300001_SM_1000_NS8cuda_cub9__find_if7functorIS9_EEE10Policy1000ENSB_12zip_iteratorINS8_IJNSD_26transform_input_iterator_tIbNSC_6detail35transform_pair_of_input_iterators_tIbNSB_6detail15normal_iteratorINSB_10device_ptrIiEEEESQ_NS7_8equal_toIiEEEENS7_10__not_fn_tINS7_10__identityEEEEENSB_17counting_iteratorIlNSB_11use_defaultESZ_SZ_EEEEEEEjSF_S9_SV_EEvT0_PT3_T1_NS0_13GridEvenShareIS16_EET2_T4_E12temp_storage+40];
	ld.shared.u64 	%rd424, [_ZZN3cub18CUB_300001_SM_10006detail6reduce18DeviceReduceKernelINS2_10policy_hubIN4cuda3std3__45tupleIJblEEEjN6thrust24THRUST_300001_SM_1000_NS8cuda_cub9__find_if7functorIS9_EEE10Policy1000ENSB_12zip_iteratorINS8_IJNSD_26transform_input_iterator_tIbNSC_6detail35transform_pair_of_input_iterators_tIbNSB_6detail15normal_iteratorINSB_10device_ptrIiEEEESQ_NS7_8equal_toIiEEEENS7_10__not_fn_tINS7_10__identityEEEEENSB_17counting_iteratorIlNSB_11use_defaultESZ_SZ_EEEEEEEjSF_S9_SV_EEvT0_PT3_T1_NS0_13GridEvenShareIS16_EET2_T4_E12temp_storage+48];
	and.b16  	%rs312, %rs385, 255;
	setp.eq.s16 	%p266, %rs312, 0;
	setp.eq.s16 	%p267, %rs311, 0;
	min.s64 	%rd425, %rd424, %rd482;
	selp.b16 	%rs313, %rs385, 1, %p267;
	selp.b16 	%rs385, %rs311, %rs313, %p266;
	selp.b64 	%rd426, %rd482, %rd425, %p267;
	selp.b64 	%rd482, %rd424, %rd426, %p266;
$L__BB9_68:
	setp.lt.u32 	%p268, %r5, 97;
	@%p268 bra 	$L__BB9_70;
	ld.shared.u8 	%rs314, [_ZZN3cub18CUB_300001_SM_10006detail6reduce18DeviceReduceKernelINS2_10policy_hubIN4cuda3std3__45tupleIJblEEEjN6thrust24THRUST_300001_SM_1000_NS8cuda_cub9__find_if7functorIS9_EEE10Policy1000ENSB_12zip_iteratorINS8_IJNSD_26transform_input_iterator_tIbNSC_6detail35transform_pair_of_input_iterators_tIbNSB_6detail15normal_iteratorINSB_10device_ptrIiEEEESQ_NS7_8equal_toIiEEEENS7_10__not_fn_tINS7_10__identityEEEEENSB_17counting_iteratorIlNSB_11use_defaultESZ_SZ_EEEEEEEjSF_S9_SV_EEvT0_PT3_T1_NS0_13GridEvenShareIS16_EET2_T4_E12temp_storage+56];
	ld.shared.u64 	%rd427, [_ZZN3cub18CUB_300001_SM_10006detail6reduce18DeviceReduceKernelINS2_10policy_hubIN4cuda3std3__45tupleIJblEEEjN6thrust24THRUST_300001_SM_1000_NS8cuda_cub9__find_if7functorIS9_EEE10Policy1000ENSB_12zip_iteratorINS8_IJNSD_26transform_input_iterator_tIbNSC_6detail35transform_pair_of_input_iterators_tIbNSB_6detail15normal_iteratorINSB_10device_ptrIiEEEESQ_NS7_8equal_toIiEEEENS7_10__not_fn_tINS7_10__identityEEEEENSB_17counting_iteratorIlNSB_11use_defaultESZ_SZ_EEEEEEEjSF_S9_SV_EEvT0_PT3_T1_NS0_13GridEvenShareIS16_EET2_T4_E12temp_storage+64];
	and.b16  	%rs315, %rs385, 255;
	setp.eq.s16 	%p269, %rs315, 0;
	setp.eq.s16 	%p270, %rs314, 0;
	min.s64 	%rd428, %rd427, %rd482;
	selp.b16 	%rs316, %rs385, 1, %p270;
	selp.b16 	%rs385, %rs314, %rs316, %p269;
	selp.b64 	%rd429, %rd482, %rd428, %p270;
	selp.b64 	%rd482, %rd427, %rd429, %p269;
$L__BB9_70:
	setp.lt.u32 	%p271, %r5, 129;
	@%p271 bra 	$L__BB9_72;
	ld.shared.u8 	%rs317, [_ZZN3cub18CUB_300001_SM_10006detail6reduce18DeviceReduceKernelINS2_10policy_hubIN4cuda3std3__45tupleIJblEEEjN6thrust24THRUST_300001_SM_1000_NS8cuda_cub9__find_if7functorIS9_EEE10Policy1000ENSB_12zip_iteratorINS8_IJNSD_26transform_input_iterator_tIbNSC_6detail35transform_pair_of_input_iterators_tIbNSB_6detail15normal_iteratorINSB_10device_ptrIiEEEESQ_NS7_8equal_toIiEEEENS7_10__not_fn_tINS7_10__identityEEEEENSB_17counting_iteratorIlNSB_11use_defaultESZ_SZ_EEEEEEEjSF_S9_SV_EEvT0_PT3_T1_NS0_13GridEvenShareIS16_EET2_T4_E12temp_storage+72];
	ld.shared.u64 	%rd430, [_ZZN3cub18CUB_300001_SM_10006detail6reduce18DeviceReduceKernelINS2_10policy_hubIN4cuda3std3__45tupleIJblEEEjN6thrust24THRUST_300001_SM_1000_NS8cuda_cub9__find_if7functorIS9_EEE10Policy1000ENSB_12zip_iteratorINS8_IJNSD_26transform_input_iterator_tIbNSC_6detail35transform_pair_of_input_iterators_tIbNSB_6detail15normal_iteratorINSB_10device_ptrIiEEEESQ_NS7_8equal_toIiEEEENS7_10__not_fn_tINS7_10__identityEEEEENSB_17counting_iteratorIlNSB_11use_defaultESZ_SZ_EEEEEEEjSF_S9_SV_EEvT0_PT3_T1_NS0_13GridEvenShareIS16_EET2_T4_E12temp_storage+80];
	and.b16  	%rs318, %rs385, 255;
	setp.eq.s16 	%p272, %rs318, 0;
	setp.eq.s16 	%p273, %rs317, 0;
	min.s64 	%rd431, %rd430, %rd482;
	selp.b16 	%rs319, %rs385, 1, %p273;
	selp.b16 	%rs385, %rs317, %rs319, %p272;
	selp.b64 	%rd432, %rd482, %rd431, %p273;
	selp.b64 	%rd482, %rd430, %rd432, %p272;
$L__BB9_72:
	setp.lt.u32 	%p274, %r5, 161;
	@%p274 bra 	$L__BB9_74;
	ld.shared.u8 	%rs320, [_ZZN3cub18CUB_300001_SM_10006detail6reduce18DeviceReduceKernelINS2_10policy_hubIN4cuda3std3__45tupleIJblEEEjN6thrust24THRUST_300001_SM_1000_NS8cuda_cub9__find_if7functorIS9_EEE10Policy1000ENSB_12zip_iteratorINS8_IJNSD_26transform_input_iterator_tIbNSC_6detail35transform_pair_of_input_iterators_tIbNSB_6detail15normal_iteratorINSB_10device_ptrIiEEEESQ_NS7_8equal_toIiEEEENS7_10__not_fn_tINS7_10__identityEEEEENSB_17counting_iteratorIlNSB_11use_defaultESZ_SZ_EEEEEEEjSF_S9_SV_EEvT0_PT3_T1_NS0_13GridEvenShareIS16_EET2_T4_E12temp_storage+88];
	ld.shared.u64 	%rd433, [_ZZN3cub18CUB_300001_SM_10006detail6reduce18DeviceReduceKernelINS2_10policy_hubIN4cuda3std3__45tupleIJblEEEjN6thrust24THRUST_300001_SM_1000_NS8cuda_cub9__find_if7functorIS9_EEE10Policy1000ENSB_12zip_iteratorINS8_IJNSD_26transform_input_iterator_tIbNSC_6detail35transform_pair_of_input_iterators_tIbNSB_6detail15normal_iteratorINSB_10device_ptrIiEEEESQ_NS7_8equal_toIiEEEENS7_10__not_fn_tINS7_10__identityEEEEENSB_17counting_iteratorIlNSB_11use_defaultESZ_SZ_EEEEEEEjSF_S9_SV_EEvT0_PT3_T1_NS0_13GridEvenShareIS16_EET2_T4_E12temp_storage+96];
	and.b16  	%rs321, %rs385, 255;
	setp.eq.s16 	%p275, %rs321, 0;
	setp.eq.s16 	%p276, %rs320, 0;
	min.s64 	%rd434, %rd433, %rd482;
	selp.b16 	%rs322, %rs385, 1, %p276;
	selp.b16 	%rs385, %rs320, %rs322, %p275;
	selp.b64 	%rd435, %rd482, %rd434, %p276;
	selp.b64 	%rd482, %rd433, %rd435, %p275;
$L__BB9_74:
	setp.lt.u32 	%p277, %r5, 193;
	@%p277 bra 	$L__BB9_76;
	ld.shared.u8 	%rs323, [_ZZN3cub18CUB_300001_SM_10006detail6reduce18DeviceReduceKernelINS2_10policy_hubIN4cuda3std3__45tupleIJblEEEjN6thrust24THRUST_300001_SM_1000_NS8cuda_cub9__find_if7functorIS9_EEE10Policy1000ENSB_12zip_iteratorINS8_IJNSD_26transform_input_iterator_tIbNSC_6detail35transform_pair_of_input_iterators_tIbNSB_6detail15normal_iteratorINSB_10device_ptrIiEEEESQ_NS7_8equal_toIiEEEENS7_10__not_fn_tINS7_10__identityEEEEENSB_17counting_iteratorIlNSB_11use_defaultESZ_SZ_EEEEEEEjSF_S9_SV_EEvT0_PT3_T1_NS0_13GridEvenShareIS16_EET2_T4_E12temp_storage+104];
	ld.shared.u64 	%rd436, [_ZZN3cub18CUB_300001_SM_10006detail6reduce18DeviceReduceKernelINS2_10policy_hubIN4cuda3std3__45tupleIJblEEEjN6thrust24THRUST_300001_SM_1000_NS8cuda_cub9__find_if7functorIS9_EEE10Policy1000ENSB_12zip_iteratorINS8_IJNSD_26transform_input_iterator_tIbNSC_6detail35transform_pair_of_input_iterators_tIbNSB_6detail15normal_iteratorINSB_10device_ptrIiEEEESQ_NS7_8equal_toIiEEEENS7_10__not_fn_tINS7_10__identityEEEEENSB_17counting_iteratorIlNSB_11use_defaultESZ_SZ_EEEEEEEjSF_S9_SV_EEvT0_PT3_T1_NS0_13GridEvenShareIS16_EET2_T4_E12temp_storage+112];
	and.b16  	%rs324, %rs385, 255;
	setp.eq.s16 	%p278, %rs324, 0;
	setp.eq.s16 	%p279, %rs323, 0;
	min.s64 	%rd437, %rd436, %rd482;
	selp.b16 	%rs325, %rs385, 1, %p279;
	selp.b16 	%rs385, %rs323, %rs325, %p278;
	selp.b64 	%rd438, %rd482, %rd437, %p279;
	selp.b64 	%rd482, %rd436, %rd438, %p278;
$L__BB9_76:
	setp.lt.u32 	%p280, %r5, 225;
	@%p280 bra 	$L__BB9_119;
	ld.shared.u8 	%rs326, [_ZZN3cub18CUB_300001_SM_10006detail6reduce18DeviceReduceKernelINS2_10policy_hubIN4cuda3std3__45tupleIJblEEEjN6thrust24THRUST_300001_SM_1000_NS8cuda_cub9__find_if7functorIS9_EEE10Policy1000ENSB_12zip_iteratorINS8_IJNSD_26transform_input_iterator_tIbNSC_6detail35transform_pair_of_input_iterators_tIbNSB_6detail15normal_iteratorINSB_10device_ptrIiEEEESQ_NS7_8equal_toIiEEEENS7_10__not_fn_tINS7_10__identityEEEEENSB_17counting_iteratorIlNSB_11use_defaultESZ_SZ_EEEEEEEjSF_S9_SV_EEvT0_PT3_T1_NS0_13GridEvenShareIS16_EET2_T4_E12temp_storage+120];
	ld.shared.u64 	%rd439, [_ZZN3cub18CUB_300001_SM_10006detail6reduce18DeviceReduceKernelINS2_10policy_hubIN4cuda3std3__45tupleIJblEEEjN6thrust24THRUST_300001_SM_1000_NS8cuda_cub9__find_if7functorIS9_EEE10Policy1000ENSB_12zip_iteratorINS8_IJNSD_26transform_input_iterator_tIbNSC_6detail35transform_pair_of_input_iterators_tIbNSB_6detail15normal_iteratorINSB_10device_ptrIiEEEESQ_NS7_8equal_toIiEEEENS7_10__not_fn_tINS7_10__identityEEEEENSB_17counting_iteratorIlNSB_11use_defaultESZ_SZ_EEEEEEEjSF_S9_SV_EEvT0_PT3_T1_NS0_13GridEvenShareIS16_EET2_T4_E12temp_storage+128];
	and.b16  	%rs327, %rs385, 255;
	setp.eq.s16 	%p281, %rs327, 0;
	setp.eq.s16 	%p282, %rs326, 0;
	min.s64 	%rd440, %rd439, %rd482;
	selp.b16 	%rs328, %rs385, 1, %p282;
	selp.b16 	%rs385, %rs326, %rs328, %p281;
	selp.b64 	%rd441, %rd482, %rd440, %p282;
	selp.b64 	%rd482, %rd439, %rd441, %p281;
	bra.uni 	$L__BB9_119;
$L__BB9_78:
	mov.u32 	%r30, %tid.x;
	cvt.u64.u32 	%rd114, %r4;
	add.s64 	%rd115, %rd112, %rd114;
	cvt.u64.u32 	%rd116, %r30;
	add.s64 	%rd117, %rd116, %rd114;
	shl.b64 	%rd118, %rd117, 2;
	add.s64 	%rd119, %rd1, %rd118;
	add.s64 	%rd120, %rd2, %rd118;
	ld.global.u32 	%r81, [%rd119];
	ld.global.u32 	%r82, [%rd120];
	setp.ne.s32 	%p2, %r81, %r82;
	add.s32 	%r83, %r30, 256;
	cvt.u64.u32 	%rd121, %r83;
	ld.global.u32 	%r84, [%rd119+1024];
	ld.global.u32 	%r86, [%rd120+1024];
	setp.ne.s32 	%p3, %r84, %r86;
	add.s32 	%r88, %r30, 512;
	cvt.u64.u32 	%rd122, %r88;
	add.s64 	%rd123, %rd115, %rd122;
	ld.global.u32 	%r89, [%rd119+2048];
	ld.global.u32 	%r90, [%rd120+2048];
	setp.ne.s32 	%p4, %r89, %r90;
	add.s64 	%rd124, %rd123, 256;
	ld.global.u32 	%r91, [%rd119+3072];
	ld.global.u32 	%r92, [%rd120+3072];
	setp.ne.s32 	%p6, %r91, %r92;
	or.pred  	%p8, %p2, %p3;
	selp.b64 	%rd125, %rd116, %rd121, %p2;
	add.s64 	%rd126, %rd115, %rd125;
	min.s64 	%rd127, %rd123, %rd126;
	selp.b64 	%rd128, %rd127, %rd126, %p4;
	or.pred  	%p9, %p8, %p4;
	selp.b64 	%rd129, %rd128, %rd123, %p8;
	min.s64 	%rd130, %rd124, %rd129;
	selp.b64 	%rd131, %rd130, %rd129, %p6;
	or.pred  	%p10, %p9, %p6;
	selp.u16 	%rs385, 1, 0, %p10;
	selp.b64 	%rd482, %rd131, %rd124, %p9;
	shl.b32 	%r31, %r2, 10;
	setp.lt.u32 	%p11, %r5, %r31;
	@%p11 bra 	$L__BB9_95;
	add.s32 	%r94, %r30, %r31;
	add.s32 	%r95, %r94, %r4;
	add.s32 	%r569, %r95, 1024;
	not.b32 	%r96, %r30;
	add.s32 	%r97, %r96, %r1;
	sub.s32 	%r98, %r97, %r31;
	sub.s32 	%r568, %r98, %r4;
	mov.b32 	%r570, 0;
	mov.u32 	%r571, %r4;
$L__BB9_80:
	shl.b32 	%r38, %r2, 10;
	add.s32 	%r571, %r571, %r38;
	add.s32 	%r99, %r1, -1024;
	setp.gt.u32 	%p12, %r571, %r99;
	@%p12 bra 	$L__BB9_82;
	add.s32 	%r100, %r30, %r571;
	cvt.u64.u32 	%rd132, %r100;
	mul.wide.u32 	%rd133, %r100, 4;
	add.s64 	%rd134, %rd1, %rd133;
	add.s64 	%rd135, %rd2, %rd133;
	add.s64 	%rd136, %rd112, %rd132;
	ld.global.u32 	%r101, [%rd134];
	ld.global.u32 	%r102, [%rd135];
	setp.ne.s32 	%p13, %r101, %r102;
	add.s64 	%rd137, %rd136, 256;
	ld.global.u32 	%r103, [%rd134+1024];
	ld.global.u32 	%r104, [%rd135+1024];
	setp.ne.s32 	%p14, %r103, %r104;
	selp.u16 	%rs107, 1, 0, %p14;
	add.s64 	%rd138, %rd136, 512;
	ld.global.u32 	%r105, [%rd134+2048];
	ld.global.u32 	%r106, [%rd135+2048];
	setp.ne.s32 	%p15, %r105, %r106;
	selp.u16 	%rs108, 1, 0, %p15;
	add.s64 	%rd139, %rd136, 768;
	ld.global.u32 	%r107, [%rd134+3072];
	ld.global.u32 	%r108, [%rd135+3072];
	setp.ne.s32 	%p16, %r107, %r108;
	selp.u16 	%rs109, 1, 0, %p16;
	and.b16  	%rs110, %rs385, 255;
	setp.eq.s16 	%p17, %rs110, 0;
	selp.u16 	%rs111, 1, 0, %p13;
	min.s64 	%rd140, %rd136, %rd482;
	selp.b16 	%rs112, 1, %rs385, %p13;
	selp.b64 	%rd141, %rd140, %rd482, %p13;
	selp.b16 	%rs113, %rs111, %rs112, %p17;
	and.b16  	%rs114, %rs113, 255;
	selp.b64 	%rd142, %rd136, %rd141, %p17;
	setp.eq.s16 	%p18, %rs114, 0;
	min.s64 	%rd143, %rd137, %rd142;
	selp.b16 	%rs115, 1, %rs113, %p14;
	selp.b64 	%rd144, %rd143, %rd142, %p14;
	selp.b16 	%rs116, %rs107, %rs115, %p18;
	and.b16  	%rs117, %rs116, 255;
	selp.b64 	%rd145, %rd137, %rd144, %p18;
	setp.eq.s16 	%p19, %rs117, 0;
	min.s64 	%rd146, %rd138, %rd145;
	selp.b16 	%rs118, 1, %rs116, %p15;
	selp.b64 	%rd147, %rd146, %rd145, %p15;
	selp.b16 	%rs119, %rs108, %rs118, %p19;
	and.b16  	%rs120, %rs119, 255;
	selp.b64 	%rd148, %rd138, %rd147, %p19;
	setp.eq.s16 	%p20, %rs120, 0;
	min.s64 	%rd149, %rd139, %rd148;
	selp.b16 	%rs121, 1, %rs119, %p16;
	selp.b64 	%rd150, %rd149, %rd148, %p16;
	selp.b16 	%rs385, %rs109, %rs121, %p20;
	selp.b64 	%rd482, %rd139, %rd150, %p20;
	sub.s32 	%r109, %r1, %r571;
	shl.b32 	%r110, %r2, 10;
	setp.lt.u32 	%p21, %r109, %r110;
	add.s32 	%r570, %r570, 1;
	add.s32 	%r569, %r569, %r110;
	sub.s32 	%r568, %r568, %r110;
	@%p21 bra 	$L__BB9_95;
	bra.uni 	$L__BB9_80;
$L__BB9_82:
	setp.le.u32 	%p22, %r1, %r571;
	sub.s32 	%r111, %r1, %r571;
	setp.ge.s32 	%p23, %r30, %r111;
	or.pred  	%p24, %p22, %p23;
	@%p24 bra 	$L__BB9_95;
	not.b32 	%r113, %r30;
	add.s32 	%r43, %r1, %r113;
	add.s32 	%r114, %r38, %r4;
	sub.s32 	%r115, %r43, %r114;
	mul.lo.s32 	%r116, %r2, %r570;
	shl.b32 	%r117, %r116, 10;
	sub.s32 	%r118, %r115, %r117;
	shr.u32 	%r119, %r118, 8;
	add.s32 	%r44, %r119, 1;
	and.b32  	%r45, %r44, 7;
	setp.lt.u32 	%p25, %r118, 1792;
	mov.u32 	%r576, %r30;
	@%p25 bra 	$L__BB9_87;
	or.b32  	%r574, %r30, 1024;
	shr.u32 	%r120, %r568, 8;
	add.s32 	%r121, %r120, 1;
	and.b32  	%r122, %r121, 33554424;
	neg.s32 	%r572, %r122;
$L__BB9_85:
	.pragma "nounroll";
	add.s32 	%r123, %r569, -1024;
	cvt.u64.u32 	%rd152, %r123;
	mul.wide.u32 	%rd153, %r123, 4;
	add.s64 	%rd154, %rd1, %rd153;
	add.s64 	%rd155, %rd2, %rd153;
	add.s64 	%rd156, %rd112, %rd152;
	ld.global.u32 	%r124, [%rd154];
	ld.global.u32 	%r125, [%rd155];
	setp.ne.s32 	%p26, %r124, %r125;
	selp.u16 	%rs123, 1, 0, %p26;
	and.b16  	%rs124, %rs385, 255;
	setp.ne.s16 	%p28, %rs124, 0;
	and.pred  	%p29, %p28, %p26;
	min.s64 	%rd157, %rd156, %rd482;
	setp.eq.s16 	%p30, %rs124, 0;
	selp.b16 	%rs125, %rs123, %rs385, %p30;
	selp.b64 	%rd158, %rd156, %rd482, %p30;
	selp.b16 	%rs126, 1, %rs125, %p29;
	and.b16  	%rs127, %rs126, 255;
	selp.b64 	%rd159, %rd157, %rd158, %p29;
	add.s32 	%r126, %r569, -768;
	cvt.u64.u32 	%rd160, %r126;
	mul.wide.u32 	%rd161, %r126, 4;
	add.s64 	%rd162, %rd1, %rd161;
	add.s64 	%rd163, %rd2, %rd161;
	add.s64 	%rd164, %rd112, %rd160;
	ld.global.u32 	%r127, [%rd162];
	ld.global.u32 	%r128, [%rd163];
	setp.ne.s32 	%p31, %r127, %r128;
	selp.u16 	%rs128, 1, 0, %p31;
	setp.ne.s16 	%p33, %rs127, 0;
	and.pred  	%p34, %p33, %p31;
	min.s64 	%rd165, %rd164, %rd159;
	setp.eq.s16 	%p35, %rs127, 0;
	selp.b16 	%rs129, %rs128, %rs126, %p35;
	selp.b64 	%rd166, %rd164, %rd159, %p35;
	selp.b16 	%rs130, 1, %rs129, %p34;
	and.b16  	%rs131, %rs130, 255;
	selp.b64 	%rd167, %rd165, %rd166, %p34;
	add.s32 	%r129, %r569, -512;
	cvt.u64.u32 	%rd168, %r129;
	mul.wide.u32 	%rd169, %r129, 4;
	add.s64 	%rd170, %rd1, %rd169;
	add.s64 	%rd171, %rd2, %rd169;
	add.s64 	%rd172, %rd112, %rd168;
	ld.global.u32 	%r130, [%rd170];
	ld.global.u32 	%r131, [%rd171];
	setp.ne.s32 	%p36, %r130, %r131;
	selp.u16 	%rs132, 1, 0, %p36;
	setp.ne.s16 	%p38, %rs131, 0;
	and.pred  	%p39, %p38, %p36;
	min.s64 	%rd173, %rd172, %rd167;
	setp.eq.s16 	%p40, %rs131, 0;
	selp.b16 	%rs133, %rs132, %rs130, %p40;
	selp.b64 	%rd174, %rd172, %rd167, %p40;
	selp.b16 	%rs134, 1, %rs133, %p39;
	and.b16  	%rs135, %rs134, 255;
	selp.b64 	%rd175, %rd173, %rd174, %p39;
	add.s32 	%r132, %r569, 768;
	add.s32 	%r133, %r569, -256;
	cvt.u64.u32 	%rd176, %r133;
	mul.wide.u32 	%rd177, %r133, 4;
	add.s64 	%rd178, %rd1, %rd177;
	add.s64 	%rd179, %rd2, %rd177;
	add.s64 	%rd180, %rd112, %rd176;
	ld.global.u32 	%r134, [%rd178];
	ld.global.u32 	%r135, [%rd179];
	setp.ne.s32 	%p41, %r134, %r135;
	selp.u16 	%rs136, 1, 0, %p41;
	setp.ne.s16 	%p43, %rs135, 0;
	and.pred  	%p44, %p43, %p41;
	min.s64 	%rd181, %rd180, %rd175;
	setp.eq.s16 	%p45, %rs135, 0;
	selp.b16 	%rs137, %rs136, %rs134, %p45;
	selp.b64 	%rd182, %rd180, %rd175, %p45;
	selp.b16 	%rs138, 1, %rs137, %p44;
	and.b16  	%rs139, %rs138, 255;
	selp.b64 	%rd183, %rd181, %rd182, %p44;
	cvt.u64.u32 	%rd184, %r569;
	mul.wide.u32 	%rd185, %r569, 4;
	add.s64 	%rd186, %rd1, %rd185;
	add.s64 	%rd187, %rd2, %rd185;
	add.s64 	%rd188, %rd112, %rd184;
	ld.global.u32 	%r136, [%rd186];
	ld.global.u32 	%r137, [%rd187];
	setp.ne.s32 	%p46, %r136, %r137;
	selp.u16 	%rs140, 1, 0, %p46;
	setp.ne.s16 	%p48, %rs139, 0;
	and.pred  	%p49, %p48, %p46;
	min.s64 	%rd189, %rd188, %rd183;
	setp.eq.s16 	%p50, %rs139, 0;
	selp.b16 	%rs141, %rs140, %rs138, %p50;
	selp.b64 	%rd190, %rd188, %rd183, %p50;
	selp.b16 	%rs142, 1, %rs141, %p49;
	and.b16  	%rs143, %rs142, 255;
	selp.b64 	%rd191, %rd189, %rd190, %p49;
	add.s32 	%r138, %r569, 256;
	cvt.u64.u32 	%rd192, %r138;
	mul.wide.u32 	%rd193, %r138, 4;
	add.s64 	%rd194, %rd1, %rd193;
	add.s64 	%rd195, %rd2, %rd193;
	add.s64 	%rd196, %rd112, %rd192;
	ld.global.u32 	%r139, [%rd194];
	ld.global.u32 	%r140, [%rd195];
	setp.ne.s32 	%p51, %r139, %r140;
	selp.u16 	%rs144, 1, 0, %p51;
	setp.ne.s16 	%p53, %rs143, 0;
	and.pred  	%p54, %p53, %p51;
	min.s64 	%rd197, %rd196, %rd191;
	setp.eq.s16 	%p55, %rs143, 0;
	selp.b16 	%rs145, %rs144, %rs142, %p55;
	selp.b64 	%rd198, %rd196, %rd191, %p55;
	selp.b16 	%rs146, 1, %rs145, %p54;
	and.b16  	%rs147, %rs146, 255;
	selp.b64 	%rd199, %rd197, %rd198, %p54;
	add.s32 	%r141, %r569, 512;
	cvt.u64.u32 	%rd200, %r141;
	mul.wide.u32 	%rd201, %r141, 4;
	add.s64 	%rd202, %rd1, %rd201;
	add.s64 	%rd203, %rd2, %rd201;
	add.s64 	%rd204, %rd112, %rd200;
	ld.global.u32 	%r142, [%rd202];
	ld.global.u32 	%r143, [%rd203];
	setp.ne.s32 	%p56, %r142, %r143;
	selp.u16 	%rs148, 1, 0, %p56;
	setp.ne.s16 	%p58, %rs147, 0;
	and.pred  	%p59, %p58, %p56;
	min.s64 	%rd205, %rd204, %rd199;
	setp.eq.s16 	%p60, %rs147, 0;
	selp.b16 	%rs149, %rs148, %rs146, %p60;
	selp.b64 	%rd206, %rd204, %rd199, %p60;
	selp.b16 	%rs150, 1, %rs149, %p59;
	and.b16  	%rs151, %rs150, 255;
	selp.b64 	%rd207, %rd205, %rd206, %p59;
	cvt.u64.u32 	%rd208, %r132;
	mul.wide.u32 	%rd209, %r132, 4;
	add.s64 	%rd210, %rd1, %rd209;
	add.s64 	%rd211, %rd2, %rd209;
	add.s64 	%rd212, %rd112, %rd208;
	ld.global.u32 	%r144, [%rd210];
	ld.global.u32 	%r145, [%rd211];
	setp.ne.s32 	%p61, %r144, %r145;
	selp.u16 	%rs152, 1, 0, %p61;
	setp.ne.s16 	%p63, %rs151, 0;
	and.pred  	%p64, %p63, %p61;
	min.s64 	%rd213, %rd212, %rd207;
	setp.eq.s16 	%p65, %rs151, 0;
	selp.b16 	%rs153, %rs152, %rs150, %p65;
	selp.b64 	%rd214, %rd212, %rd207, %p65;
	selp.b16 	%rs385, 1, %rs153, %p64;
	selp.b64 	%rd482, %rd213, %rd214, %p64;
	add.s32 	%r574, %r574, 2048;
	add.s32 	%r569, %r569, 2048;
	add.s32 	%r572, %r572, 8;
	setp.ne.s32 	%p66, %r572, 0;
	@%p66 bra 	$L__BB9_85;
	add.s32 	%r576, %r574, -1024;
$L__BB9_87:
	setp.eq.s32 	%p67, %r45, 0;
	@%p67 bra 	$L__BB9_95;
	setp.lt.u32 	%p68, %r45, 4;
	@%p68 bra 	$L__BB9_90;
	add.s32 	%r146, %r576, %r571;
	cvt.u64.u32 	%rd216, %r146;
	mul.wide.u32 	%rd217, %r146, 4;
	add.s64 	%rd218, %rd1, %rd217;
	add.s64 	%rd219, %rd2, %rd217;
	add.s64 	%rd220, %rd112, %rd216;
	ld.global.u32 	%r147, [%rd218];
	ld.global.u32 	%r148, [%rd219];
	setp.ne.s32 	%p69, %r147, %r148;
	selp.u16 	%rs155, 1, 0, %p69;
	and.b16  	%rs156, %rs385, 255;
	setp.ne.s16 	%p71, %rs156, 0;
	and.pred  	%p72, %p71, %p69;
	min.s64 	%rd221, %rd220, %rd482;
	setp.eq.s16 	%p73, %rs156, 0;
	selp.b16 	%rs157, %rs155, %rs385, %p73;
	selp.b64 	%rd222, %rd220, %rd482, %p73;
	selp.b16 	%rs158, 1, %rs157, %p72;
	and.b16  	%rs159, %rs158, 255;
	selp.b64 	%rd223, %rd221, %rd222, %p72;
	add.s32 	%r149, %r146, 256;
	cvt.u64.u32 	%rd224, %r149;
	mul.wide.u32 	%rd225, %r149, 4;
	add.s64 	%rd226, %rd1, %rd225;
	add.s64 	%rd227, %rd2, %rd225;
	add.s64 	%rd228, %rd112, %rd224;
	ld.global.u32 	%r150, [%rd226];
	ld.global.u32 	%r151, [%rd227];
	setp.ne.s32 	%p74, %r150, %r151;
	selp.u16 	%rs160, 1, 0, %p74;
	setp.ne.s16 	%p76, %rs159, 0;
	and.pred  	%p77, %p76, %p74;
	min.s64 	%rd229, %rd228, %rd223;
	setp.eq.s16 	%p78, %rs159, 0;
	selp.b16 	%rs161, %rs160, %rs158, %p78;
	selp.b64 	%rd230, %rd228, %rd223, %p78;
	selp.b16 	%rs162, 1, %rs161, %p77;
	and.b16  	%rs163, %rs162, 255;
	selp.b64 	%rd231, %rd229, %rd230, %p77;
	add.s32 	%r152, %r146, 512;
	cvt.u64.u32 	%rd232, %r152;
	mul.wide.u32 	%rd233, %r152, 4;
	add.s64 	%rd234, %rd1, %rd233;
	add.s64 	%rd235, %rd2, %rd233;
	add.s64 	%rd236, %rd112, %rd232;
	ld.global.u32 	%r153, [%rd234];
	ld.global.u32 	%r154, [%rd235];
	setp.ne.s32 	%p79, %r153, %r154;
	selp.u16 	%rs164, 1, 0, %p79;
	setp.ne.s16 	%p81, %rs163, 0;
	and.pred  	%p82, %p81, %p79;
	min.s64 	%rd237, %rd236, %rd231;
	setp.eq.s16 	%p83, %rs163, 0;
	selp.b16 	%rs165, %rs164, %rs162, %p83;
	selp.b64 	%rd238, %rd236, %rd231, %p83;
	selp.b16 	%rs166, 1, %rs165, %p82;
	and.b16  	%rs167, %rs166, 255;
	selp.b64 	%rd239, %rd237, %rd238, %p82;
	add.s32 	%r155, %r146, 768;
	cvt.u64.u32 	%rd240, %r155;
	mul.wide.u32 	%rd241, %r155, 4;
	add.s64 	%rd242, %rd1, %rd241;
	add.s64 	%rd243, %rd2, %rd241;
	add.s64 	%rd244, %rd112, %rd240;
	ld.global.u32 	%r156, [%rd242];
	ld.global.u32 	%r157, [%rd243];
	setp.ne.s32 	%p84, %r156, %r157;
	selp.u16 	%rs168, 1, 0, %p84;
	setp.ne.s16 	%p86, %rs167, 0;
	and.pred  	%p87, %p86, %p84;
	min.s64 	%rd245, %rd244, %rd239;
	setp.eq.s16 	%p88, %rs167, 0;
	selp.b16 	%rs169, %rs168, %rs166, %p88;
	selp.b64 	%rd246, %rd244, %rd239, %p88;
	selp.b16 	%rs385, 1, %rs169, %p87;
	selp.b64 	%rd482, %rd245, %rd246, %p87;
	add.s32 	%r576, %r576, 1024;
$L__BB9_90:
	and.b32  	%r158, %r44, 3;
	setp.eq.s32 	%p89, %r158, 0;
	@%p89 bra 	$L__BB9_95;
	setp.eq.s32 	%p90, %r158, 1;
	@%p90 bra 	$L__BB9_93;
	add.s32 	%r159, %r576, %r571;
	cvt.u64.u32 	%rd248, %r159;
	mul.wide.u32 	%rd249, %r159, 4;
	add.s64 	%rd250, %rd1, %rd249;
	add.s64 	%rd251, %rd2, %rd249;
	add.s64 	%rd252, %rd112, %rd248;
	ld.global.u32 	%r160, [%rd250];
	ld.global.u32 	%r161, [%rd251];
	setp.ne.s32 	%p91, %r160, %r161;
	selp.u16 	%rs171, 1, 0, %p91;
	and.b16  	%rs172, %rs385, 255;
	setp.ne.s16 	%p93, %rs172, 0;
	and.pred  	%p94, %p93, %p91;
	min.s64 	%rd253, %rd252, %rd482;
	setp.eq.s16 	%p95, %rs172, 0;
	selp.b16 	%rs173, %rs171, %rs385, %p95;
	selp.b64 	%rd254, %rd252, %rd482, %p95;
	selp.b16 	%rs174, 1, %rs173, %p94;
	and.b16  	%rs175, %rs174, 255;
	selp.b64 	%rd255, %rd253, %rd254, %p94;
	add.s32 	%r162, %r159, 256;
	cvt.u64.u32 	%rd256, %r162;
	mul.wide.u32 	%rd257, %r162, 4;
	add.s64 	%rd258, %rd1, %rd257;
	add.s64 	%rd259, %rd2, %rd257;
	add.s64 	%rd260, %rd112, %rd256;
	ld.global.u32 	%r163, [%rd258];
	ld.global.u32 	%r164, [%rd259];
	setp.ne.s32 	%p96, %r163, %r164;
	selp.u16 	%rs176, 1, 0, %p96;
	setp.ne.s16 	%p98, %rs175, 0;
	and.pred  	%p99, %p98, %p96;
	min.s64 	%rd261, %rd260, %rd255;
	setp.eq.s16 	%p100, %rs175, 0;
	selp.b16 	%rs177, %rs176, %rs174, %p100;
	selp.b64 	%rd262, %rd260, %rd255, %p100;
	selp.b16 	%rs385, 1, %rs177, %p99;
	selp.b64 	%rd482, %rd261, %rd262, %p99;
	add.s32 	%r576, %r576, 512;
$L__BB9_93:
	and.b32  	%r165, %r43, 256;
	setp.ne.s32 	%p101, %r165, 0;
	@%p101 bra 	$L__BB9_95;
	add.s32 	%r166, %r576, %r571;
	cvt.u64.u32 	%rd263, %r166;
	mul.wide.u32 	%rd264, %r166, 4;
	add.s64 	%rd265, %rd1, %rd264;
	add.s64 	%rd266, %rd2, %rd264;
	add.s64 	%rd267, %rd112, %rd263;
	ld.global.u32 	%r167, [%rd265];
	ld.global.u32 	%r168, [%rd266];
	setp.ne.s32 	%p102, %r167, %r168;
	selp.u16 	%rs178, 1, 0, %p102;
	and.b16  	%rs179, %rs385, 255;
	setp.ne.s16 	%p104, %rs179, 0;
	and.pred  	%p105, %p104, %p102;
	min.s64 	%rd268, %rd267, %rd482;
	setp.eq.s16 	%p106, %rs179, 0;
	selp.b16 	%rs180, %rs178, %rs385, %p106;
	selp.b64 	%rd269, %rd267, %rd482, %p106;
	selp.b16 	%rs385, 1, %rs180, %p105;
	selp.b64 	%rd482, %rd268, %rd269, %p105;
$L__BB9_95:
	// begin inline asm
	mov.u32 %r169, %laneid;
	// end inline asm
	cvt.u32.u16 	%r190, %rs385;
	and.b32  	%r171, %r190, 255;
	mov.b32 	%r187, 1;
	mov.b32 	%r188, 31;
	mov.b32 	%r189, -1;
	// begin inline asm
	shfl.sync.down.b32 %r170, %r171, %r187, %r188, %r189;
	// end inline asm
	// begin inline asm
	shfl.sync.down.b32 %r175, %r176, %r187, %r188, %r189;
	// end inline asm
	mov.b64 	{%r181, %r186}, %rd482;
	// begin inline asm
	shfl.sync.down.b32 %r180, %r181, %r187, %r188, %r189;
	// end inline asm
	// begin inline asm
	shfl.sync.down.b32 %r185, %r186, %r187, %r188, %r189;
	// end inline asm
	mov.b64 	%rd88, {%r180, %r185};
	cvt.u16.u32 	%rs74, %r170;
	setp.gt.s32 	%p107, %r169, 30;
	@%p107 bra 	$L__BB9_99;
	and.b16  	%rs181, %rs385, 255;
	setp.eq.s16 	%p108, %rs181, 0;
	and.b16  	%rs182, %rs74, 255;
	setp.eq.s16 	%p109, %rs182, 0;
	or.pred  	%p110, %p108, %p109;
	@%p110 bra 	$L__BB9_98;
	min.s64 	%rd482, %rd88, %rd482;
	mov.b16 	%rs385, 1;
	bra.uni 	$L__BB9_99;
$L__BB9_98:
	setp.eq.s16 	%p111, %rs181, 0;
	selp.b16 	%rs385, %rs74, %rs385, %p111;
	selp.b64 	%rd482, %rd88, %rd482, %p111;
$L__BB9_99:
	cvt.u32.u16 	%r211, %rs385;
	and.b32  	%r192, %r211, 255;
	mov.b32 	%r208, 2;
	mov.b32 	%r209, 31;
	mov.b32 	%r210, -1;
	// begin inline asm
	shfl.sync.down.b32 %r191, %r192, %r208, %r209, %r210;
	// end inline asm
	// begin inline asm
	shfl.sync.down.b32 %r196, %r197, %r208, %r209, %r210;
	// end inline asm
	mov.b64 	{%r202, %r207}, %rd482;
	// begin inline asm
	shfl.sync.down.b32 %r201, %r202, %r208, %r209, %r210;
	// end inline asm
	// begin inline asm
	shfl.sync.down.b32 %r206, %r207, %r208, %r209, %r210;
	// end inline asm
	mov.b64 	%rd92, {%r201, %r206};
	cvt.u16.u32 	%rs77, %r191;
	setp.gt.s32 	%p112, %r169, 29;
	@%p112 bra 	$L__BB9_103;
	and.b16  	%rs185, %rs385, 255;
	setp.eq.s16 	%p113, %rs185, 0;
	and.b16  	%rs186, %rs77, 255;
	setp.eq.s16 	%p114, %rs186, 0;
	or.pred  	%p115, %p113, %p114;
	@%p115 bra 	$L__BB9_102;
	min.s64 	%rd482, %rd92, %rd482;
	mov.b16 	%rs385, 1;
	bra.uni 	$L__BB9_103;
$L__BB9_102:
	setp.eq.s16 	%p116, %rs185, 0;
	selp.b16 	%rs385, %rs77, %rs385, %p116;
	selp.b64 	%rd482, %rd92, %rd482, %p116;
$L__BB9_103:
	cvt.u32.u16 	%r232, %rs385;
	and.b32  	%r213, %r232, 255;
	mov.b32 	%r229, 4;
	mov.b32 	%r230, 31;
	mov.b32 	%r231, -1;
	// begin inline asm
	shfl.sync.down.b32 %r212, %r213, %r229, %r230, %r231;
	// end inline asm
	// begin inline asm
	shfl.sync.down.b32 %r217, %r218, %r229, %r230, %r231;
	// end inline asm
	mov.b64 	{%r223, %r228}, %rd482;
	// begin inline asm
	shfl.sync.down.b32 %r222, %r223, %r229, %r230, %r231;
	// end inline asm
	// begin inline asm
	shfl.sync.down.b32 %r227, %r228, %r229, %r230, %r231;
	// end inline asm
	mov.b64 	%rd96, {%r222, %r227};
	cvt.u16.u32 	%rs80, %r212;
	setp.gt.s32 	%p117, %r169, 27;
	@%p117 bra 	$L__BB9_107;
	and.b16  	%rs189, %rs385, 255;
	setp.eq.s16 	%p118, %rs189, 0;
	and.b16  	%rs190, %rs80, 255;
	setp.eq.s16 	%p119, %rs190, 0;
	or.pred  	%p120, %p118, %p119;
	@%p120 bra 	$L__BB9_106;
	min.s64 	%rd482, %rd96, %rd482;
	mov.b16 	%rs385, 1;
	bra.uni 	$L__BB9_107;
$L__BB9_106:
	setp.eq.s16 	%p121, %rs189, 0;
	selp.b16 	%rs385, %rs80, %rs385, %p121;
	selp.b64 	%rd482, %rd96, %rd482, %p121;
$L__BB9_107:
	cvt.u32.u16 	%r253, %rs385;
	and.b32  	%r234, %r253, 255;
	mov.b32 	%r250, 8;
	mov.b32 	%r251, 31;
	mov.b32 	%r252, -1;
	// begin inline asm
	shfl.sync.down.b32 %r233, %r234, %r250, %r251, %r252;
	// end inline asm
	// begin inline asm
	shfl.sync.down.b32 %r238, %r239, %r250, %r251, %r252;
	// end inline asm
	mov.b64 	{%r244, %r249}, %rd482;
	// begin inline asm
	shfl.sync.down.b32 %r243, %r244, %r250, %r251, %r252;
	// end inline asm
	// begin inline asm
	shfl.sync.down.b32 %r248, %r249, %r250, %r251, %r252;
	// end inline asm
	mov.b64 	%rd100, {%r243, %r248};
	cvt.u16.u32 	%rs83, %r233;
	setp.gt.s32 	%p122, %r169, 23;
	@%p122 bra 	$L__BB9_111;
	and.b16  	%rs193, %rs385, 255;
	setp.eq.s16 	%p123, %rs193, 0;
	and.b16  	%rs194, %rs83, 255;
	setp.eq.s16 	%p124, %rs194, 0;
	or.pred  	%p125, %p123, %p124;
	@%p125 bra 	$L__BB9_110;
	min.s64 	%rd482, %rd100, %rd482;
	mov.b16 	%rs385, 1;
	bra.uni 	$L__BB9_111;
$L__BB9_110:
	setp.eq.s16 	%p126, %rs193, 0;
	selp.b16 	%rs385, %rs83, %rs385, %p126;
	selp.b64 	%rd482, %rd100, %rd482, %p126;
$L__BB9_111:
	cvt.u32.u16 	%r274, %rs385;
	and.b32  	%r255, %r274, 255;
	mov.b32 	%r271, 16;
	mov.b32 	%r272, 31;
	mov.b32 	%r273, -1;
	// begin inline asm
	shfl.sync.down.b32 %r254, %r255, %r271, %r272, %r273;
	// end inline asm
	// begin inline asm
	shfl.sync.down.b32 %r259, %r260, %r271, %r272, %r273;
	// end inline asm
	mov.b64 	{%r265, %r270}, %rd482;
	// begin inline asm
	shfl.sync.down.b32 %r264, %r265, %r271, %r272, %r273;
	// end inline asm
	// begin inline asm
	shfl.sync.down.b32 %r269, %r270, %r271, %r272, %r273;
	// end inline asm
	mov.b64 	%rd104, {%r264, %r269};
	cvt.u16.u32 	%rs86, %r254;
	setp.gt.s32 	%p127, %r169, 15;
	@%p127 bra 	$L__BB9_115;
	and.b16  	%rs197, %rs385, 255;
	setp.eq.s16 	%p128, %rs197, 0;
	and.b16  	%rs198, %rs86, 255;
	setp.eq.s16 	%p129, %rs198, 0;
	or.pred  	%p130, %p128, %p129;
	@%p130 bra 	$L__BB9_114;
	min.s64 	%rd482, %rd104, %rd482;
	mov.b16 	%rs385, 1;
	bra.uni 	$L__BB9_115;
$L__BB9_114:
	setp.eq.s16 	%p131, %rs197, 0;
	selp.b16 	%rs385, %rs86, %rs385, %p131;
	selp.b64 	%rd482, %rd104, %rd482, %p131;
$L__BB9_115:
	setp.ne.s32 	%p132, %r169, 0;
	@%p132 bra 	$L__BB9_117;
	shr.u32 	%r275, %r30, 1;
	and.b32  	%r276, %r275, 496;
	mov.u32 	%r277, _ZZN3cub18CUB_300001_SM_10006detail6reduce18DeviceReduceKernelINS2_10policy_hubIN4cuda3std3__45tupleIJblEEEjN6thrust24THRUST_300001_SM_1000_NS8cuda_cub9__find_if7functorIS9_EEE10Policy1000ENSB_12zip_iteratorINS8_IJNSD_26transform_input_iterator_tIbNSC_6detail35transform_pair_of_input_iterators_tIbNSB_6detail15normal_iteratorINSB_10device_ptrIiEEEESQ_NS7_8equal_toIiEEEENS7_10__not_fn_tINS7_10__identityEEEEENSB_17counting_iteratorIlNSB_11use_defaultESZ_SZ_EEEEEEEjSF_S9_SV_EEvT0_PT3_T1_NS0_13GridEvenShareIS16_EET2_T4_E12temp_storage;
	add.s32 	%r278, %r277, %r276;
	st.shared.u8 	[%r278+8], %rs385;
	st.shared.u64 	[%r278+16], %rd482;
$L__BB9_117:
	bar.sync 	0;
	setp.ne.s32 	%p133, %r30, 0;
	@%p133 bra 	$L__BB9_119;
	ld.shared.u8 	%rs201, [_ZZN3cub18CUB_300001_SM_10006detail6reduce18DeviceReduceKernelINS2_10policy_hubIN4cuda3std3__45tupleIJblEEEjN6thrust24THRUST_300001_SM_1000_NS8cuda_cub9__find_if7functorIS9_EEE10Policy1000ENSB_12zip_iteratorINS8_IJNSD_26transform_input_iterator_tIbNSC_6detail35transform_pair_of_input_iterators_tIbNSB_6detail15normal_iteratorINSB_10device_ptrIiEEEESQ_NS7_8equal_toIiEEEENS7_10__not_fn_tINS7_10__identityEEEEENSB_17counting_iteratorIlNSB_11use_defaultESZ_SZ_EEEEEEEjSF_S9_SV_EEvT0_PT3_T1_NS0_13GridEvenShareIS16_EET2_T4_E12temp_storage+24];
	ld.shared.u64 	%rd270, [_ZZN3cub18CUB_300001_SM_10006detail6reduce18DeviceReduceKernelINS2_10policy_hubIN4cuda3std3__45tupleIJblEEEjN6thrust24THRUST_300001_SM_1000_NS8cuda_cub9__find_if7functorIS9_EEE10Policy1000ENSB_12zip_iteratorINS8_IJNSD_26transform_input_iterator_tIbNSC_6detail35transform_pair_of_input_iterators_tIbNSB_6detail15normal_iteratorINSB_10device_ptrIiEEEESQ_NS7_8equal_toIiEEEENS7_10__not_fn_tINS7_10__identityEEEEENSB_17counting_iteratorIlNSB_11use_defaultESZ_SZ_EEEEEEEjSF_S9_SV_EEvT0_PT3_T1_NS0_13GridEvenShareIS16_EET2_T4_E12temp_storage+32];
	and.b16  	%rs202, %rs385, 255;
	setp.eq.s16 	%p134, %rs202, 0;
	setp.eq.s16 	%p135, %rs201, 0;
	min.s64 	%rd271, %rd270, %rd482;
	selp.b16 	%rs203, %rs385, 1, %p135;
	selp.b16 	%rs204, %rs201, %rs203, %p134;
	and.b16  	%rs205, %rs204, 255;
	selp.b64 	%rd272, %rd482, %rd271, %p135;
	selp.b64 	%rd273, %rd270, %rd272, %p134;
	ld.shared.u8 	%rs206, [_ZZN3cub18CUB_300001_SM_10006detail6reduce18DeviceReduceKernelINS2_10policy_hubIN4cuda3std3__45tupleIJblEEEjN6thrust24THRUST_300001_SM_1000_NS8cuda_cub9__find_if7functorIS9_EEE10Policy1000ENSB_12zip_iteratorINS8_IJNSD_26transform_input_iterator_tIbNSC_6detail35transform_pair_of_input_iterators_tIbNSB_6detail15normal_iteratorINSB_10device_ptrIiEEEESQ_NS7_8equal_toIiEEEENS7_10__not_fn_tINS7_10__identityEEEEENSB_17counting_iteratorIlNSB_11use_defaultESZ_SZ_EEEEEEEjSF_S9_SV_EEvT0_PT3_T1_NS0_13GridEvenShareIS16_EET2_T4_E12temp_storage+40];
	ld.shared.u64 	%rd274, [_ZZN3cub18CUB_300001_SM_10006detail6reduce18DeviceReduceKernelINS2_10policy_hubIN4cuda3std3__45tupleIJblEEEjN6thrust24THRUST_300001_SM_1000_NS8cuda_cub9__find_if7functorIS9_EEE10Policy1000ENSB_12zip_iteratorINS8_IJNSD_26transform_input_iterator_tIbNSC_6detail35transform_pair_of_input_iterators_tIbNSB_6detail15normal_iteratorINSB_10device_ptrIiEEEESQ_NS7_8equal_toIiEEEENS7_10__not_fn_tINS7_10__identityEEEEENSB_17counting_iteratorIlNSB_11use_defaultESZ_SZ_EEEEEEEjSF_S9_SV_EEvT0_PT3_T1_NS0_13GridEvenShareIS16_EET2_T4_E12temp_storage+48];
	setp.eq.s16 	%p136, %rs205, 0;
	setp.eq.s16 	%p137, %rs206, 0;
	min.s64 	%rd275, %rd274, %rd273;
	selp.b16 	%rs207, %rs204, 1, %p137;
	selp.b16 	%rs208, %rs206, %rs207, %p136;
	and.b16  	%rs209, %rs208, 255;
	selp.b64 	%rd276, %rd273, %rd275, %p137;
	selp.b64 	%rd277, %rd274, %rd276, %p136;
	ld.shared.u8 	%rs210, [_ZZN3cub18CUB_300001_SM_10006detail6reduce18DeviceReduceKernelINS2_10policy_hubIN4cuda3std3__45tupleIJblEEEjN6thrust24THRUST_300001_SM_1000_NS8cuda_cub9__find_if7functorIS9_EEE10Policy1000ENSB_12zip_iteratorINS8_IJNSD_26transform_input_iterator_tIbNSC_6detail35transform_pair_of_input_iterators_tIbNSB_6detail15normal_iteratorINSB_10device_ptrIiEEEESQ_NS7_8equal_toIiEEEENS7_10__not_fn_tINS7_10__identityEEEEENSB_17counting_iteratorIlNSB_11use_defaultESZ_SZ_EEEEEEEjSF_S9_SV_EEvT0_PT3_T1_NS0_13GridEvenShareIS16_EET2_T4_E12temp_storage+56];
	ld.shared.u64 	%rd278, [_ZZN3cub18CUB_300001_SM_10006detail6reduce18DeviceReduceKernelINS2_10policy_hubIN4cuda3std3__45tupleIJblEEEjN6thrust24THRUST_300001_SM_1000_NS8cuda_cub9__find_if7functorIS9_EEE10Policy1000ENSB_12zip_iteratorINS8_IJNSD_26transform_input_iterator_tIbNSC_6detail35transform_pair_of_input_iterators_tIbNSB_6detail15normal_iteratorINSB_10device_ptrIiEEEESQ_NS7_8equal_toIiEEEENS7_10__not_fn_tINS7_10__identityEEEEENSB_17counting_iteratorIlNSB_11use_defaultESZ_SZ_EEEEEEEjSF_S9_SV_EEvT0_PT3_T1_NS0_13GridEvenShareIS16_EET2_T4_E12temp_storage+64];
	setp.eq.s16 	%p138, %rs209, 0;
	setp.eq.s16 	%p139, %rs210, 0;
	min.s64 	%rd279, %rd278, %rd277;
	selp.b16 	%rs211, %rs208, 1, %p139;
	selp.b16 	%rs212, %rs210, %rs211, %p138;
	and.b16  	%rs213, %rs212, 255;
	selp.b64 	%rd280, %rd277, %rd279, %p139;
	selp.b64 	%rd281, %rd278, %rd280, %p138;
	ld.shared.u8 	%rs214, [_ZZN3cub18CUB_300001_SM_10006detail6reduce18DeviceReduceKernelINS2_10policy_hubIN4cuda3std3__45tupleIJblEEEjN6thrust24THRUST_300001_SM_1000_NS8cuda_cub9__find_if7functorIS9_EEE10Policy1000ENSB_12zip_iteratorINS8_IJNSD_26transform_input_iterator_tIbNSC_6detail35transform_pair_of_input_iterators_tIbNSB_6detail15normal_iteratorINSB_10device_ptrIiEEEESQ_NS7_8equal_toIiEEEENS7_10__not_fn_tINS7_10__identityEEEEENSB_17counting_iteratorIlNSB_11use_defaultESZ_SZ_EEEEEEEjSF_S9_SV_EEvT0_PT3_T1_NS0_13GridEvenShareIS16_EET2_T4_E12temp_storage+72];
	ld.shared.u64 	%rd282, [_ZZN3cub18CUB_300001_SM_10006detail6reduce18DeviceReduceKernelINS2_10policy_hubIN4cuda3std3__45tupleIJblEEEjN6thrust24THRUST_300001_SM_1000_NS8cuda_cub9__find_if7functorIS9_EEE10Policy1000ENSB_12zip_iteratorINS8_IJNSD_26transform_input_iterator_tIbNSC_6detail35transform_pair_of_input_iterators_tIbNSB_6detail15normal_iteratorINSB_10device_ptrIiEEEESQ_NS7_8equal_toIiEEEENS7_10__not_fn_tINS7_10__identityEEEEENSB_17counting_iteratorIlNSB_11use_defaultESZ_SZ_EEEEEEEjSF_S9_SV_EEvT0_PT3_T1_NS0_13GridEvenShareIS16_EET2_T4_E12temp_storage+80];
	setp.eq.s16 	%p140, %rs213, 0;
	setp.eq.s16 	%p141, %rs214, 0;
	min.s64 	%rd283, %rd282, %rd281;
	selp.b16 	%rs215, %rs212, 1, %p141;
	selp.b16 	%rs216, %rs214, %rs215, %p140;
	and.b16  	%rs217, %rs216, 255;
	selp.b64 	%rd284, %rd281, %rd283, %p141;
	selp.b64 	%rd285, %rd282, %rd284, %p140;
	ld.shared.u8 	%rs218, [_ZZN3cub18CUB_300001_SM_10006detail6reduce18DeviceReduceKernelINS2_10policy_hubIN4cuda3std3__45tupleIJblEEEjN6thrust24THRUST_300001_SM_1000_NS8cuda_cub9__find_if7functorIS9_EEE10Policy1000ENSB_12zip_iteratorINS8_IJNSD_26transform_input_iterator_tIbNSC_6detail35transform_pair_of_input_iterators_tIbNSB_6detail15normal_iteratorINSB_10device_ptrIiEEEESQ_NS7_8equal_toIiEEEENS7_10__not_fn_tINS7_10__identityEEEEENSB_17counting_iteratorIlNSB_11use_defaultESZ_SZ_EEEEEEEjSF_S9_SV_EEvT0_PT3_T1_NS0_13GridEvenShareIS16_EET2_T4_E12temp_storage+88];
	ld.shared.u64 	%rd286, [_ZZN3cub18CUB_300001_SM_10006detail6reduce18DeviceReduceKernelINS2_10policy_hubIN4cuda3std3__45tupleIJblEEEjN6thrust24THRUST_300001_SM_1000_NS8cuda_cub9__find_if7functorIS9_EEE10Policy1000ENSB_12zip_iteratorINS8_IJNSD_26transform_input_iterator_tIbNSC_6detail35transform_pair_of_input_iterators_tIbNSB_6detail15normal_iteratorINSB_10device_ptrIiEEEESQ_NS7_8equal_toIiEEEENS7_10__not_fn_tINS7_10__identityEEEEENSB_17counting_iteratorIlNSB_11use_defaultESZ_SZ_EEEEEEEjSF_S9_SV_EEvT0_PT3_T1_NS0_13GridEvenShareIS16_EET2_T4_E12temp_storage+96];
	setp.eq.s16 	%p142, %rs217, 0;
	setp.eq.s16 	%p143, %rs218, 0;
	min.s64 	%rd287, %rd286, %rd285;
	selp.b16 	%rs219, %rs216, 1, %p143;
	selp.b16 	%rs220, %rs218, %rs219, %p142;
	and.b16  	%rs221, %rs220, 255;
	selp.b64 	%rd288, %rd285, %rd287, %p143;
	selp.b64 	%rd289, %rd286, %rd288, %p142;
	ld.shared.u8 	%rs222, [_ZZN3cub18CUB_300001_SM_10006detail6reduce18DeviceReduceKernelINS2_10policy_hubIN4cuda3std3__45tupleIJblEEEjN6thrust24THRUST_300001_SM_1000_NS8cuda_cub9__find_if7functorIS9_EEE10Policy1000ENSB_12zip_iteratorINS8_IJNSD_26transform_input_iterator_tIbNSC_6detail35transform_pair_of_input_iterators_tIbNSB_6detail15normal_iteratorINSB_10device_ptrIiEEEESQ_NS7_8equal_toIiEEEENS7_10__not_fn_tINS7_10__identityEEEEENSB_17counting_iteratorIlNSB_11use_defaultESZ_SZ_EEEEEEEjSF_S9_SV_EEvT0_PT3_T1_NS0_13GridEvenShareIS16_EET2_T4_E12temp_storage+104];
	ld.shared.u64 	%rd290, [_ZZN3cub18CUB_300001_SM_10006detail6reduce18DeviceReduceKernelINS2_10policy_hubIN4cuda3std3__45tupleIJblEEEjN6thrust24THRUST_300001_SM_1000_NS8cuda_cub9__find_if7functorIS9_EEE10Policy1000ENSB_12zip_iteratorINS8_IJNSD_26transform_input_iterator_tIbNSC_6detail35transform_pair_of_input_iterators_tIbNSB_6detail15normal_iteratorINSB_10device_ptrIiEEEESQ_NS7_8equal_toIiEEEENS7_10__not_fn_tINS7_10__identityEEEEENSB_17counting_iteratorIlNSB_11use_defaultESZ_SZ_EEEEEEEjSF_S9_SV_EEvT0_PT3_T1_NS0_13GridEvenShareIS16_EET2_T4_E12temp_storage+112];
	setp.eq.s16 	%p144, %rs221, 0;
	setp.eq.s16 	%p145, %rs222, 0;
	min.s64 	%rd291, %rd290, %rd289;
	selp.b16 	%rs223, %rs220, 1, %p145;
	selp.b16 	%rs224, %rs222, %rs223, %p144;
	and.b16  	%rs225, %rs224, 255;
	selp.b64 	%rd292, %rd289, %rd291, %p145;
	selp.b64 	%rd293, %rd290, %rd292, %p144;
	ld.shared.u8 	%rs226, [_ZZN3cub18CUB_300001_SM_10006detail6reduce18DeviceReduceKernelINS2_10policy_hubIN4cuda3std3__45tupleIJblEEEjN6thrust24THRUST_300001_SM_1000_NS8cuda_cub9__find_if7functorIS9_EEE10Policy1000ENSB_12zip_iteratorINS8_IJNSD_26transform_input_iterator_tIbNSC_6detail35transform_pair_of_input_iterators_tIbNSB_6detail15normal_iteratorINSB_10device_ptrIiEEEESQ_NS7_8equal_toIiEEEENS7_10__not_fn_tINS7_10__identityEEEEENSB_17counting_iteratorIlNSB_11use_defaultESZ_SZ_EEEEEEEjSF_S9_SV_EEvT0_PT3_T1_NS0_13GridEvenShareIS16_EET2_T4_E12temp_storage+120];
	ld.shared.u64 	%rd294, [_ZZN3cub18CUB_300001_SM_10006detail6reduce18DeviceReduceKernelINS2_10policy_hubIN4cuda3std3__45tupleIJblEEEjN6thrust24THRUST_300001_SM_1000_NS8cuda_cub9__find_if7functorIS9_EEE10Policy1000ENSB_12zip_iteratorINS8_IJNSD_26transform_input_iterator_tIbNSC_6detail35transform_pair_of_input_iterators_tIbNSB_6detail15normal_iteratorINSB_10device_ptrIiEEEESQ_NS7_8equal_toIiEEEENS7_10__not_fn_tINS7_10__identityEEEEENSB_17counting_iteratorIlNSB_11use_defaultESZ_SZ_EEEEEEEjSF_S9_SV_EEvT0_PT3_T1_NS0_13GridEvenShareIS16_EET2_T4_E12temp_storage+128];
	setp.eq.s16 	%p146, %rs225, 0;
	setp.eq.s16 	%p147, %rs226, 0;
	min.s64 	%rd295, %rd294, %rd293;
	selp.b16 	%rs227, %rs224, 1, %p147;
	selp.b16 	%rs385, %rs226, %rs227, %p146;
	selp.b64 	%rd296, %rd293, %rd295, %p147;
	selp.b64 	%rd482, %rd294, %rd296, %p146;
$L__BB9_119:
	mov.u32 	%r560, %tid.x;
	setp.ne.s32 	%p324, %r560, 0;
	@%p324 bra 	$L__BB9_121;
	ld.param.u64 	%rd472, [_ZN3cub18CUB_300001_SM_10006detail6reduce18DeviceReduceKernelINS2_10policy_hubIN4cuda3std3__45tupleIJblEEEjN6thrust24THRUST_300001_SM_1000_NS8cuda_cub9__find_if7functorIS9_EEE10Policy1000ENSB_12zip_iteratorINS8_IJNSD_26transform_input_iterator_tIbNSC_6detail35transform_pair_of_input_iterators_tIbNSB_6detail15normal_iteratorINSB_10device_ptrIiEEEESQ_NS7_8equal_toIiEEEENS7_10__not_fn_tINS7_10__identityEEEEENSB_17counting_iteratorIlNSB_11use_defaultESZ_SZ_EEEEEEEjSF_S9_SV_EEvT0_PT3_T1_NS0_13GridEvenShareIS16_EET2_T4__param_1];
	cvta.to.global.u64 	%rd469, %rd472;
	mul.wide.u32 	%rd470, %r3, 16;
	add.s64 	%rd471, %rd469, %rd470;
	st.global.u8 	[%rd471], %rs385;
	st.global.u64 	[%rd471+8], %rd482;
$L__BB9_121:
	ret;

}
	// .globl	_ZN3cub18CUB_300001_SM_10006detail6reduce28DeviceReduceSingleTileKernelINS2_10policy_hubIN4cuda3std3__45tupleIJblEEEjN6thrust24THRUST_300001_SM_1000_NS8cuda_cub9__find_if7functorIS9_EEE10Policy1000EPS9_SI_iSF_S9_S9_NS7_10__identityEEEvT0_T1_T2_T3_T4_T6_
.visible .entry _ZN3cub18CUB_300001_SM_10006detail6reduce28DeviceReduceSingleTileKernelINS2_10policy_hubIN4cuda3std3__45tupleIJblEEEjN6thrust24THRUST_300001_SM_1000_NS8cuda_cub9__find_if7functorIS9_EEE10Policy1000EPS9_SI_iSF_S9_S9_NS7_10__identityEEEvT0_T1_T2_T3_T4_T6_(
	.param .u64 .ptr .align 1 _ZN3cub18CUB_300001_SM_10006detail6reduce28DeviceReduceSingleTileKernelINS2_10policy_hubIN4cuda3std3__45tupleIJblEEEjN6thrust24THRUST_300001_SM_1000_NS8cuda_cub9__find_if7functorIS9_EEE10Policy1000EPS9_SI_iSF_S9_S9_NS7_10__identityEEEvT0_T1_T2_T3_T4_T6__param_0,
	.param .u64 .ptr .align 1 _ZN3cub18CUB_300001_SM_10006detail6reduce28DeviceReduceSingleTileKernelINS2_10policy_hubIN4cuda3std3__45tupleIJblEEEjN6thrust24THRUST_300001_SM_1000_NS8cuda_cub9__find_if7functorIS9_EEE10Policy1000EPS9_SI_iSF_S9_S9_NS7_10__identityEEEvT0_T1_T2_T3_T4_T6__param_1,
	.param .u32 _ZN3cub18CUB_300001_SM_10006detail6reduce28DeviceReduceSingleTileKernelINS2_10policy_hubIN4cuda3std3__45tupleIJblEEEjN6thrust24THRUST_300001_SM_1000_NS8cuda_cub9__find_if7functorIS9_EEE10Policy1000EPS9_SI_iSF_S9_S9_NS7_10__identityEEEvT0_T1_T2_T3_T4_T6__param_2,
	.param .align 1 .b8 _ZN3cub18CUB_300001_SM_10006detail6reduce28DeviceReduceSingleTileKernelINS2_10policy_hubIN4cuda3std3__45tupleIJblEEEjN6thrust24THRUST_300001_SM_1000_NS8cuda_cub9__find_if7functorIS9_EEE10Policy1000EPS9_SI_iSF_S9_S9_NS7_10__identityEEEvT0_T1_T2_T3_T4_T6__param_3[1],
	.param .align 8 .b8 _ZN3cub18CUB_300001_SM_10006detail6reduce28DeviceReduceSingleTileKernelINS2_10policy_hubIN4cuda3std3__45tupleIJblEEEjN6thrust24THRUST_300001_SM_1000_NS8cuda_cub9__find_if7functorIS9_EEE10Policy1000EPS9_SI_iSF_S9_S9_NS7_10__identityEEEvT0_T1_T2_T3_T4_T6__param_4[16],
	.param .align 1 .b8 _ZN3cub18CUB_300001_SM_10006detail6reduce28DeviceReduceSingleTileKernelINS2_10policy_hubIN4cuda3std3__45tupleIJblEEEjN6thrust24THRUST_300001_SM_1000_NS8cuda_cub9__find_if7functorIS9_EEE10Policy1000EPS9_SI_iSF_S9_S9_NS7_10__identityEEEvT0_T1_T2_T3_T4_T6__param_5[1]
)
.maxntid 256
.minnctapersm 1
{
	.reg .pred 	%p<188>;
	.reg .b16 	%rs<340>;
	.reg .b32 	%r<406>;
	.reg .b64 	%rd<359>;
	// demoted variable
	.shared .align 8 .b8 _ZZN3cub18CUB_300001_SM_10006detail6reduce28DeviceReduceSingleTileKernelINS2_10policy_hubIN4cuda3std3__45tupleIJblEEEjN6thrust24THRUST_300001_SM_1000_NS8cuda_cub9__find_if7functorIS9_EEE10Policy1000EPS9_SI_iSF_S9_S9_NS7_10__identityEEEvT0_T1_T2_T3_T4_T6_E12temp_storage[152];
	ld.param.u64 	%rd106, [_ZN3cub18CUB_300001_SM_10006detail6reduce28DeviceReduceSingleTileKernelINS2_10policy_hubIN4cuda3std3__45tupleIJblEEEjN6thrust24THRUST_300001_SM_1000_NS8cuda_cub9__find_if7functorIS9_EEE10Policy1000EPS9_SI_iSF_S9_S9_NS7_10__identityEEEvT0_T1_T2_T3_T4_T6__param_4+8];
	ld.param.u64 	%rd105, [_ZN3cub18CUB_300001_SM_10006detail6reduce28DeviceReduceSingleTileKernelINS2_10policy_hubIN4cuda3std3__45tupleIJblEEEjN6thrust24THRUST_300001_SM_1000_NS8cuda_cub9__find_if7functorIS9_EEE10Policy1000EPS9_SI_iSF_S9_S9_NS7_10__identityEEEvT0_T1_T2_T3_T4_T6__param_0];
	ld.param.u64 	%rd107, [_ZN3cub18CUB_300001_SM_10006detail6reduce28DeviceReduceSingleTileKernelINS2_10policy_hubIN4cuda3std3__45tupleIJblEEEjN6thrust24THRUST_300001_SM_1000_NS8cuda_cub9__find_if7functorIS9_EEE10Policy1000EPS9_SI_iSF_S9_S9_NS7_10__identityEEEvT0_T1_T2_T3_T4_T6__param_1];
	ld.param.u32 	%r38, [_ZN3cub18CUB_300001_SM_10006detail6reduce28DeviceReduceSingleTileKernelINS2_10policy_hubIN4cuda3std3__45tupleIJblEEEjN6thrust24THRUST_300001_SM_1000_NS8cuda_cub9__find_if7functorIS9_EEE10Policy1000EPS9_SI_iSF_S9_S9_NS7_10__identityEEEvT0_T1_T2_T3_T4_T6__param_2];
	ld.param.u8 	%rs82, [_ZN3cub18CUB_300001_SM_10006detail6reduce28DeviceReduceSingleTileKernelINS2_10policy_hubIN4cuda3std3__45tupleIJblEEEjN6thrust24THRUST_300001_SM_1000_NS8cuda_cub9__find_if7functorIS9_EEE10Policy1000EPS9_SI_iSF_S9_S9_NS7_10__identityEEEvT0_T1_T2_T3_T4_T6__param_4];
	cvta.to.global.u64 	%rd1, %rd107;
	setp.ne.s32 	%p1, %r38, 0;
	@%p1 bra 	$L__BB10_3;
	mov.u32 	%r392, %tid.x;
	setp.ne.s32 	%p187, %r392, 0;
	@%p187 bra 	$L__BB10_112;
	st.global.u8 	[%rd1], %rs82;
	st.global.u64 	[%rd1+8], %rd106;
	bra.uni 	$L__BB10_112;
$L__BB10_3:
	setp.gt.s32 	%p2, %r38, 1023;
	@%p2 bra 	$L__BB10_74;
	mov.u32 	%r1, %tid.x;
	setp.ge.s32 	%p77, %r1, %r38;
	mov.b16 	%rs311, 0;
	mov.b64 	%rd329, 0;
	mov.u32 	%r396, %r1;
	@%p77 bra 	$L__BB10_6;
	mul.wide.u32 	%rd234, %r1, 16;
	add.s64 	%rd231, %rd105, %rd234;
	// begin inline asm
	ld.global.nc.u64 %rd230, [%rd231];
	// end inline asm
	add.s64 	%rd233, %rd231, 8;
	// begin inline asm
	ld.global.nc.u64 %rd329, [%rd233];
	// end inline asm
	cvt.u16.u64 	%rs311, %rd230;
	add.s32 	%r396, %r1, 256;
$L__BB10_6:
	setp.ge.s32 	%p78, %r396, %r38;
	@%p78 bra 	$L__BB10_12;
	not.b32 	%r158, %r396;
	add.s32 	%r4, %r38, %r158;
	and.b32  	%r159, %r4, 768;
	setp.eq.s32 	%p79, %r159, 768;
	@%p79 bra 	$L__BB10_10;
	mul.wide.u32 	%rd236, %r396, 16;
	add.s64 	%rd323, %rd105, %rd236;
	shr.u32 	%r160, %r4, 8;
	add.s32 	%r161, %r160, 1;
	and.b32  	%r162, %r161, 3;
	neg.s32 	%r394, %r162;
$L__BB10_9:
	.pragma "nounroll";
	// begin inline asm
	ld.global.nc.u64 %rd237, [%rd323];
	// end inline asm
	add.s64 	%rd240, %rd323, 8;
	// begin inline asm
	ld.global.nc.u64 %rd239, [%rd240];
	// end inline asm
	cvt.u16.u64 	%rs190, %rd237;
	and.b16  	%rs191, %rs190, 255;
	and.b16  	%rs192, %rs311, 255;
	setp.eq.s16 	%p80, %rs192, 0;
	setp.eq.s16 	%p81, %rs191, 0;
	min.s64 	%rd241, %rd239, %rd329;
	selp.b64 	%rd242, %rd329, %rd241, %p81;
	selp.b64 	%rd329, %rd239, %rd242, %p80;
	selp.b16 	%rs193, %rs311, 1, %p81;
	selp.b16 	%rs311, %rs190, %rs193, %p80;
	add.s32 	%r396, %r396, 256;
	add.s64 	%rd323, %rd323, 4096;
	add.s32 	%r394, %r394, 1;
	setp.ne.s32 	%p82, %r394, 0;
	@%p82 bra 	$L__BB10_9;
$L__BB10_10:
	setp.lt.u32 	%p83, %r4, 768;
	@%p83 bra 	$L__BB10_12;
$L__BB10_11:
	mul.wide.s32 	%rd259, %r396, 16;
	add.s64 	%rd244, %rd105, %rd259;
	// begin inline asm
	ld.global.nc.u64 %rd243, [%rd244];
	// end inline asm
	add.s64 	%rd246, %rd244, 8;
	// begin inline asm
	ld.global.nc.u64 %rd245, [%rd246];
	// end inline asm
	cvt.u16.u64 	%rs194, %rd243;
	and.b16  	%rs195, %rs194, 255;
	and.b16  	%rs196, %rs311, 255;
	setp.eq.s16 	%p84, %rs196, 0;
	setp.eq.s16 	%p85, %rs195, 0;
	min.s64 	%rd260, %rd245, %rd329;
	selp.b64 	%rd261, %rd329, %rd260, %p85;
	selp.b64 	%rd262, %rd245, %rd261, %p84;
	selp.b16 	%rs197, %rs311, 1, %p85;
	selp.b16 	%rs198, %rs194, %rs197, %p84;
	and.b16  	%rs199, %rs198, 255;
	add.s64 	%rd248, %rd244, 4096;
	// begin inline asm
	ld.global.nc.u64 %rd247, [%rd248];
	// end inline asm
	add.s64 	%rd250, %rd244, 4104;
	// begin inline asm
	ld.global.nc.u64 %rd249, [%rd250];
	// end inline asm
	cvt.u16.u64 	%rs200, %rd247;
	and.b16  	%rs201, %rs200, 255;
	setp.eq.s16 	%p86, %rs199, 0;
	setp.eq.s16 	%p87, %rs201, 0;
	min.s64 	%rd263, %rd249, %rd262;
	selp.b64 	%rd264, %rd262, %rd263, %p87;
	selp.b64 	%rd265, %rd249, %rd264, %p86;
	selp.b16 	%rs202, %rs198, 1, %p87;
	selp.b16 	%rs203, %rs200, %rs202, %p86;
	and.b16  	%rs204, %rs203, 255;
	add.s64 	%rd252, %rd244, 8192;
	// begin inline asm
	ld.global.nc.u64 %rd251, [%rd252];
	// end inline asm
	add.s64 	%rd254, %rd244, 8200;
	// begin inline asm
	ld.global.nc.u64 %rd253, [%rd254];
	// end inline asm
	cvt.u16.u64 	%rs205, %rd251;
	and.b16  	%rs206, %rs205, 255;
	setp.eq.s16 	%p88, %rs204, 0;
	setp.eq.s16 	%p89, %rs206, 0;
	min.s64 	%rd266, %rd253, %rd265;
	selp.b64 	%rd267, %rd265, %rd266, %p89;
	selp.b64 	%rd268, %rd253, %rd267, %p88;
	selp.b16 	%rs207, %rs203, 1, %p89;
	selp.b16 	%rs208, %rs205, %rs207, %p88;
	and.b16  	%rs209, %rs208, 255;
	add.s64 	%rd256, %rd244, 12288;
	// begin inline asm
	ld.global.nc.u64 %rd255, [%rd256];
	// end inline asm
	add.s64 	%rd258, %rd244, 12296;
	// begin inline asm
	ld.global.nc.u64 %rd257, [%rd258];
	// end inline asm
	cvt.u16.u64 	%rs210, %rd255;
	and.b16  	%rs211, %rs210, 255;
	setp.eq.s16 	%p90, %rs209, 0;
	setp.eq.s16 	%p91, %rs211, 0;
	min.s64 	%rd269, %rd257, %rd268;
	selp.b64 	%rd270, %rd268, %rd269, %p91;
	selp.b64 	%rd329, %rd257, %rd270, %p90;
	selp.b16 	%rs212, %rs208, 1, %p91;
	selp.b16 	%rs311, %rs210, %rs212, %p90;
	add.s32 	%r396, %r396, 1024;
	setp.lt.s32 	%p92, %r396, %r38;
	@%p92 bra 	$L__BB10_11;
$L__BB10_12:
	setp.lt.s32 	%p93, %r38, 256;
	@%p93 bra 	$L__BB10_37;
	// begin inline asm
	mov.u32 %r281, %laneid;
	// end inline asm
	cvt.u32.u16 	%r302, %rs311;
	and.b32  	%r283, %r302, 255;
	mov.b32 	%r299, 1;
	mov.b32 	%r300, 31;
	mov.b32 	%r301, -1;
	// begin inline asm
	shfl.sync.down.b32 %r282, %r283, %r299, %r300, %r301;
	// end inline asm
	// begin inline asm
	shfl.sync.down.b32 %r287, %r288, %r299, %r300, %r301;
	// end inline asm
	mov.b64 	{%r293, %r298}, %rd329;
	// begin inline asm
	shfl.sync.down.b32 %r292, %r293, %r299, %r300, %r301;
	// end inline asm
	// begin inline asm
	shfl.sync.down.b32 %r297, %r298, %r299, %r300, %r301;
	// end inline asm
	mov.b64 	%rd14, {%r292, %r297};
	cvt.u16.u32 	%rs10, %r282;
	setp.gt.s32 	%p143, %r281, 30;
	@%p143 bra 	$L__BB10_17;
	and.b16  	%rs254, %rs311, 255;
	setp.eq.s16 	%p144, %rs254, 0;
	and.b16  	%rs255, %rs10, 255;
	setp.eq.s16 	%p145, %rs255, 0;
	or.pred  	%p146, %p144, %p145;
	@%p146 bra 	$L__BB10_16;
	min.s64 	%rd329, %rd14, %rd329;
	mov.b16 	%rs311, 1;
	bra.uni 	$L__BB10_17;
$L__BB10_16:
	setp.eq.s16 	%p147, %rs254, 0;
	selp.b64 	%rd329, %rd14, %rd329, %p147;
	selp.b16 	%rs311, %rs10, %rs311, %p147;
$L__BB10_17:
	cvt.u32.u16 	%r323, %rs311;
	and.b32  	%r304, %r323, 255;
	mov.b32 	%r320, 2;
	mov.b32 	%r321, 31;
	mov.b32 	%r322, -1;
	// begin inline asm
	shfl.sync.down.b32 %r303, %r304, %r320, %r321, %r322;
	// end inline asm
	// begin inline asm
	shfl.sync.down.b32 %r308, %r309, %r320, %r321, %r322;
	// end inline asm
	mov.b64 	{%r314, %r319}, %rd329;
	// begin inline asm
	shfl.sync.down.b32 %r313, %r314, %r320, %r321, %r322;
	// end inline asm
	// begin inline asm
	shfl.sync.down.b32 %r318, %r319, %r320, %r321, %r322;
	// end inline asm
	mov.b64 	%rd18, {%r313, %r318};
	cvt.u16.u32 	%rs13, %r303;
	setp.gt.s32 	%p148, %r281, 29;
	@%p148 bra 	$L__BB10_21;
	and.b16  	%rs258, %rs311, 255;
	setp.eq.s16 	%p149, %rs258, 0;
	and.b16  	%rs259, %rs13, 255;
	setp.eq.s16 	%p150, %rs259, 0;
	or.pred  	%p151, %p149, %p150;
	@%p151 bra 	$L__BB10_20;
	min.s64 	%rd329, %rd18, %rd329;
	mov.b16 	%rs311, 1;
	bra.uni 	$L__BB10_21;
$L__BB10_20:
	setp.eq.s16 	%p152, %rs258, 0;
	selp.b64 	%rd329, %rd18, %rd329, %p152;
	selp.b16 	%rs311, %rs13, %rs311, %p152;
$L__BB10_21:
	cvt.u32.u16 	%r344, %rs311;
	and.b32  	%r325, %r344, 255;
	mov.b32 	%r341, 4;
	mov.b32 	%r342, 31;
	mov.b32 	%r343, -1;
	// begin inline asm
	shfl.sync.down.b32 %r324, %r325, %r341, %r342, %r343;
	// end inline asm
	// begin inline asm
	shfl.sync.down.b32 %r329, %r330, %r341, %r342, %r343;
	// end inline asm
	mov.b64 	{%r335, %r340}, %rd329;
	// begin inline asm
	shfl.sync.down.b32 %r334, %r335, %r341, %r342, %r343;
	// end inline asm
	// begin inline asm
	shfl.sync.down.b32 %r339, %r340, %r341, %r342, %r343;
	// end inline asm
	mov.b64 	%rd22, {%r334, %r339};
	cvt.u16.u32 	%rs16, %r324;
	setp.gt.s32 	%p153, %r281, 27;
	@%p153 bra 	$L__BB10_25;
	and.b16  	%rs262, %rs311, 255;
	setp.eq.s16 	%p154, %rs262, 0;
	and.b16  	%rs263, %rs16, 255;
	setp.eq.s16 	%p155, %rs263, 0;
	or.pred  	%p156, %p154, %p155;
	@%p156 bra 	$L__BB10_24;
	min.s64 	%rd329, %rd22, %rd329;
	mov.b16 	%rs311, 1;
	bra.uni 	$L__BB10_25;
$L__BB10_24:
	setp.eq.s16 	%p157, %rs262, 0;
	selp.b64 	%rd329, %rd22, %rd329, %p157;
	selp.b16 	%rs311, %rs16, %rs311, %p157;
$L__BB10_25:
	cvt.u32.u16 	%r365, %rs311;
	and.b32  	%r346, %r365, 255;
	mov.b32 	%r362, 8;
	mov.b32 	%r363, 31;
	mov.b32 	%r364, -1;
	// begin inline asm
	shfl.sync.down.b32 %r345, %r346, %r362, %r363, %r364;
	// end inline asm
	// begin inline asm
	shfl.sync.down.b32 %r350, %r351, %r362, %r363, %r364;
	// end inline asm
	mov.b64 	{%r356, %r361}, %rd329;
	// begin inline asm
	shfl.sync.down.b32 %r355, %r356, %r362, %r363, %r364;
	// end inline asm
	// begin inline asm
	shfl.sync.down.b32 %r360, %r361, %r362, %r363, %r364;
	// end inline asm
	mov.b64 	%rd26, {%r355, %r360};
	cvt.u16.u32 	%rs19, %r345;
	setp.gt.s32 	%p158, %r281, 23;
	@%p158 bra 	$L__BB10_29;
	and.b16  	%rs266, %rs311, 255;
	setp.eq.s16 	%p159, %rs266, 0;
	and.b16  	%rs267, %rs19, 255;
	setp.eq.s16 	%p160, %rs267, 0;
	or.pred  	%p161, %p159, %p160;
	@%p161 bra 	$L__BB10_28;
	min.s64 	%rd329, %rd26, %rd329;
	mov.b16 	%rs311, 1;
	bra.uni 	$L__BB10_29;
$L__BB10_28:
	setp.eq.s16 	%p162, %rs266, 0;
	selp.b64 	%rd329, %rd26, %rd329, %p162;
	selp.b16 	%rs311, %rs19, %rs311, %p162;
$L__BB10_29:
	cvt.u32.u16 	%r386, %rs311;
	and.b32  	%r367, %r386, 255;
	mov.b32 	%r383, 16;
	mov.b32 	%r384, 31;
	mov.b32 	%r385, -1;
	// begin inline asm
	shfl.sync.down.b32 %r366, %r367, %r383, %r384, %r385;
	// end inline asm
	// begin inline asm
	shfl.sync.down.b32 %r371, %r372, %r383, %r384, %r385;
	// end inline asm
	mov.b64 	{%r377, %r382}, %rd329;
	// begin inline asm
	shfl.sync.down.b32 %r376, %r377, %r383, %r384, %r385;
	// end inline asm
	// begin inline asm
	shfl.sync.down.b32 %r381, %r382, %r383, %r384, %r385;
	// end inline asm
	mov.b64 	%rd30, {%r376, %r381};
	cvt.u16.u32 	%rs22, %r366;
	setp.gt.s32 	%p163, %r281, 15;
	@%p163 bra 	$L__BB10_33;
	and.b16  	%rs270, %rs311, 255;
	setp.eq.s16 	%p164, %rs270, 0;
	and.b16  	%rs271, %rs22, 255;
	setp.eq.s16 	%p165, %rs271, 0;
	or.pred  	%p166, %p164, %p165;
	@%p166 bra 	$L__BB10_32;
	min.s64 	%rd329, %rd30, %rd329;
	mov.b16 	%rs311, 1;
	bra.uni 	$L__BB10_33;
$L__BB10_32:
	setp.eq.s16 	%p167, %rs270, 0;
	selp.b64 	%rd329, %rd30, %rd329, %p167;
	selp.b16 	%rs311, %rs22, %rs311, %p167;
$L__BB10_33:
	setp.ne.s32 	%p168, %r281, 0;
	@%p168 bra 	$L__BB10_35;
	shr.u32 	%r387, %r1, 1;
	and.b32  	%r388, %r387, 496;
	mov.u32 	%r389, _ZZN3cub18CUB_300001_SM_10006detail6reduce28DeviceReduceSingleTileKernelINS2_10policy_hubIN4cuda3std3__45tupleIJblEEEjN6thrust24THRUST_300001_SM_1000_NS8cuda_cub9__find_if7functorIS9_EEE10Policy1000EPS9_SI_iSF_S9_S9_NS7_10__identityEEEvT0_T1_T2_T3_T4_T6_E12temp_storage;
	add.s32 	%r390, %r389, %r388;
	st.shared.u8 	[%r390+8], %rs311;
	st.shared.u64 	[%r390+16], %rd329;
$L__BB10_35:
	bar.sync 	0;
	setp.ne.s32 	%p169, %r1, 0;
	@%p169 bra 	$L__BB10_110;
	ld.shared.u8 	%rs274, [_ZZN3cub18CUB_300001_SM_10006detail6reduce28DeviceReduceSingleTileKernelINS2_10policy_hubIN4cuda3std3__45tupleIJblEEEjN6thrust24THRUST_300001_SM_1000_NS8cuda_cub9__find_if7functorIS9_EEE10Policy1000EPS9_SI_iSF_S9_S9_NS7_10__identityEEEvT0_T1_T2_T3_T4_T6_E12temp_storage+24];
	ld.shared.u64 	%rd292, [_ZZN3cub18CUB_300001_SM_10006detail6reduce28DeviceReduceSingleTileKernelINS2_10policy_hubIN4cuda3std3__45tupleIJblEEEjN6thrust24THRUST_300001_SM_1000_NS8cuda_cub9__find_if7functorIS9_EEE10Policy1000EPS9_SI_iSF_S9_S9_NS7_10__identityEEEvT0_T1_T2_T3_T4_T6_E12temp_storage+32];
	and.b16  	%rs275, %rs311, 255;
	setp.eq.s16 	%p170, %rs275, 0;
	setp.eq.s16 	%p171, %rs274, 0;
	min.s64 	%rd293, %rd292, %rd329;
	selp.b64 	%rd294, %rd329, %rd293, %p171;
	selp.b64 	%rd295, %rd292, %rd294, %p170;
	selp.b16 	%rs276, %rs311, 1, %p171;
	selp.b16 	%rs277, %rs274, %rs276, %p170;
	and.b16  	%rs278, %rs277, 255;
	ld.shared.u8 	%rs279, [_ZZN3cub18CUB_300001_SM_10006detail6reduce28DeviceReduceSingleTileKernelINS2_10policy_hubIN4cuda3std3__45tupleIJblEEEjN6thrust24THRUST_300001_SM_1000_NS8cuda_cub9__find_if7functorIS9_EEE10Policy1000EPS9_SI_iSF_S9_S9_NS7_10__identityEEEvT0_T1_T2_T3_T4_T6_E12temp_storage+40];
	ld.shared.u64 	%rd296, [_ZZN3cub18CUB_300001_SM_10006detail6reduce28DeviceReduceSingleTileKernelINS2_10policy_hubIN4cuda3std3__45tupleIJblEEEjN6thrust24THRUST_300001_SM_1000_NS8cuda_cub9__find_if7functorIS9_EEE10Policy1000EPS9_SI_iSF_S9_S9_NS7_10__identityEEEvT0_T1_T2_T3_T4_T6_E12temp_storage+48];
	setp.eq.s16 	%p172, %rs278, 0;
	setp.eq.s16 	%p173, %rs279, 0;
	min.s64 	%rd297, %rd296, %rd295;
	selp.b64 	%rd298, %rd295, %rd297, %p173;
	selp.b64 	%rd299, %rd296, %rd298, %p172;
	selp.b16 	%rs280, %rs277, 1, %p173;
	selp.b16 	%rs281, %rs279, %rs280, %p172;
	and.b16  	%rs282, %rs281, 255;
	ld.shared.u8 	%rs283, [_ZZN3cub18CUB_300001_SM_10006detail6reduce28DeviceReduceSingleTileKernelINS2_10policy_hubIN4cuda3std3__45tupleIJblEEEjN6thrust24THRUST_300001_SM_1000_NS8cuda_cub9__find_if7functorIS9_EEE10Policy1000EPS9_SI_iSF_S9_S9_NS7_10__identityEEEvT0_T1_T2_T3_T4_T6_E12temp_storage+56];
	ld.shared.u64 	%rd300, [_ZZN3cub18CUB_300001_SM_10006detail6reduce28DeviceReduceSingleTileKernelINS2_10policy_hubIN4cuda3std3__45tupleIJblEEEjN6thrust24THRUST_300001_SM_1000_NS8cuda_cub9__find_if7functorIS9_EEE10Policy1000EPS9_SI_iSF_S9_S9_NS7_10__identityEEEvT0_T1_T2_T3_T4_T6_E12temp_storage+64];
	setp.eq.s16 	%p174, %rs282, 0;
	setp.eq.s16 	%p175, %rs283, 0;
	min.s64 	%rd301, %rd300, %rd299;
	selp.b16 	%rs284, %rs281, 1, %p175;
	selp.b16 	%rs285, %rs283, %rs284, %p174;
	and.b16  	%rs286, %rs285, 255;
	selp.b64 	%rd302, %rd299, %rd301, %p175;
	selp.b64 	%rd303, %rd300, %rd302, %p174;
	ld.shared.u8 	%rs287, [_ZZN3cub18CUB_300001_SM_10006detail6reduce28DeviceReduceSingleTileKernelINS2_10policy_hubIN4cuda3std3__45tupleIJblEEEjN6thrust24THRUST_300001_SM_1000_NS8cuda_cub9__find_if7functorIS9_EEE10Policy1000EPS9_SI_iSF_S9_S9_NS7_10__identityEEEvT0_T1_T2_T3_T4_T6_E12temp_storage+72];
	ld.shared.u64 	%rd304, [_ZZN3cub18CUB_300001_SM_10006detail6reduce28DeviceReduceSingleTileKernelINS2_10policy_hubIN4cuda3std3__45tupleIJblEEEjN6thrust24THRUST_300001_SM_1000_NS8cuda_cub9__find_if7functorIS9_EEE10Policy1000EPS9_SI_iSF_S9_S9_NS7_10__identityEEEvT0_T1_T2_T3_T4_T6_E12temp_storage+80];
	setp.eq.s16 	%p176, %rs286, 0;
	setp.eq.s16 	%p177, %rs287, 0;
	min.s64 	%rd305, %rd304, %rd303;
	selp.b16 	%rs288, %rs285, 1, %p177;
	selp.b16 	%rs289, %rs287, %rs288, %p176;
	and.b16  	%rs290, %rs289, 255;
	selp.b64 	%rd306, %rd303, %rd305, %p177;
	selp.b64 	%rd307, %rd304, %rd306, %p176;
	ld.shared.u8 	%rs291, [_ZZN3cub18CUB_300001_SM_10006detail6reduce28DeviceReduceSingleTileKernelINS2_10policy_hubIN4cuda3std3__45tupleIJblEEEjN6thrust24THRUST_300001_SM_1000_NS8cuda_cub9__find_if7functorIS9_EEE10Policy1000EPS9_SI_iSF_S9_S9_NS7_10__identityEEEvT0_T1_T2_T3_T4_T6_E12temp_storage+88];
	ld.shared.u64 	%rd308, [_ZZN3cub18CUB_300001_SM_10006detail6reduce28DeviceReduceSingleTileKernelINS2_10policy_hubIN4cuda3std3__45tupleIJblEEEjN6thrust24THRUST_300001_SM_1000_NS8cuda_cub9__find_if7functorIS9_EEE10Policy1000EPS9_SI_iSF_S9_S9_NS7_10__identityEEEvT0_T1_T2_T3_T4_T6_E12temp_storage+96];
	setp.eq.s16 	%p178, %rs290, 0;
	setp.eq.s16 	%p179, %rs291, 0;
	min.s64 	%rd309, %rd308, %rd307;
	selp.b16 	%rs292, %rs289, 1, %p179;
	selp.b16 	%rs293, %rs291, %rs292, %p178;
	and.b16  	%rs294, %rs293, 255;
	selp.b64 	%rd310, %rd307, %rd309, %p179;
	selp.b64 	%rd311, %rd308, %rd310, %p178;
	ld.shared.u8 	%rs295, [_ZZN3cub18CUB_300001_SM_10006detail6reduce28DeviceReduceSingleTileKernelINS2_10policy_hubIN4cuda3std3__45tupleIJblEEEjN6thrust24THRUST_300001_SM_1000_NS8cuda_cub9__find_if7functorIS9_EEE10Policy1000EPS9_SI_iSF_S9_S9_NS7_10__identityEEEvT0_T1_T2_T3_T4_T6_E12temp_storage+104];
	ld.shared.u64 	%rd312, [_ZZN3cub18CUB_300001_SM_10006detail6reduce28DeviceReduceSingleTileKernelINS2_10policy_hubIN4cuda3std3__45tupleIJblEEEjN6thrust24THRUST_300001_SM_1000_NS8cuda_cub9__find_if7functorIS9_EEE10Policy1000EPS9_SI_iSF_S9_S9_NS7_10__identityEEEvT0_T1_T2_T3_T4_T6_E12temp_storage+112];
	setp.eq.s16 	%p180, %rs294, 0;
	setp.eq.s16 	%p181, %rs295, 0;
	min.s64 	%rd313, %rd312, %rd311;
	selp.b16 	%rs296, %rs293, 1, %p181;
	selp.b16 	%rs297, %rs295, %rs296, %p180;
	and.b16  	%rs298, %rs297, 255;
	selp.b64 	%rd314, %rd311, %rd313, %p181;
	selp.b64 	%rd315, %rd312, %rd314, %p180;
	ld.shared.u8 	%rs299, [_ZZN3cub18CUB_300001_SM_10006detail6reduce28DeviceReduceSingleTileKernelINS2_10policy_hubIN4cuda3std3__45tupleIJblEEEjN6thrust24THRUST_300001_SM_1000_NS8cuda_cub9__find_if7functorIS9_EEE10Policy1000EPS9_SI_iSF_S9_S9_NS7_10__identityEEEvT0_T1_T2_T3_T4_T6_E12temp_storage+120];
	ld.shared.u64 	%rd316, [_ZZN3cub18CUB_300001_SM_10006detail6reduce28DeviceReduceSingleTileKernelINS2_10policy_hubIN4cuda3std3__45tupleIJblEEEjN6thrust24THRUST_300001_SM_1000_NS8cuda_cub9__find_if7functorIS9_EEE10Policy1000EPS9_SI_iSF_S9_S9_NS7_10__identityEEEvT0_T1_T2_T3_T4_T6_E12temp_storage+128];
	setp.eq.s16 	%p182, %rs298, 0;
	setp.eq.s16 	%p183, %rs299, 0;
	min.s64 	%rd317, %rd316, %rd315;
	selp.b16 	%rs300, %rs297, 1, %p183;
	selp.b16 	%rs311, %rs299, %rs300, %p182;
	selp.b64 	%rd318, %rd315, %rd317, %p183;
	selp.b64 	%rd329, %rd316, %rd318, %p182;
	bra.uni 	$L__BB10_110;
$L__BB10_37:
	// begin inline asm
	mov.u32 %r163, %laneid;
	// end inline asm
	and.b32  	%r184, %r1, 992;
	add.s32 	%r185, %r184, 32;
	setp.gt.s32 	%p94, %r185, %r38;
	not.b32 	%r186, %r184;
	add.s32 	%r187, %r38, %r186;
	selp.b32 	%r182, %r187, 31, %p94;
	cvt.u32.u16 	%r188, %rs311;
	and.b32  	%r165, %r188, 255;
	mov.b32 	%r181, 1;
	mov.b32 	%r183, -1;
	// begin inline asm
	shfl.sync.down.b32 %r164, %r165, %r181, %r182, %r183;
	// end inline asm
	// begin inline asm
	shfl.sync.down.b32 %r169, %r170, %r181, %r182, %r183;
	// end inline asm
	mov.b64 	{%r175, %r180}, %rd329;
	// begin inline asm
	shfl.sync.down.b32 %r174, %r175, %r181, %r182, %r183;
	// end inline asm
	// begin inline asm
	shfl.sync.down.b32 %r179, %r180, %r181, %r182, %r183;
	// end inline asm
	mov.b64 	%rd35, {%r174, %r179};
	cvt.u16.u32 	%rs26, %r164;
	setp.ge.s32 	%p95, %r163, %r182;
	@%p95 bra 	$L__BB10_41;
	and.b16  	%rs213, %rs311, 255;
	setp.eq.s16 	%p96, %rs213, 0;
	and.b16  	%rs214, %rs26, 255;
	setp.eq.s16 	%p97, %rs214, 0;
	or.pred  	%p98, %p96, %p97;
	@%p98 bra 	$L__BB10_40;
	min.s64 	%rd329, %rd35, %rd329;
	mov.b16 	%rs311, 1;
	bra.uni 	$L__BB10_41;
$L__BB10_40:
	setp.eq.s16 	%p99, %rs213, 0;
	selp.b16 	%rs311, %rs26, %rs311, %p99;
	selp.b64 	%rd329, %rd35, %rd329, %p99;
$L__BB10_41:
	cvt.u32.u16 	%r209, %rs311;
	and.b32  	%r190, %r209, 255;
	mov.b32 	%r206, 2;
	mov.b32 	%r208, -1;
	// begin inline asm
	shfl.sync.down.b32 %r189, %r190, %r206, %r182, %r208;
	// end inline asm
	// begin inline asm
	shfl.sync.down.b32 %r194, %r195, %r206, %r182, %r208;
	// end inline asm
	mov.b64 	{%r200, %r205}, %rd329;
	// begin inline asm
	shfl.sync.down.b32 %r199, %r200, %r206, %r182, %r208;
	// end inline asm
	// begin inline asm
	shfl.sync.down.b32 %r204, %r205, %r206, %r182, %r208;
	// end inline asm
	mov.b64 	%rd39, {%r199, %r204};
	cvt.u16.u32 	%rs29, %r189;
	add.s32 	%r210, %r163, 2;
	setp.gt.s32 	%p100, %r210, %r182;
	@%p100 bra 	$L__BB10_45;
	and.b16  	%rs217, %rs311, 255;
	setp.eq.s16 	%p101, %rs217, 0;
	and.b16  	%rs218, %rs29, 255;
	setp.eq.s16 	%p102, %rs218, 0;
	or.pred  	%p103, %p101, %p102;
	@%p103 bra 	$L__BB10_44;
	min.s64 	%rd329, %rd39, %rd329;
	mov.b16 	%rs311, 1;
	bra.uni 	$L__BB10_45;
$L__BB10_44:
	setp.eq.s16 	%p104, %rs217, 0;
	selp.b16 	%rs311, %rs29, %rs311, %p104;
	selp.b64 	%rd329, %rd39, %rd329, %p104;
$L__BB10_45:
	cvt.u32.u16 	%r231, %rs311;
	and.b32  	%r212, %r231, 255;
	mov.b32 	%r228, 4;
	mov.b32 	%r230, -1;
	// begin inline asm
	shfl.sync.down.b32 %r211, %r212, %r228, %r182, %r230;
	// end inline asm
	// begin inline asm
	shfl.sync.down.b32 %r216, %r217, %r228, %r182, %r230;
	// end inline asm
	mov.b64 	{%r222, %r227}, %rd329;
	// begin inline asm
	shfl.sync.down.b32 %r221, %r222, %r228, %r182, %r230;
	// end inline asm
	// begin inline asm
	shfl.sync.down.b32 %r226, %r227, %r228, %r182, %r230;
	// end inline asm
	mov.b64 	%rd43, {%r221, %r226};
	cvt.u16.u32 	%rs32, %r211;
	add.s32 	%r232, %r163, 4;
	setp.gt.s32 	%p105, %r232, %r182;
	@%p105 bra 	$L__BB10_49;
	and.b16  	%rs221, %rs311, 255;
	setp.eq.s16 	%p106, %rs221, 0;
	and.b16  	%rs222, %rs32, 255;
	setp.eq.s16 	%p107, %rs222, 0;
	or.pred  	%p108, %p106, %p107;
	@%p108 bra 	$L__BB10_48;
	min.s64 	%rd329, %rd43, %rd329;
	mov.b16 	%rs311, 1;
	bra.uni 	$L__BB10_49;
$L__BB10_48:
	setp.eq.s16 	%p109, %rs221, 0;
	selp.b16 	%rs311, %rs32, %rs311, %p109;
	selp.b64 	%rd329, %rd43, %rd329, %p109;
$L__BB10_49:
	cvt.u32.u16 	%r253, %rs311;
	and.b32  	%r234, %r253, 255;
	mov.b32 	%r250, 8;
	mov.b32 	%r252, -1;
	// begin inline asm
	shfl.sync.down.b32 %r233, %r234, %r250, %r182, %r252;
	// end inline asm
	// begin inline asm
	shfl.sync.down.b32 %r238, %r239, %r250, %r182, %r252;
	// end inline asm
	mov.b64 	{%r244, %r249}, %rd329;
	// begin inline asm
	shfl.sync.down.b32 %r243, %r244, %r250, %r182, %r252;
	// end inline asm
	// begin inline asm
	shfl.sync.down.b32 %r248, %r249, %r250, %r182, %r252;
	// end inline asm
	mov.b64 	%rd47, {%r243, %r248};
	cvt.u16.u32 	%rs35, %r233;
	add.s32 	%r254, %r163, 8;
	setp.gt.s32 	%p110, %r254, %r182;
	@%p110 bra 	$L__BB10_53;
	and.b16  	%rs225, %rs311, 255;
	setp.eq.s16 	%p111, %rs225, 0;
	and.b16  	%rs226, %rs35, 255;
	setp.eq.s16 	%p112, %rs226, 0;
	or.pred  	%p113, %p111, %p112;
	@%p113 bra 	$L__BB10_52;
	min.s64 	%rd329, %rd47, %rd329;
	mov.b16 	%rs311, 1;
	bra.uni 	$L__BB10_53;
$L__BB10_52:
	setp.eq.s16 	%p114, %rs225, 0;
	selp.b16 	%rs311, %rs35, %rs311, %p114;
	selp.b64 	%rd329, %rd47, %rd329, %p114;
$L__BB10_53:
	cvt.u32.u16 	%r275, %rs311;
	and.b32  	%r256, %r275, 255;
	mov.b32 	%r272, 16;
	mov.b32 	%r274, -1;
	// begin inline asm
	shfl.sync.down.b32 %r255, %r256, %r272, %r182, %r274;
	// end inline asm
	// begin inline asm
	shfl.sync.down.b32 %r260, %r261, %r272, %r182, %r274;
	// end inline asm
	mov.b64 	{%r266, %r271}, %rd329;
	// begin inline asm
	shfl.sync.down.b32 %r265, %r266, %r272, %r182, %r274;
	// end inline asm
	// begin inline asm
	shfl.sync.down.b32 %r270, %r271, %r272, %r182, %r274;
	// end inline asm
	mov.b64 	%rd51, {%r265, %r270};
	cvt.u16.u32 	%rs38, %r255;
	add.s32 	%r276, %r163, 16;
	setp.gt.s32 	%p115, %r276, %r182;
	@%p115 bra 	$L__BB10_57;
	and.b16  	%rs229, %rs311, 255;
	setp.eq.s16 	%p116, %rs229, 0;
	and.b16  	%rs230, %rs38, 255;
	setp.eq.s16 	%p117, %rs230, 0;
	or.pred  	%p118, %p116, %p117;
	@%p118 bra 	$L__BB10_56;
	min.s64 	%rd329, %rd51, %rd329;
	mov.b16 	%rs311, 1;
	bra.uni 	$L__BB10_57;
$L__BB10_56:
	setp.eq.s16 	%p119, %rs229, 0;
	selp.b16 	%rs311, %rs38, %rs311, %p119;
	selp.b64 	%rd329, %rd51, %rd329, %p119;
$L__BB10_57:
	setp.ne.s32 	%p120, %r163, 0;
	@%p120 bra 	$L__BB10_59;
	shr.u32 	%r277, %r1, 1;
	and.b32  	%r278, %r277, 496;
	mov.u32 	%r279, _ZZN3cub18CUB_300001_SM_10006detail6reduce28DeviceReduceSingleTileKernelINS2_10policy_hubIN4cuda3std3__45tupleIJblEEEjN6thrust24THRUST_300001_SM_1000_NS8cuda_cub9__find_if7functorIS9_EEE10Policy1000EPS9_SI_iSF_S9_S9_NS7_10__identityEEEvT0_T1_T2_T3_T4_T6_E12temp_storage;
	add.s32 	%r280, %r279, %r278;
	st.shared.u8 	[%r280+8], %rs311;
	st.shared.u64 	[%r280+16], %rd329;
$L__BB10_59:
	bar.sync 	0;
	setp.ne.s32 	%p121, %r1, 0;
	@%p121 bra 	$L__BB10_110;
	setp.lt.s32 	%p122, %r38, 33;
	@%p122 bra 	$L__BB10_62;
	ld.shared.u8 	%rs233, [_ZZN3cub18CUB_300001_SM_10006detail6reduce28DeviceReduceSingleTileKernelINS2_10policy_hubIN4cuda3std3__45tupleIJblEEEjN6thrust24THRUST_300001_SM_1000_NS8cuda_cub9__find_if7functorIS9_EEE10Policy1000EPS9_SI_iSF_S9_S9_NS7_10__identityEEEvT0_T1_T2_T3_T4_T6_E12temp_storage+24];
	ld.shared.u64 	%rd271, [_ZZN3cub18CUB_300001_SM_10006detail6reduce28DeviceReduceSingleTileKernelINS2_10policy_hubIN4cuda3std3__45tupleIJblEEEjN6thrust24THRUST_300001_SM_1000_NS8cuda_cub9__find_if7functorIS9_EEE10Policy1000EPS9_SI_iSF_S9_S9_NS7_10__identityEEEvT0_T1_T2_T3_T4_T6_E12temp_storage+32];
	and.b16  	%rs234, %rs311, 255;
	setp.eq.s16 	%p123, %rs234, 0;
	setp.eq.s16 	%p124, %rs233, 0;
	min.s64 	%rd272, %rd271, %rd329;
	selp.b16 	%rs235, %rs311, 1, %p124;
	selp.b16 	%rs311, %rs233, %rs235, %p123;
	selp.b64 	%rd273, %rd329, %rd272, %p124;
	selp.b64 	%rd329, %rd271, %rd273, %p123;
$L__BB10_62:
	setp.lt.s32 	%p125, %r38, 65;
	@%p125 bra 	$L__BB10_64;
	ld.shared.u8 	%rs236, [_ZZN3cub18CUB_300001_SM_10006detail6reduce28DeviceReduceSingleTileKernelINS2_10policy_hubIN4cuda3std3__45tupleIJblEEEjN6thrust24THRUST_300001_SM_1000_NS8cuda_cub9__find_if7functorIS9_EEE10Policy1000EPS9_SI_iSF_S9_S9_NS7_10__identityEEEvT0_T1_T2_T3_T4_T6_E12temp_storage+40];
	ld.shared.u64 	%rd274, [_ZZN3cub18CUB_300001_SM_10006detail6reduce28DeviceReduceSingleTileKernelINS2_10policy_hubIN4cuda3std3__45tupleIJblEEEjN6thrust24THRUST_300001_SM_1000_NS8cuda_cub9__find_if7functorIS9_EEE10Policy1000EPS9_SI_iSF_S9_S9_NS7_10__identityEEEvT0_T1_T2_T3_T4_T6_E12temp_storage+48];
	and.b16  	%rs237, %rs311, 255;
	setp.eq.s16 	%p126, %rs237, 0;
	setp.eq.s16 	%p127, %rs236, 0;
	min.s64 	%rd275, %rd274, %rd329;
	selp.b16 	%rs238, %rs311, 1, %p127;
	selp.b16 	%rs311, %rs236, %rs238, %p126;
	selp.b64 	%rd276, %rd329, %rd275, %p127;
	selp.b64 	%rd329, %rd274, %rd276, %p126;
$L__BB10_64:
	setp.lt.s32 	%p128, %r38, 97;
	@%p128 bra 	$L__BB10_66;
	ld.shared.u8 	%rs239, [_ZZN3cub18CUB_300001_SM_10006detail6reduce28DeviceReduceSingleTileKernelINS2_10policy_hubIN4cuda3std3__45tupleIJblEEEjN6thrust24THRUST_300001_SM_1000_NS8cuda_cub9__find_if7functorIS9_EEE10Policy1000EPS9_SI_iSF_S9_S9_NS7_10__identityEEEvT0_T1_T2_T3_T4_T6_E12temp_storage+56];
	ld.shared.u64 	%rd277, [_ZZN3cub18CUB_300001_SM_10006detail6reduce28DeviceReduceSingleTileKernelINS2_10policy_hubIN4cuda3std3__45tupleIJblEEEjN6thrust24THRUST_300001_SM_1000_NS8cuda_cub9__find_if7functorIS9_EEE10Policy1000EPS9_SI_iSF_S9_S9_NS7_10__identityEEEvT0_T1_T2_T3_T4_T6_E12temp_storage+64];
	and.b16  	%rs240, %rs311, 255;
	setp.eq.s16 	%p129, %rs240, 0;
	setp.eq.s16 	%p130, %rs239, 0;
	min.s64 	%rd278, %rd277, %rd329;
	selp.b16 	%rs241, %rs311, 1, %p130;
	selp.b16 	%rs311, %rs239, %rs241, %p129;
	selp.b64 	%rd279, %rd329, %rd278, %p130;
	selp.b64 	%rd329, %rd277, %rd279, %p129;
$L__BB10_66:
	setp.lt.s32 	%p131, %r38, 129;
	@%p131 bra 	$L__BB10_68;
	ld.shared.u8 	%rs242, [_ZZN3cub18CUB_300001_SM_10006detail6reduce28DeviceReduceSingleTileKernelINS2_10policy_hubIN4cuda3std3__45tupleIJblEEEjN6thrust24THRUST_300001_SM_1000_NS8cuda_cub9__find_if7functorIS9_EEE10Policy1000EPS9_SI_iSF_S9_S9_NS7_10__identityEEEvT0_T1_T2_T3_T4_T6_E12temp_storage+72];
	ld.shared.u64 	%rd280, [_ZZN3cub18CUB_300001_SM_10006detail6reduce28DeviceReduceSingleTileKernelINS2_10policy_hubIN4cuda3std3__45tupleIJblEEEjN6thrust24THRUST_300001_SM_1000_NS8cuda_cub9__find_if7functorIS9_EEE10Policy1000EPS9_SI_iSF_S9_S9_NS7_10__identityEEEvT0_T1_T2_T3_T4_T6_E12temp_storage+80];
	and.b16  	%rs243, %rs311, 255;
	setp.eq.s16 	%p132, %rs243, 0;
	setp.eq.s16 	%p133, %rs242, 0;
	min.s64 	%rd281, %rd280, %rd329;
	selp.b16 	%rs244, %rs311, 1, %p133;
	selp.b16 	%rs311, %rs242, %rs244, %p132;
	selp.b64 	%rd282, %rd329, %rd281, %p133;
	selp.b64 	%rd329, %rd280, %rd282, %p132;
$L__BB10_68:
	setp.lt.s32 	%p134, %r38, 161;
	@%p134 bra 	$L__BB10_70;
	ld.shared.u8 	%rs245, [_ZZN3cub18CUB_300001_SM_10006detail6reduce28DeviceReduceSingleTileKernelINS2_10policy_hubIN4cuda3std3__45tupleIJblEEEjN6thrust24THRUST_300001_SM_1000_NS8cuda_cub9__find_if7functorIS9_EEE10Policy1000EPS9_SI_iSF_S9_S9_NS7_10__identityEEEvT0_T1_T2_T3_T4_T6_E12temp_storage+88];
	ld.shared.u64 	%rd283, [_ZZN3cub18CUB_300001_SM_10006detail6reduce28DeviceReduceSingleTileKernelINS2_10policy_hubIN4cuda3std3__45tupleIJblEEEjN6thrust24THRUST_300001_SM_1000_NS8cuda_cub9__find_if7functorIS9_EEE10Policy1000EPS9_SI_iSF_S9_S9_NS7_10__identityEEEvT0_T1_T2_T3_T4_T6_E12temp_storage+96];
	and.b16  	%rs246, %rs311, 255;
	setp.eq.s16 	%p135, %rs246, 0;
	setp.eq.s16 	%p136, %rs245, 0;
	min.s64 	%rd284, %rd283, %rd329;
	selp.b16 	%rs247, %rs311, 1, %p136;
	selp.b16 	%rs311, %rs245, %rs247, %p135;
	selp.b64 	%rd285, %rd329, %rd284, %p136;
	selp.b64 	%rd329, %rd283, %rd285, %p135;
$L__BB10_70:
	setp.lt.s32 	%p137, %r38, 193;
	@%p137 bra 	$L__BB10_72;
	ld.shared.u8 	%rs248, [_ZZN3cub18CUB_300001_SM_10006detail6reduce28DeviceReduceSingleTileKernelINS2_10policy_hubIN4cuda3std3__45tupleIJblEEEjN6thrust24THRUST_300001_SM_1000_NS8cuda_cub9__find_if7functorIS9_EEE10Policy1000EPS9_SI_iSF_S9_S9_NS7_10__identityEEEvT0_T1_T2_T3_T4_T6_E12temp_storage+104];
	ld.shared.u64 	%rd286, [_ZZN3cub18CUB_300001_SM_10006detail6reduce28DeviceReduceSingleTileKernelINS2_10policy_hubIN4cuda3std3__45tupleIJblEEEjN6thrust24THRUST_300001_SM_1000_NS8cuda_cub9__find_if7functorIS9_EEE10Policy1000EPS9_SI_iSF_S9_S9_NS7_10__identityEEEvT0_T1_T2_T3_T4_T6_E12temp_storage+112];
	and.b16  	%rs249, %rs311, 255;
	setp.eq.s16 	%p138, %rs249, 0;
	setp.eq.s16 	%p139, %rs248, 0;
	min.s64 	%rd287, %rd286, %rd329;
	selp.b16 	%rs250, %rs311, 1, %p139;
	selp.b16 	%rs311, %rs248, %rs250, %p138;
	selp.b64 	%rd288, %rd329, %rd287, %p139;
	selp.b64 	%rd329, %rd286, %rd288, %p138;
$L__BB10_72:
	setp.lt.s32 	%p140, %r38, 225;
	@%p140 bra 	$L__BB10_110;
	ld.shared.u8 	%rs251, [_ZZN3cub18CUB_300001_SM_10006detail6reduce28DeviceReduceSingleTileKernelINS2_10policy_hubIN4cuda3std3__45tupleIJblEEEjN6thrust24THRUST_300001_SM_1000_NS8cuda_cub9__find_if7functorIS9_EEE10Policy1000EPS9_SI_iSF_S9_S9_NS7_10__identityEEEvT0_T1_T2_T3_T4_T6_E12temp_storage+120];
	ld.shared.u64 	%rd289, [_ZZN3cub18CUB_300001_SM_10006detail6reduce28DeviceReduceSingleTileKernelINS2_10policy_hubIN4cuda3std3__45tupleIJblEEEjN6thrust24THRUST_300001_SM_1000_NS8cuda_cub9__find_if7functorIS9_EEE10Policy1000EPS9_SI_iSF_S9_S9_NS7_10__identityEEEvT0_T1_T2_T3_T4_T6_E12temp_storage+128];
	and.b16  	%rs252, %rs311, 255;
	setp.eq.s16 	%p141, %rs252, 0;
	setp.eq.s16 	%p142, %rs251, 0;
	min.s64 	%rd290, %rd289, %rd329;
	selp.b16 	%rs253, %rs311, 1, %p142;
	selp.b16 	%rs311, %rs251, %rs253, %p141;
	selp.b64 	%rd291, %rd329, %rd290, %p142;
	selp.b64 	%rd329, %rd289, %rd291, %p141;
	bra.uni 	$L__BB10_110;
$L__BB10_74:
	mov.u32 	%r16, %tid.x;
	mul.wide.u32 	%rd124, %r16, 16;
	add.s64 	%rd109, %rd105, %rd124;
	// begin inline asm
	ld.global.nc.u64 %rd108, [%rd109];
	// end inline asm
	add.s64 	%rd111, %rd109, 8;
	// begin inline asm
	ld.global.nc.u64 %rd110, [%rd111];
	// end inline asm
	cvt.u16.u64 	%rs83, %rd108;
	and.b16  	%rs84, %rs83, 255;
	add.s64 	%rd113, %rd109, 4096;
	// begin inline asm
	ld.global.nc.u64 %rd112, [%rd113];
	// end inline asm
	add.s64 	%rd115, %rd109, 4104;
	// begin inline asm
	ld.global.nc.u64 %rd114, [%rd115];
	// end inline asm
	cvt.u16.u64 	%rs85, %rd112;
	and.b16  	%rs86, %rs85, 255;
	add.s64 	%rd117, %rd109, 8192;
	// begin inline asm
	ld.global.nc.u64 %rd116, [%rd117];
	// end inline asm
	add.s64 	%rd119, %rd109, 8200;
	// begin inline asm
	ld.global.nc.u64 %rd118, [%rd119];
	// end inline asm
	cvt.u16.u64 	%rs87, %rd116;
	and.b16  	%rs88, %rs87, 255;
	add.s64 	%rd121, %rd109, 12288;
	// begin inline asm
	ld.global.nc.u64 %rd120, [%rd121];
	// end inline asm
	add.s64 	%rd123, %rd109, 12296;
	// begin inline asm
	ld.global.nc.u64 %rd122, [%rd123];
	// end inline asm
	cvt.u16.u64 	%rs89, %rd120;
	and.b16  	%rs90, %rs89, 255;
	setp.eq.s16 	%p3, %rs84, 0;
	setp.eq.s16 	%p4, %rs86, 0;
	min.s64 	%rd125, %rd114, %rd110;
	selp.b16 	%rs91, %rs83, 1, %p4;
	selp.b64 	%rd126, %rd110, %rd125, %p4;
	selp.b16 	%rs92, %rs85, %rs91, %p3;
	and.b16  	%rs93, %rs92, 255;
	selp.b64 	%rd127, %rd114, %rd126, %p3;
	setp.eq.s16 	%p5, %rs93, 0;
	setp.eq.s16 	%p6, %rs88, 0;
	min.s64 	%rd128, %rd118, %rd127;
	selp.b16 	%rs94, %rs92, 1, %p6;
	selp.b64 	%rd129, %rd127, %rd128, %p6;
	selp.b16 	%rs95, %rs87, %rs94, %p5;
	and.b16  	%rs96, %rs95, 255;
	selp.b64 	%rd130, %rd118, %rd129, %p5;
	setp.eq.s16 	%p7, %rs96, 0;
	setp.eq.s16 	%p8, %rs90, 0;
	min.s64 	%rd131, %rd122, %rd130;
	selp.b16 	%rs97, %rs95, 1, %p8;
	selp.b64 	%rd132, %rd130, %rd131, %p8;
	selp.b16 	%rs311, %rs89, %rs97, %p7;
	selp.b64 	%rd329, %rd122, %rd132, %p7;
	setp.lt.u32 	%p9, %r38, 2048;
	mov.b32 	%r399, 1024;
	@%p9 bra 	$L__BB10_78;
	add.s32 	%r17, %r38, -1024;
	mov.b32 	%r399, 1024;
$L__BB10_76:
	mul.wide.s32 	%rd149, %r399, 16;
	add.s64 	%rd134, %rd109, %rd149;
	// begin inline asm
	ld.global.nc.u64 %rd133, [%rd134];
	// end inline asm
	add.s64 	%rd136, %rd134, 8;
	// begin inline asm
	ld.global.nc.u64 %rd135, [%rd136];
	// end inline asm
	cvt.u16.u64 	%rs98, %rd133;
	and.b16  	%rs99, %rs98, 255;
	add.s64 	%rd138, %rd134, 4096;
	// begin inline asm
	ld.global.nc.u64 %rd137, [%rd138];
	// end inline asm
	add.s64 	%rd140, %rd134, 4104;
	// begin inline asm
	ld.global.nc.u64 %rd139, [%rd140];
	// end inline asm
	cvt.u16.u64 	%rs100, %rd137;
	and.b16  	%rs101, %rs100, 255;
	add.s64 	%rd142, %rd134, 8192;
	// begin inline asm
	ld.global.nc.u64 %rd141, [%rd142];
	// end inline asm
	add.s64 	%rd144, %rd134, 8200;
	// begin inline asm
	ld.global.nc.u64 %rd143, [%rd144];
	// end inline asm
	cvt.u16.u64 	%rs102, %rd141;
	and.b16  	%rs103, %rs102, 255;
	add.s64 	%rd146, %rd134, 12288;
	// begin inline asm
	ld.global.nc.u64 %rd145, [%rd146];
	// end inline asm
	add.s64 	%rd148, %rd134, 12296;
	// begin inline asm
	ld.global.nc.u64 %rd147, [%rd148];
	// end inline asm
	cvt.u16.u64 	%rs104, %rd145;
	and.b16  	%rs105, %rs104, 255;
	and.b16  	%rs106, %rs311, 255;
	setp.eq.s16 	%p10, %rs106, 0;
	setp.eq.s16 	%p11, %rs99, 0;
	min.s64 	%rd150, %rd135, %rd329;
	selp.b16 	%rs107, %rs311, 1, %p11;
	selp.b64 	%rd151, %rd329, %rd150, %p11;
	selp.b16 	%rs108, %rs98, %rs107, %p10;
	and.b16  	%rs109, %rs108, 255;
	selp.b64 	%rd152, %rd135, %rd151, %p10;
	setp.eq.s16 	%p12, %rs109, 0;
	setp.eq.s16 	%p13, %rs101, 0;
	min.s64 	%rd153, %rd139, %rd152;
	selp.b16 	%rs110, %rs108, 1, %p13;
	selp.b64 	%rd154, %rd152, %rd153, %p13;
	selp.b16 	%rs111, %rs100, %rs110, %p12;
	and.b16  	%rs112, %rs111, 255;
	selp.b64 	%rd155, %rd139, %rd154, %p12;
	setp.eq.s16 	%p14, %rs112, 0;
	setp.eq.s16 	%p15, %rs103, 0;
	min.s64 	%rd156, %rd143, %rd155;
	selp.b16 	%rs113, %rs111, 1, %p15;
	selp.b64 	%rd157, %rd155, %rd156, %p15;
	selp.b16 	%rs114, %rs102, %rs113, %p14;
	and.b16  	%rs115, %rs114, 255;
	selp.b64 	%rd158, %rd143, %rd157, %p14;
	setp.eq.s16 	%p16, %rs115, 0;
	setp.eq.s16 	%p17, %rs105, 0;
	min.s64 	%rd159, %rd147, %rd158;
	selp.b16 	%rs116, %rs114, 1, %p17;
	selp.b64 	%rd160, %rd158, %rd159, %p17;
	selp.b16 	%rs311, %rs104, %rs116, %p16;
	selp.b64 	%rd329, %rd147, %rd160, %p16;
	sub.s32 	%r41, %r38, %r399;
	setp.lt.s32 	%p18, %r41, 1024;
	@%p18 bra 	$L__BB10_86;
	add.s32 	%r399, %r399, 1024;
	setp.le.s32 	%p19, %r399, %r17;
	@%p19 bra 	$L__BB10_76;
$L__BB10_78:
	setp.le.s32 	%p20, %r38, %r399;
	@%p20 bra 	$L__BB10_86;
	sub.s32 	%r21, %r38, %r399;
	setp.ge.s32 	%p21, %r16, %r21;
	@%p21 bra 	$L__BB10_86;
	not.b32 	%r42, %r16;
	add.s32 	%r43, %r38, %r42;
	sub.s32 	%r22, %r43, %r399;
	and.b32  	%r44, %r22, 768;
	setp.eq.s32 	%p22, %r44, 768;
	mov.u32 	%r403, %r16;
	@%p22 bra 	$L__BB10_83;
	add.s32 	%r401, %r16, %r399;
	shr.u32 	%r45, %r22, 8;
	add.s32 	%r46, %r45, 1;
	and.b32  	%r47, %r46, 3;
	neg.s32 	%r400, %r47;
	mov.u32 	%r403, %r16;
$L__BB10_82:
	.pragma "nounroll";
	mul.wide.u32 	%rd166, %r401, 16;
	add.s64 	%rd163, %rd105, %rd166;
	// begin inline asm
	ld.global.nc.u64 %rd162, [%rd163];
	// end inline asm
	add.s64 	%rd165, %rd163, 8;
	// begin inline asm
	ld.global.nc.u64 %rd164, [%rd165];
	// end inline asm
	cvt.u16.u64 	%rs118, %rd162;
	and.b16  	%rs119, %rs118, 255;
	and.b16  	%rs120, %rs311, 255;
	setp.eq.s16 	%p23, %rs120, 0;
	setp.eq.s16 	%p24, %rs119, 0;
	min.s64 	%rd167, %rd164, %rd329;
	selp.b16 	%rs121, %rs311, 1, %p24;
	selp.b16 	%rs311, %rs118, %rs121, %p23;
	selp.b64 	%rd168, %rd329, %rd167, %p24;
	selp.b64 	%rd329, %rd164, %rd168, %p23;
	add.s32 	%r403, %r403, 256;
	add.s32 	%r401, %r401, 256;
	add.s32 	%r400, %r400, 1;
	setp.ne.s32 	%p25, %r400, 0;
	@%p25 bra 	$L__BB10_82;
$L__BB10_83:
	setp.lt.u32 	%p26, %r22, 768;
	@%p26 bra 	$L__BB10_86;
	cvt.u64.u32 	%rd169, %r403;
	cvt.u64.u32 	%rd170, %r399;
	add.s64 	%rd171, %rd169, %rd170;
	shl.b64 	%rd172, %rd171, 4;
	add.s64 	%rd173, %rd172, %rd105;
	add.s64 	%rd350, %rd173, 12296;
	add.s32 	%r404, %r403, %r399;
$L__BB10_85:
	mul.wide.u32 	%rd190, %r404, 16;
	add.s64 	%rd175, %rd105, %rd190;
	// begin inline asm
	ld.global.nc.u64 %rd174, [%rd175];
	// end inline asm
	add.s64 	%rd177, %rd175, 8;
	// begin inline asm
	ld.global.nc.u64 %rd176, [%rd177];
	// end inline asm
	cvt.u16.u64 	%rs122, %rd174;
	and.b16  	%rs123, %rs122, 255;
	and.b16  	%rs124, %rs311, 255;
	setp.eq.s16 	%p27, %rs124, 0;
	setp.eq.s16 	%p28, %rs123, 0;
	min.s64 	%rd191, %rd176, %rd329;
	selp.b16 	%rs125, %rs311, 1, %p28;
	selp.b16 	%rs126, %rs122, %rs125, %p27;
	and.b16  	%rs127, %rs126, 255;
	selp.b64 	%rd192, %rd329, %rd191, %p28;
	selp.b64 	%rd193, %rd176, %rd192, %p27;
	add.s64 	%rd179, %rd350, -8200;
	// begin inline asm
	ld.global.nc.u64 %rd178, [%rd179];
	// end inline asm
	add.s64 	%rd181, %rd350, -8192;
	// begin inline asm
	ld.global.nc.u64 %rd180, [%rd181];
	// end inline asm
	cvt.u16.u64 	%rs128, %rd178;
	and.b16  	%rs129, %rs128, 255;
	setp.eq.s16 	%p29, %rs127, 0;
	setp.eq.s16 	%p30, %rs129, 0;
	min.s64 	%rd194, %rd180, %rd193;
	selp.b16 	%rs130, %rs126, 1, %p30;
	selp.b16 	%rs131, %rs128, %rs130, %p29;
	and.b16  	%rs132, %rs131, 255;
	selp.b64 	%rd195, %rd193, %rd194, %p30;
	selp.b64 	%rd196, %rd180, %rd195, %p29;
	add.s64 	%rd183, %rd350, -4104;
	// begin inline asm
	ld.global.nc.u64 %rd182, [%rd183];
	// end inline asm
	add.s64 	%rd185, %rd350, -4096;
	// begin inline asm
	ld.global.nc.u64 %rd184, [%rd185];
	// end inline asm
	cvt.u16.u64 	%rs133, %rd182;
	and.b16  	%rs134, %rs133, 255;
	setp.eq.s16 	%p31, %rs132, 0;
	setp.eq.s16 	%p32, %rs134, 0;
	min.s64 	%rd197, %rd184, %rd196;
	selp.b16 	%rs135, %rs131, 1, %p32;
	selp.b16 	%rs136, %rs133, %rs135, %p31;
	and.b16  	%rs137, %rs136, 255;
	selp.b64 	%rd198, %rd196, %rd197, %p32;
	selp.b64 	%rd199, %rd184, %rd198, %p31;
	add.s64 	%rd187, %rd350, -8;
	// begin inline asm
	ld.global.nc.u64 %rd186, [%rd187];
	// end inline asm
	// begin inline asm
	ld.global.nc.u64 %rd188, [%rd350];
	// end inline asm
	cvt.u16.u64 	%rs138, %rd186;
	and.b16  	%rs139, %rs138, 255;
	setp.eq.s16 	%p33, %rs137, 0;
	setp.eq.s16 	%p34, %rs139, 0;
	min.s64 	%rd200, %rd188, %rd199;
	selp.b16 	%rs140, %rs136, 1, %p34;
	selp.b16 	%rs311, %rs138, %rs140, %p33;
	selp.b64 	%rd201, %rd199, %rd200, %p34;
	selp.b64 	%rd329, %rd188, %rd201, %p33;
	add.s32 	%r403, %r403, 1024;
	add.s64 	%rd350, %rd350, 16384;
	add.s32 	%r404, %r404, 1024;
	setp.lt.s32 	%p35, %r403, %r21;
	@%p35 bra 	$L__BB10_85;
$L__BB10_86:
	// begin inline asm
	mov.u32 %r48, %laneid;
	// end inline asm
	cvt.u32.u16 	%r69, %rs311;
	and.b32  	%r50, %r69, 255;
	mov.b32 	%r66, 1;
	mov.b32 	%r67, 31;
	mov.b32 	%r68, -1;
	// begin inline asm
	shfl.sync.down.b32 %r49, %r50, %r66, %r67, %r68;
	// end inline asm
	// begin inline asm
	shfl.sync.down.b32 %r54, %r55, %r66, %r67, %r68;
	// end inline asm
	mov.b64 	{%r60, %r65}, %rd329;
	// begin inline asm
	shfl.sync.down.b32 %r59, %r60, %r66, %r67, %r68;
	// end inline asm
	// begin inline asm
	shfl.sync.down.b32 %r64, %r65, %r66, %r67, %r68;
	// end inline asm
	mov.b64 	%rd83, {%r59, %r64};
	cvt.u16.u32 	%rs65, %r49;
	setp.gt.s32 	%p36, %r48, 30;
	@%p36 bra 	$L__BB10_90;
	and.b16  	%rs141, %rs311, 255;
	setp.eq.s16 	%p37, %rs141, 0;
	and.b16  	%rs142, %rs65, 255;
	setp.eq.s16 	%p38, %rs142, 0;
	or.pred  	%p39, %p37, %p38;
	@%p39 bra 	$L__BB10_89;
	min.s64 	%rd329, %rd83, %rd329;
	mov.b16 	%rs311, 1;
	bra.uni 	$L__BB10_90;
$L__BB10_89:
	setp.eq.s16 	%p40, %rs141, 0;
	selp.b16 	%rs311, %rs65, %rs311, %p40;
	selp.b64 	%rd329, %rd83, %rd329, %p40;
$L__BB10_90:
	cvt.u32.u16 	%r90, %rs311;
	and.b32  	%r71, %r90, 255;
	mov.b32 	%r87, 2;
	mov.b32 	%r88, 31;
	mov.b32 	%r89, -1;
	// begin inline asm
	shfl.sync.down.b32 %r70, %r71, %r87, %r88, %r89;
	// end inline asm
	// begin inline asm
	shfl.sync.down.b32 %r75, %r76, %r87, %r88, %r89;
	// end inline asm
	mov.b64 	{%r81, %r86}, %rd329;
	// begin inline asm
	shfl.sync.down.b32 %r80, %r81, %r87, %r88, %r89;
	// end inline asm
	// begin inline asm
	shfl.sync.down.b32 %r85, %r86, %r87, %r88, %r89;
	// end inline asm
	mov.b64 	%rd87, {%r80, %r85};
	cvt.u16.u32 	%rs68, %r70;
	setp.gt.s32 	%p41, %r48, 29;
	@%p41 bra 	$L__BB10_94;
	and.b16  	%rs145, %rs311, 255;
	setp.eq.s16 	%p42, %rs145, 0;
	and.b16  	%rs146, %rs68, 255;
	setp.eq.s16 	%p43, %rs146, 0;
	or.pred  	%p44, %p42, %p43;
	@%p44 bra 	$L__BB10_93;
	min.s64 	%rd329, %rd87, %rd329;
	mov.b16 	%rs311, 1;
	bra.uni 	$L__BB10_94;
$L__BB10_93:
	setp.eq.s16 	%p45, %rs145, 0;
	selp.b16 	%rs311, %rs68, %rs311, %p45;
	selp.b64 	%rd329, %rd87, %rd329, %p45;
$L__BB10_94:
	cvt.u32.u16 	%r111, %rs311;
	and.b32  	%r92, %r111, 255;
	mov.b32 	%r108, 4;
	mov.b32 	%r109, 31;
	mov.b32 	%r110, -1;
	// begin inline asm
	shfl.sync.down.b32 %r91, %r92, %r108, %r109, %r110;
	// end inline asm
	// begin inline asm
	shfl.sync.down.b32 %r96, %r97, %r108, %r109, %r110;
	// end inline asm
	mov.b64 	{%r102, %r107}, %rd329;
	// begin inline asm
	shfl.sync.down.b32 %r101, %r102, %r108, %r109, %r110;
	// end inline asm
	// begin inline asm
	shfl.sync.down.b32 %r106, %r107, %r108, %r109, %r110;
	// end inline asm
	mov.b64 	%rd91, {%r101, %r106};
	cvt.u16.u32 	%rs71, %r91;
	setp.gt.s32 	%p46, %r48, 27;
	@%p46 bra 	$L__BB10_98;
	and.b16  	%rs149, %rs311, 255;
	setp.eq.s16 	%p47, %rs149, 0;
	and.b16  	%rs150, %rs71, 255;
	setp.eq.s16 	%p48, %rs150, 0;
	or.pred  	%p49, %p47, %p48;
	@%p49 bra 	$L__BB10_97;
	min.s64 	%rd329, %rd91, %rd329;
	mov.b16 	%rs311, 1;
	bra.uni 	$L__BB10_98;
$L__BB10_97:
	setp.eq.s16 	%p50, %rs149, 0;
	selp.b16 	%rs311, %rs71, %rs311, %p50;
	selp.b64 	%rd329, %rd91, %rd329, %p50;
$L__BB10_98:
	cvt.u32.u16 	%r132, %rs311;
	and.b32  	%r113, %r132, 255;
	mov.b32 	%r129, 8;
	mov.b32 	%r130, 31;
	mov.b32 	%r131, -1;
	// begin inline asm
	shfl.sync.down.b32 %r112, %r113, %r129, %r130, %r131;
	// end inline asm
	// begin inline asm
	shfl.sync.down.b32 %r117, %r118, %r129, %r130, %r131;
	// end inline asm
	mov.b64 	{%r123, %r128}, %rd329;
	// begin inline asm
	shfl.sync.down.b32 %r122, %r123, %r129, %r130, %r131;
	// end inline asm
	// begin inline asm
	shfl.sync.down.b32 %r127, %r128, %r129, %r130, %r131;
	// end inline asm
	mov.b64 	%rd95, {%r122, %r127};
	cvt.u16.u32 	%rs74, %r112;
	setp.gt.s32 	%p51, %r48, 23;
	@%p51 bra 	$L__BB10_102;
	and.b16  	%rs153, %rs311, 255;
	setp.eq.s16 	%p52, %rs153, 0;
	and.b16  	%rs154, %rs74, 255;
	setp.eq.s16 	%p53, %rs154, 0;
	or.pred  	%p54, %p52, %p53;
	@%p54 bra 	$L__BB10_101;
	min.s64 	%rd329, %rd95, %rd329;
	mov.b16 	%rs311, 1;
	bra.uni 	$L__BB10_102;
$L__BB10_101:
	setp.eq.s16 	%p55, %rs153, 0;
	selp.b16 	%rs311, %rs74, %rs311, %p55;
	selp.b64 	%rd329, %rd95, %rd329, %p55;
$L__BB10_102:
	cvt.u32.u16 	%r153, %rs311;
	and.b32  	%r134, %r153, 255;
	mov.b32 	%r150, 16;
	mov.b32 	%r151, 31;
	mov.b32 	%r152, -1;
	// begin inline asm
	shfl.sync.down.b32 %r133, %r134, %r150, %r151, %r152;
	// end inline asm
	// begin inline asm
	shfl.sync.down.b32 %r138, %r139, %r150, %r151, %r152;
	// end inline asm
	mov.b64 	{%r144, %r149}, %rd329;
	// begin inline asm
	shfl.sync.down.b32 %r143, %r144, %r150, %r151, %r152;
	// end inline asm
	// begin inline asm
	shfl.sync.down.b32 %r148, %r149, %r150, %r151, %r152;
	// end inline asm
	mov.b64 	%rd99, {%r143, %r148};
	cvt.u16.u32 	%rs77, %r133;
	setp.gt.s32 	%p56, %r48, 15;
	@%p56 bra 	$L__BB10_106;
	and.b16  	%rs157, %rs311, 255;
	setp.eq.s16 	%p57, %rs157, 0;
	and.b16  	%rs158, %rs77, 255;
	setp.eq.s16 	%p58, %rs158, 0;
	or.pred  	%p59, %p57, %p58;
	@%p59 bra 	$L__BB10_105;
	min.s64 	%rd329, %rd99, %rd329;
	mov.b16 	%rs311, 1;
	bra.uni 	$L__BB10_106;
$L__BB10_105:
	setp.eq.s16 	%p60, %rs157, 0;
	selp.b16 	%rs311, %rs77, %rs311, %p60;
	selp.b64 	%rd329, %rd99, %rd329, %p60;
$L__BB10_106:
	setp.ne.s32 	%p61, %r48, 0;
	@%p61 bra 	$L__BB10_108;
	shr.u32 	%r154, %r16, 1;
	and.b32  	%r155, %r154, 496;
	mov.u32 	%r156, _ZZN3cub18CUB_300001_SM_10006detail6reduce28DeviceReduceSingleTileKernelINS2_10policy_hubIN4cuda3std3__45tupleIJblEEEjN6thrust24THRUST_300001_SM_1000_NS8cuda_cub9__find_if7functorIS9_EEE10Policy1000EPS9_SI_iSF_S9_S9_NS7_10__identityEEEvT0_T1_T2_T3_T4_T6_E12temp_storage;
	add.s32 	%r157, %r156, %r155;
	st.shared.u8 	[%r157+8], %rs311;
	st.shared.u64 	[%r157+16], %rd329;
$L__BB10_108:
	bar.sync 	0;
	setp.ne.s32 	%p62, %r16, 0;
	@%p62 bra 	$L__BB10_110;
	ld.shared.u8 	%rs161, [_ZZN3cub18CUB_300001_SM_10006detail6reduce28DeviceReduceSingleTileKernelINS2_10policy_hubIN4cuda3std3__45tupleIJblEEEjN6thrust24THRUST_300001_SM_1000_NS8cuda_cub9__find_if7functorIS9_EEE10Policy1000EPS9_SI_iSF_S9_S9_NS7_10__identityEEEvT0_T1_T2_T3_T4_T6_E12temp_storage+24];
	ld.shared.u64 	%rd202, [_ZZN3cub18CUB_300001_SM_10006detail6reduce28DeviceReduceSingleTileKernelINS2_10policy_hubIN4cuda3std3__45tupleIJblEEEjN6thrust24THRUST_300001_SM_1000_NS8cuda_cub9__find_if7functorIS9_EEE10Policy1000EPS9_SI_iSF_S9_S9_NS7_10__identityEEEvT0_T1_T2_T3_T4_T6_E12temp_storage+32];
	and.b16  	%rs162, %rs311, 255;
	setp.eq.s16 	%p63, %rs162, 0;
	setp.eq.s16 	%p64, %rs161, 0;
	min.s64 	%rd203, %rd202, %rd329;
	selp.b16 	%rs163, %rs311, 1, %p64;
	selp.b16 	%rs164, %rs161, %rs163, %p63;
	and.b16  	%rs165, %rs164, 255;
	selp.b64 	%rd204, %rd329, %rd203, %p64;
	selp.b64 	%rd205, %rd202, %rd204, %p63;
	ld.shared.u8 	%rs166, [_ZZN3cub18CUB_300001_SM_10006detail6reduce28DeviceReduceSingleTileKernelINS2_10policy_hubIN4cuda3std3__45tupleIJblEEEjN6thrust24THRUST_300001_SM_1000_NS8cuda_cub9__find_if7functorIS9_EEE10Policy1000EPS9_SI_iSF_S9_S9_NS7_10__identityEEEvT0_T1_T2_T3_T4_T6_E12temp_storage+40];
	ld.shared.u64 	%rd206, [_ZZN3cub18CUB_300001_SM_10006detail6reduce28DeviceReduceSingleTileKernelINS2_10policy_hubIN4cuda3std3__45tupleIJblEEEjN6thrust24THRUST_300001_SM_1000_NS8cuda_cub9__find_if7functorIS9_EEE10Policy1000EPS9_SI_iSF_S9_S9_NS7_10__identityEEEvT0_T1_T2_T3_T4_T6_E12temp_storage+48];
	setp.eq.s16 	%p65, %rs165, 0;
	setp.eq.s16 	%p66, %rs166, 0;
	min.s64 	%rd207, %rd206, %rd205;
	selp.b16 	%rs167, %rs164, 1, %p66;
	selp.b16 	%rs168, %rs166, %rs167, %p65;
	and.b16  	%rs169, %rs168, 255;
	selp.b64 	%rd208, %rd205, %rd207, %p66;
	selp.b64 	%rd209, %rd206, %rd208, %p65;
	ld.shared.u8 	%rs170, [_ZZN3cub18CUB_300001_SM_10006detail6reduce28DeviceReduceSingleTileKernelINS2_10policy_hubIN4cuda3std3__45tupleIJblEEEjN6thrust24THRUST_300001_SM_1000_NS8cuda_cub9__find_if7functorIS9_EEE10Policy1000EPS9_SI_iSF_S9_S9_NS7_10__identityEEEvT0_T1_T2_T3_T4_T6_E12temp_storage+56];
	ld.shared.u64 	%rd210, [_ZZN3cub18CUB_300001_SM_10006detail6reduce28DeviceReduceSingleTileKernelINS2_10policy_hubIN4cuda3std3__45tupleIJblEEEjN6thrust24THRUST_300001_SM_1000_NS8cuda_cub9__find_if7functorIS9_EEE10Policy1000EPS9_SI_iSF_S9_S9_NS7_10__identityEEEvT0_T1_T2_T3_T4_T6_E12temp_storage+64];
	setp.eq.s16 	%p67, %rs169, 0;
	setp.eq.s16 	%p68, %rs170, 0;
	min.s64 	%rd211, %rd210, %rd209;
	selp.b16 	%rs171, %rs168, 1, %p68;
	selp.b16 	%rs172, %rs170, %rs171, %p67;
	and.b16  	%rs173, %rs172, 255;
	selp.b64 	%rd212, %rd209, %rd211, %p68;
	selp.b64 	%rd213, %rd210, %rd212, %p67;
	ld.shared.u8 	%rs174, [_ZZN3cub18CUB_300001_SM_10006detail6reduce28DeviceReduceSingleTileKernelINS2_10policy_hubIN4cuda3std3__45tupleIJblEEEjN6thrust24THRUST_300001_SM_1000_NS8cuda_cub9__find_if7functorIS9_EEE10Policy1000EPS9_SI_iSF_S9_S9_NS7_10__identityEEEvT0_T1_T2_T3_T4_T6_E12temp_storage+72];
	ld.shared.u64 	%rd214, [_ZZN3cub18CUB_300001_SM_10006detail6reduce28DeviceReduceSingleTileKernelINS2_10policy_hubIN4cuda3std3__45tupleIJblEEEjN6thrust24THRUST_300001_SM_1000_NS8cuda_cub9__find_if7functorIS9_EEE10Policy1000EPS9_SI_iSF_S9_S9_NS7_10__identityEEEvT0_T1_T2_T3_T4_T6_E12temp_storage+80];
	setp.eq.s16 	%p69, %rs173, 0;
	setp.eq.s16 	%p70, %rs174, 0;
	min.s64 	%rd215, %rd214, %rd213;
	selp.b16 	%rs175, %rs172, 1, %p70;
	selp.b16 	%rs176, %rs174, %rs175, %p69;
	and.b16  	%rs177, %rs176, 255;
	selp.b64 	%rd216, %rd213, %rd215, %p70;
	selp.b64 	%rd217, %rd214, %rd216, %p69;
	ld.shared.u8 	%rs178, [_ZZN3cub18CUB_300001_SM_10006detail6reduce28DeviceReduceSingleTileKernelINS2_10policy_hubIN4cuda3std3__45tupleIJblEEEjN6thrust24THRUST_300001_SM_1000_NS8cuda_cub9__find_if7functorIS9_EEE10Policy1000EPS9_SI_iSF_S9_S9_NS7_10__identityEEEvT0_T1_T2_T3_T4_T6_E12temp_storage+88];
	ld.shared.u64 	%rd218, [_ZZN3cub18CUB_300001_SM_10006detail6reduce28DeviceReduceSingleTileKernelINS2_10policy_hubIN4cuda3std3__45tupleIJblEEEjN6thrust24THRUST_300001_SM_1000_NS8cuda_cub9__find_if7functorIS9_EEE10Policy1000EPS9_SI_iSF_S9_S9_NS7_10__identityEEEvT0_T1_T2_T3_T4_T6_E12temp_storage+96];
	setp.eq.s16 	%p71, %rs177, 0;
	setp.eq.s16 	%p72, %rs178, 0;
	min.s64 	%rd219, %rd218, %rd217;
	selp.b16 	%rs179, %rs176, 1, %p72;
	selp.b16 	%rs180, %rs178, %rs179, %p71;
	and.b16  	%rs181, %rs180, 255;
	selp.b64 	%rd220, %rd217, %rd219, %p72;
	selp.b64 	%rd221, %rd218, %rd220, %p71;
	ld.shared.u8 	%rs182, [_ZZN3cub18CUB_300001_SM_10006detail6reduce28DeviceReduceSingleTileKernelINS2_10policy_hubIN4cuda3std3__45tupleIJblEEEjN6thrust24THRUST_300001_SM_1000_NS8cuda_cub9__find_if7functorIS9_EEE10Policy1000EPS9_SI_iSF_S9_S9_NS7_10__identityEEEvT0_T1_T2_T3_T4_T6_E12temp_storage+104];
	ld.shared.u64 	%rd222, [_ZZN3cub18CUB_300001_SM_10006detail6reduce28DeviceReduceSingleTileKernelINS2_10policy_hubIN4cuda3std3__45tupleIJblEEEjN6thrust24THRUST_300001_SM_1000_NS8cuda_cub9__find_if7functorIS9_EEE10Policy1000EPS9_SI_iSF_S9_S9_NS7_10__identityEEEvT0_T1_T2_T3_T4_T6_E12temp_storage+112];
	setp.eq.s16 	%p73, %rs181, 0;
	setp.eq.s16 	%p74, %rs182, 0;
	min.s64 	%rd223, %rd222, %rd221;
	selp.b16 	%rs183, %rs180, 1, %p74;
	selp.b16 	%rs184, %rs182, %rs183, %p73;
	and.b16  	%rs185, %rs184, 255;
	selp.b64 	%rd224, %rd221, %rd223, %p74;
	selp.b64 	%rd225, %rd222, %rd224, %p73;
	ld.shared.u8 	%rs186, [_ZZN3cub18CUB_300001_SM_10006detail6reduce28DeviceReduceSingleTileKernelINS2_10policy_hubIN4cuda3std3__45tupleIJblEEEjN6thrust24THRUST_300001_SM_1000_NS8cuda_cub9__find_if7functorIS9_EEE10Policy1000EPS9_SI_iSF_S9_S9_NS7_10__identityEEEvT0_T1_T2_T3_T4_T6_E12temp_storage+120];
	ld.shared.u64 	%rd226, [_ZZN3cub18CUB_300001_SM_10006detail6reduce28DeviceReduceSingleTileKernelINS2_10policy_hubIN4cuda3std3__45tupleIJblEEEjN6thrust24THRUST_300001_SM_1000_NS8cuda_cub9__find_if7functorIS9_EEE10Policy1000EPS9_SI_iSF_S9_S9_NS7_10__identityEEEvT0_T1_T2_T3_T4_T6_E12temp_storage+128];
	setp.eq.s16 	%p75, %rs185, 0;
	setp.eq.s16 	%p76, %rs186, 0;
	min.s64 	%rd227, %rd226, %rd225;
	selp.b16 	%rs187, %rs184, 1, %p76;
	selp.b16 	%rs311, %rs186, %rs187, %p75;
	selp.b64 	%rd228, %rd225, %rd227, %p76;
	selp.b64 	%rd329, %rd226, %rd228, %p75;
$L__BB10_110:
	mov.u32 	%r391, %tid.x;
	setp.ne.s32 	%p184, %r391, 0;
	@%p184 bra 	$L__BB10_112;
	setp.eq.s16 	%p185, %rs82, 0;
	and.b16  	%rs302, %rs311, 255;
	setp.eq.s16 	%p186, %rs302, 0;
	min.s64 	%rd319, %rd329, %rd106;
	selp.b16 	%rs303, %rs82, 1, %p186;
	selp.b16 	%rs304, %rs311, %rs303, %p185;
	selp.b64 	%rd320, %rd106, %rd319, %p186;
	selp.b64 	%rd321, %rd329, %rd320, %p185;
	st.global.u8 	[%rd1], %rs304;
	st.global.u64 	[%rd1+8], %rd321;
$L__BB10_112:
	ret;

}
	// .globl	_ZN3cub18CUB_300001_SM_10006detail6reduce28DeviceReduceSingleTileKernelINS2_10policy_hubIN4cuda3std3__45tupleIJblEEEyN6thrust24THRUST_300001_SM_1000_NS8cuda_cub9__find_if7functorIS9_EEE10Policy1000ENSB_12zip_iteratorINS8_IJNSD_26transform_input_iterator_tIbNSC_6detail35transform_pair_of_input_iterators_tIbNSB_6detail15normal_iteratorINSB_10device_ptrIiEEEESQ_NS7_8equal_toIiEEEENS7_10__not_fn_tINS7_10__identityEEEEENSB_17counting_iteratorIlNSB_11use_defaultESZ_SZ_EEEEEEEPS9_ySF_S9_S9_SV_EEvT0_T1_T2_T3_T4_T6_
.visible .entry _ZN3cub18CUB_300001_SM_10006detail6reduce28DeviceReduceSingleTileKernelINS2_10policy_hubIN4cuda3std3__45tupleIJblEEEyN6thrust24THRUST_300001_SM_1000_NS8cuda_cub9__find_if7functorIS9_EEE10Policy1000ENSB_12zip_iteratorINS8_IJNSD_26transform_input_iterator_tIbNSC_6detail35transform_pair_of_input_iterators_tIbNSB_6detail15normal_iteratorINSB_10device_ptrIiEEEESQ_NS7_8equal_toIiEEEENS7_10__not_fn_tINS7_10__identityEEEEENSB_17counting_iteratorIlNSB_11use_defaultESZ_SZ_EEEEEEEPS9_ySF_S9_S9_SV_EEvT0_T1_T2_T3_T4_T6_(
	.param .align 8 .b8 _ZN3cub18CUB_300001_SM_10006detail6reduce28DeviceReduceSingleTileKernelINS2_10policy_hubIN4cuda3std3__45tupleIJblEEEyN6thrust24THRUST_300001_SM_1000_NS8cuda_cub9__find_if7functorIS9_EEE10Policy1000ENSB_12zip_iteratorINS8_IJNSD_26transform_input_iterator_tIbNSC_6detail35transform_pair_of_input_iterators_tIbNSB_6detail15normal_iteratorINSB_10device_ptrIiEEEESQ_NS7_8equal_toIiEEEENS7_10__not_fn_tINS7_10__identityEEEEENSB_17counting_iteratorIlNSB_11use_defaultESZ_SZ_EEEEEEEPS9_ySF_S9_S9_SV_EEvT0_T1_T2_T3_T4_T6__param_0[40],
	.param .u64 .ptr .align 1 _ZN3cub18CUB_300001_SM_10006detail6reduce28DeviceReduceSingleTileKernelINS2_10policy_hubIN4cuda3std3__45tupleIJblEEEyN6thrust24THRUST_300001_SM_1000_NS8cuda_cub9__find_if7functorIS9_EEE10Policy1000ENSB_12zip_iteratorINS8_IJNSD_26transform_input_iterator_tIbNSC_6detail35transform_pair_of_input_iterators_tIbNSB_6detail15normal_iteratorINSB_10device_ptrIiEEEESQ_NS7_8equal_toIiEEEENS7_10__not_fn_tINS7_10__identityEEEEENSB_17counting_iteratorIlNSB_11use_defaultESZ_SZ_EEEEEEEPS9_ySF_S9_S9_SV_EEvT0_T1_T2_T3_T4_T6__param_1,
	.param .u64 _ZN3cub18CUB_300001_SM_10006detail6reduce28DeviceReduceSingleTileKernelINS2_10policy_hubIN4cuda3std3__45tupleIJblEEEyN6thrust24THRUST_300001_SM_1000_NS8cuda_cub9__find_if7functorIS9_EEE10Policy1000ENSB_12zip_iteratorINS8_IJNSD_26transform_input_iterator_tIbNSC_6detail35transform_pair_of_input_iterators_tIbNSB_6detail15normal_iteratorINSB_10device_ptrIiEEEESQ_NS7_8equal_toIiEEEENS7_10__not_fn_tINS7_10__identityEEEEENSB_17counting_iteratorIlNSB_11use_defaultESZ_SZ_EEEEEEEPS9_ySF_S9_S9_SV_EEvT0_T1_T2_T3_T4_T6__param_2,
	.param .align 1 .b8 _ZN3cub18CUB_300001_SM_10006detail6reduce28DeviceReduceSingleTileKernelINS2_10policy_hubIN4cuda3std3__45tupleIJblEEEyN6thrust24THRUST_300001_SM_1000_NS8cuda_cub9__find_if7functorIS9_EEE10Policy1000ENSB_12zip_iteratorINS8_IJNSD_26transform_input_iterator_tIbNSC_6detail35transform_pair_of_input_iterators_tIbNSB_6detail15normal_iteratorINSB_10device_ptrIiEEEESQ_NS7_8equal_toIiEEEENS7_10__not_fn_tINS7_10__identityEEEEENSB_17counting_iteratorIlNSB_11use_defaultESZ_SZ_EEEEEEEPS9_ySF_S9_S9_SV_EEvT0_T1_T2_T3_T4_T6__param_3[1],
	.param .align 8 .b8 _ZN3cub18CUB_300001_SM_10006detail6reduce28DeviceReduceSingleTileKernelINS2_10policy_hubIN4cuda3std3__45tupleIJblEEEyN6thrust24THRUST_300001_SM_1000_NS8cuda_cub9__find_if7functorIS9_EEE10Policy1000ENSB_12zip_iteratorINS8_IJNSD_26transform_input_iterator_tIbNSC_6detail35transform_pair_of_input_iterators_tIbNSB_6detail15normal_iteratorINSB_10device_ptrIiEEEESQ_NS7_8equal_toIiEEEENS7_10__not_fn_tINS7_10__identityEEEEENSB_17counting_iteratorIlNSB_11use_defaultESZ_SZ_EEEEEEEPS9_ySF_S9_S9_SV_EEvT0_T1_T2_T3_T4_T6__param_4[16],
	.param .align 1 .b8 _ZN3cub18CUB_300001_SM_10006detail6reduce28DeviceReduceSingleTileKernelINS2_10policy_hubIN4cuda3std3__45tupleIJblEEEyN6thrust24THRUST_300001_SM_1000_NS8cuda_cub9__find_if7functorIS9_EEE10Policy1000ENSB_12zip_iteratorINS8_IJNSD_26transform_input_iterator_tIbNSC_6detail35transform_pair_of_input_iterators_tIbNSB_6detail15normal_iteratorINSB_10device_ptrIiEEEESQ_NS7_8equal_toIiEEEENS7_10__not_fn_tINS7_10__identityEEEEENSB_17counting_iteratorIlNSB_11use_defaultESZ_SZ_EEEEEEEPS9_ySF_S9_S9_SV_EEvT0_T1_T2_T3_T4_T6__param_5[1]
)
.maxntid 256
.minnctapersm 1
{
	.reg .pred 	%p<329>;
	.reg .b16 	%rs<423>;
	.reg .b32 	%r<514>;
	.reg .b64 	%rd<450>;
	// demoted variable
	.shared .align 8 .b8 _ZZN3cub18CUB_300001_SM_10006detail6reduce28DeviceReduceSingleTileKernelINS2_10policy_hubIN4cuda3std3__45tupleIJblEEEyN6thrust24THRUST_300001_SM_1000_NS8cuda_cub9__find_if7functorIS9_EEE10Policy1000ENSB_12zip_iteratorINS8_IJNSD_26transform_input_iterator_tIbNSC_6detail35transform_pair_of_input_iterators_tIbNSB_6detail15normal_iteratorINSB_10device_ptrIiEEEESQ_NS7_8equal_toIiEEEENS7_10__not_fn_tINS7_10__identityEEEEENSB_17counting_iteratorIlNSB_11use_defaultESZ_SZ_EEEEEEEPS9_ySF_S9_S9_SV_EEvT0_T1_T2_T3_T4_T6_E12temp_storage[152];
	ld.param.u64 	%rd122, [_ZN3cub18CUB_300001_SM_10006detail6reduce28DeviceReduceSingleTileKernelINS2_10policy_hubIN4cuda3std3__45tupleIJblEEEyN6thrust24THRUST_300001_SM_1000_NS8cuda_cub9__find_if7functorIS9_EEE10Policy1000ENSB_12zip_iteratorINS8_IJNSD_26transform_input_iterator_tIbNSC_6detail35transform_pair_of_input_iterators_tIbNSB_6detail15normal_iteratorINSB_10device_ptrIiEEEESQ_NS7_8equal_toIiEEEENS7_10__not_fn_tINS7_10__identityEEEEENSB_17counting_iteratorIlNSB_11use_defaultESZ_SZ_EEEEEEEPS9_ySF_S9_S9_SV_EEvT0_T1_T2_T3_T4_T6__param_4+8];
	ld.param.u64 	%rd120, [_ZN3cub18CUB_300001_SM_10006detail6reduce28DeviceReduceSingleTileKernelINS2_10policy_hubIN4cuda3std3__45tupleIJblEEEyN6thrust24THRUST_300001_SM_1000_NS8cuda_cub9__find_if7functorIS9_EEE10Policy1000ENSB_12zip_iteratorINS8_IJNSD_26transform_input_iterator_tIbNSC_6detail35transform_pair_of_input_iterators_tIbNSB_6detail15normal_iteratorINSB_10device_ptrIiEEEESQ_NS7_8equal_toIiEEEENS7_10__not_fn_tINS7_10__identityEEEEENSB_17counting_iteratorIlNSB_11use_defaultESZ_SZ_EEEEEEEPS9_ySF_S9_S9_SV_EEvT0_T1_T2_T3_T4_T6__param_0+32];
	ld.param.u64 	%rd119, [_ZN3cub18CUB_300001_SM_10006detail6reduce28DeviceReduceSingleTileKernelINS2_10policy_hubIN4cuda3std3__45tupleIJblEEEyN6thrust24THRUST_300001_SM_1000_NS8cuda_cub9__find_if7functorIS9_EEE10Policy1000ENSB_12zip_iteratorINS8_IJNSD_26transform_input_iterator_tIbNSC_6detail35transform_pair_of_input_iterators_tIbNSB_6detail15normal_iteratorINSB_10device_ptrIiEEEESQ_NS7_8equal_toIiEEEENS7_10__not_fn_tINS7_10__identityEEEEENSB_17counting_iteratorIlNSB_11use_defaultESZ_SZ_EEEEEEEPS9_ySF_S9_S9_SV_EEvT0_T1_T2_T3_T4_T6__param_0+8];
	ld.param.u64 	%rd118, [_ZN3cub18CUB_300001_SM_10006detail6reduce28DeviceReduceSingleTileKernelINS2_10policy_hubIN4cuda3std3__45tupleIJblEEEyN6thrust24THRUST_300001_SM_1000_NS8cuda_cub9__find_if7functorIS9_EEE10Policy1000ENSB_12zip_iteratorINS8_IJNSD_26transform_input_iterator_tIbNSC_6detail35transform_pair_of_input_iterators_tIbNSB_6detail15normal_iteratorINSB_10device_ptrIiEEEESQ_NS7_8equal_toIiEEEENS7_10__not_fn_tINS7_10__identityEEEEENSB_17counting_iteratorIlNSB_11use_defaultESZ_SZ_EEEEEEEPS9_ySF_S9_S9_SV_EEvT0_T1_T2_T3_T4_T6__param_0];
	ld.param.u64 	%rd123, [_ZN3cub18CUB_300001_SM_10006detail6reduce28DeviceReduceSingleTileKernelINS2_10policy_hubIN4cuda3std3__45tupleIJblEEEyN6thrust24THRUST_300001_SM_1000_NS8cuda_cub9__find_if7functorIS9_EEE10Policy1000ENSB_12zip_iteratorINS8_IJNSD_26transform_input_iterator_tIbNSC_6detail35transform_pair_of_input_iterators_tIbNSB_6detail15normal_iteratorINSB_10device_ptrIiEEEESQ_NS7_8equal_toIiEEEENS7_10__not_fn_tINS7_10__identityEEEEENSB_17counting_iteratorIlNSB_11use_defaultESZ_SZ_EEEEEEEPS9_ySF_S9_S9_SV_EEvT0_T1_T2_T3_T4_T6__param_1];
	ld.param.u64 	%rd121, [_ZN3cub18CUB_300001_SM_10006detail6reduce28DeviceReduceSingleTileKernelINS2_10policy_hubIN4cuda3std3__45tupleIJblEEEyN6thrust24THRUST_300001_SM_1000_NS8cuda_cub9__find_if7functorIS9_EEE10Policy1000ENSB_12zip_iteratorINS8_IJNSD_26transform_input_iterator_tIbNSC_6detail35transform_pair_of_input_iterators_tIbNSB_6detail15normal_iteratorINSB_10device_ptrIiEEEESQ_NS7_8equal_toIiEEEENS7_10__not_fn_tINS7_10__identityEEEEENSB_17counting_iteratorIlNSB_11use_defaultESZ_SZ_EEEEEEEPS9_ySF_S9_S9_SV_EEvT0_T1_T2_T3_T4_T6__param_2];
	ld.param.u8 	%rs108, [_ZN3cub18CUB_300001_SM_10006detail6reduce28DeviceReduceSingleTileKernelINS2_10policy_hubIN4cuda3std3__45tupleIJblEEEyN6thrust24THRUST_300001_SM_1000_NS8cuda_cub9__find_if7functorIS9_EEE10Policy1000ENSB_12zip_iteratorINS8_IJNSD_26transform_input_iterator_tIbNSC_6detail35transform_pair_of_input_iterators_tIbNSB_6detail15normal_iteratorINSB_10device_ptrIiEEEESQ_NS7_8equal_toIiEEEENS7_10__not_fn_tINS7_10__identityEEEEENSB_17counting_iteratorIlNSB_11use_defaultESZ_SZ_EEEEEEEPS9_ySF_S9_S9_SV_EEvT0_T1_T2_T3_T4_T6__param_4];
	cvta.to.global.u64 	%rd1, %rd123;
	setp.ne.s64 	%p1, %rd121, 0;
	@%p1 bra 	$L__BB11_3;
	mov.u32 	%r502, %tid.x;
	setp.ne.s32 	%p328, %r502, 0;
	@%p328 bra 	$L__BB11_122;
	st.global.u8 	[%rd1], %rs108;
	st.global.u64 	[%rd1+8], %rd122;
	bra.uni 	$L__BB11_122;
$L__BB11_3:
	cvta.to.global.u64 	%rd2, %rd118;
	cvta.to.global.u64 	%rd3, %rd119;
	setp.gt.u64 	%p2, %rd121, 1023;
	@%p2 bra 	$L__BB11_80;
	cvt.u32.u64 	%r1, %rd121;
	mov.u32 	%r2, %tid.x;
	setp.ge.u32 	%p149, %r2, %r1;
	mov.b16 	%rs391, 0;
	mov.b64 	%rd416, 0;
	mov.u32 	%r506, %r2;
	@%p149 bra 	$L__BB11_6;
	cvt.u64.u32 	%rd273, %r2;
	mul.wide.u32 	%rd274, %r2, 4;
	add.s64 	%rd275, %rd2, %rd274;
	add.s64 	%rd276, %rd3, %rd274;
	add.s64 	%rd416, %rd120, %rd273;
	ld.global.u32 	%r232, [%rd275];
	ld.global.u32 	%r233, [%rd276];
	setp.ne.s32 	%p150, %r232, %r233;
	selp.u16 	%rs391, 1, 0, %p150;
	add.s32 	%r506, %r2, 256;
$L__BB11_6:
	setp.ge.u32 	%p151, %r506, %r1;
	@%p151 bra 	$L__BB11_18;
	not.b32 	%r234, %r506;
	add.s32 	%r5, %r234, %r1;
	shr.u32 	%r235, %r5, 8;
	add.s32 	%r6, %r235, 1;
	and.b32  	%r7, %r6, 7;
	setp.lt.u32 	%p152, %r5, 1792;
	@%p152 bra 	$L__BB11_10;
	and.b32  	%r236, %r6, 33554424;
	neg.s32 	%r504, %r236;
$L__BB11_9:
	.pragma "nounroll";
	cvt.u64.u32 	%rd278, %r506;
	mul.wide.u32 	%rd279, %r506, 4;
	add.s64 	%rd280, %rd2, %rd279;
	add.s64 	%rd281, %rd3, %rd279;
	add.s64 	%rd282, %rd120, %rd278;
	ld.global.u32 	%r237, [%rd280];
	ld.global.u32 	%r238, [%rd281];
	setp.ne.s32 	%p153, %r237, %r238;
	selp.u16 	%rs232, 1, 0, %p153;
	and.b16  	%rs233, %rs391, 255;
	setp.ne.s16 	%p155, %rs233, 0;
	and.pred  	%p156, %p155, %p153;
	min.s64 	%rd283, %rd282, %rd416;
	setp.eq.s16 	%p157, %rs233, 0;
	selp.b64 	%rd284, %rd282, %rd416, %p157;
	selp.b16 	%rs234, %rs232, %rs391, %p157;
	selp.b64 	%rd285, %rd283, %rd284, %p156;
	selp.b16 	%rs235, 1, %rs234, %p156;
	and.b16  	%rs236, %rs235, 255;
	add.s64 	%rd286, %rd282, 256;
	ld.global.u32 	%r239, [%rd280+1024];
	ld.global.u32 	%r240, [%rd281+1024];
	setp.ne.s32 	%p158, %r239, %r240;
	selp.u16 	%rs237, 1, 0, %p158;
	setp.ne.s16 	%p160, %rs236, 0;
	and.pred  	%p161, %p160, %p158;
	min.s64 	%rd287, %rd286, %rd285;
	setp.eq.s16 	%p162, %rs236, 0;
	selp.b64 	%rd288, %rd286, %rd285, %p162;
	selp.b16 	%rs238, %rs237, %rs235, %p162;
	selp.b64 	%rd289, %rd287, %rd288, %p161;
	selp.b16 	%rs239, 1, %rs238, %p161;
	and.b16  	%rs240, %rs239, 255;
	add.s64 	%rd290, %rd282, 512;
	ld.global.u32 	%r241, [%rd280+2048];
	ld.global.u32 	%r242, [%rd281+2048];
	setp.ne.s32 	%p163, %r241, %r242;
	selp.u16 	%rs241, 1, 0, %p163;
	setp.ne.s16 	%p165, %rs240, 0;
	and.pred  	%p166, %p165, %p163;
	min.s64 	%rd291, %rd290, %rd289;
	setp.eq.s16 	%p167, %rs240, 0;
	selp.b64 	%rd292, %rd290, %rd289, %p167;
	selp.b16 	%rs242, %rs241, %rs239, %p167;
	selp.b64 	%rd293, %rd291, %rd292, %p166;
	selp.b16 	%rs243, 1, %rs242, %p166;
	and.b16  	%rs244, %rs243, 255;
	add.s64 	%rd294, %rd282, 768;
	ld.global.u32 	%r243, [%rd280+3072];
	ld.global.u32 	%r244, [%rd281+3072];
	setp.ne.s32 	%p168, %r243, %r244;
	selp.u16 	%rs245, 1, 0, %p168;
	setp.ne.s16 	%p170, %rs244, 0;
	and.pred  	%p171, %p170, %p168;
	min.s64 	%rd295, %rd294, %rd293;
	setp.eq.s16 	%p172, %rs244, 0;
	selp.b64 	%rd296, %rd294, %rd293, %p172;
	selp.b16 	%rs246, %rs245, %rs243, %p172;
	selp.b64 	%rd297, %rd295, %rd296, %p171;
	selp.b16 	%rs247, 1, %rs246, %p171;
	and.b16  	%rs248, %rs247, 255;
	add.s64 	%rd298, %rd282, 1024;
	ld.global.u32 	%r245, [%rd280+4096];
	ld.global.u32 	%r246, [%rd281+4096];
	setp.ne.s32 	%p173, %r245, %r246;
	selp.u16 	%rs249, 1, 0, %p173;
	setp.ne.s16 	%p175, %rs248, 0;
	and.pred  	%p176, %p175, %p173;
	min.s64 	%rd299, %rd298, %rd297;
	setp.eq.s16 	%p177, %rs248, 0;
	selp.b64 	%rd300, %rd298, %rd297, %p177;
	selp.b16 	%rs250, %rs249, %rs247, %p177;
	selp.b64 	%rd301, %rd299, %rd300, %p176;
	selp.b16 	%rs251, 1, %rs250, %p176;
	and.b16  	%rs252, %rs251, 255;
	add.s64 	%rd302, %rd282, 1280;
	ld.global.u32 	%r247, [%rd280+5120];
	ld.global.u32 	%r248, [%rd281+5120];
	setp.ne.s32 	%p178, %r247, %r248;
	selp.u16 	%rs253, 1, 0, %p178;
	setp.ne.s16 	%p180, %rs252, 0;
	and.pred  	%p181, %p180, %p178;
	min.s64 	%rd303, %rd302, %rd301;
	setp.eq.s16 	%p182, %rs252, 0;
	selp.b64 	%rd304, %rd302, %rd301, %p182;
	selp.b16 	%rs254, %rs253, %rs251, %p182;
	selp.b64 	%rd305, %rd303, %rd304, %p181;
	selp.b16 	%rs255, 1, %rs254, %p181;
	and.b16  	%rs256, %rs255, 255;
	add.s64 	%rd306, %rd282, 1536;
	ld.global.u32 	%r249, [%rd280+6144];
	ld.global.u32 	%r250, [%rd281+6144];
	setp.ne.s32 	%p183, %r249, %r250;
	selp.u16 	%rs257, 1, 0, %p183;
	setp.ne.s16 	%p185, %rs256, 0;
	and.pred  	%p186, %p185, %p183;
	min.s64 	%rd307, %rd306, %rd305;
	setp.eq.s16 	%p187, %rs256, 0;
	selp.b64 	%rd308, %rd306, %rd305, %p187;
	selp.b16 	%rs258, %rs257, %rs255, %p187;
	selp.b64 	%rd309, %rd307, %rd308, %p186;
	selp.b16 	%rs259, 1, %rs258, %p186;
	and.b16  	%rs260, %rs259, 255;
	add.s64 	%rd310, %rd282, 1792;
	ld.global.u32 	%r251, [%rd280+7168];
	ld.global.u32 	%r252, [%rd281+7168];
	setp.ne.s32 	%p188, %r251, %r252;
	selp.u16 	%rs261, 1, 0, %p188;
	setp.ne.s16 	%p190, %rs260, 0;
	and.pred  	%p191, %p190, %p188;
	min.s64 	%rd311, %rd310, %rd309;
	setp.eq.s16 	%p192, %rs260, 0;
	selp.b64 	%rd312, %rd310, %rd309, %p192;
	selp.b16 	%rs262, %rs261, %rs259, %p192;
	selp.b64 	%rd416, %rd311, %rd312, %p191;
	selp.b16 	%rs391, 1, %rs262, %p191;
	add.s32 	%r506, %r506, 2048;
	add.s32 	%r504, %r504, 8;
	setp.ne.s32 	%p193, %r504, 0;
	@%p193 bra 	$L__BB11_9;
$L__BB11_10:
	setp.eq.s32 	%p194, %r7, 0;
	@%p194 bra 	$L__BB11_18;
	setp.lt.u32 	%p195, %r7, 4;
	@%p195 bra 	$L__BB11_13;
	cvt.u64.u32 	%rd314, %r506;
	mul.wide.u32 	%rd315, %r506, 4;
	add.s64 	%rd316, %rd2, %rd315;
	add.s64 	%rd317, %rd3, %rd315;
	add.s64 	%rd318, %rd120, %rd314;
	ld.global.u32 	%r253, [%rd316];
	ld.global.u32 	%r254, [%rd317];
	setp.ne.s32 	%p196, %r253, %r254;
	selp.u16 	%rs264, 1, 0, %p196;
	and.b16  	%rs265, %rs391, 255;
	setp.ne.s16 	%p198, %rs265, 0;
	and.pred  	%p199, %p198, %p196;
	min.s64 	%rd319, %rd318, %rd416;
	setp.eq.s16 	%p200, %rs265, 0;
	selp.b64 	%rd320, %rd318, %rd416, %p200;
	selp.b16 	%rs266, %rs264, %rs391, %p200;
	selp.b64 	%rd321, %rd319, %rd320, %p199;
	selp.b16 	%rs267, 1, %rs266, %p199;
	and.b16  	%rs268, %rs267, 255;
	add.s32 	%r255, %r506, 256;
	cvt.u64.u32 	%rd322, %r255;
	add.s64 	%rd323, %rd120, %rd322;
	ld.global.u32 	%r256, [%rd316+1024];
	ld.global.u32 	%r257, [%rd317+1024];
	setp.ne.s32 	%p201, %r256, %r257;
	selp.u16 	%rs269, 1, 0, %p201;
	setp.ne.s16 	%p203, %rs268, 0;
	and.pred  	%p204, %p203, %p201;
	min.s64 	%rd324, %rd323, %rd321;
	setp.eq.s16 	%p205, %rs268, 0;
	selp.b64 	%rd325, %rd323, %rd321, %p205;
	selp.b16 	%rs270, %rs269, %rs267, %p205;
	selp.b64 	%rd326, %rd324, %rd325, %p204;
	selp.b16 	%rs271, 1, %rs270, %p204;
	and.b16  	%rs272, %rs271, 255;
	add.s32 	%r258, %r506, 512;
	cvt.u64.u32 	%rd327, %r258;
	add.s64 	%rd328, %rd120, %rd327;
	ld.global.u32 	%r259, [%rd316+2048];
	ld.global.u32 	%r260, [%rd317+2048];
	setp.ne.s32 	%p206, %r259, %r260;
	selp.u16 	%rs273, 1, 0, %p206;
	setp.ne.s16 	%p208, %rs272, 0;
	and.pred  	%p209, %p208, %p206;
	min.s64 	%rd329, %rd328, %rd326;
	setp.eq.s16 	%p210, %rs272, 0;
	selp.b64 	%rd330, %rd328, %rd326, %p210;
	selp.b16 	%rs274, %rs273, %rs271, %p210;
	selp.b64 	%rd331, %rd329, %rd330, %p209;
	selp.b16 	%rs275, 1, %rs274, %p209;
	and.b16  	%rs276, %rs275, 255;
	add.s32 	%r261, %r506, 768;
	cvt.u64.u32 	%rd332, %r261;
	add.s64 	%rd333, %rd120, %rd332;
	ld.global.u32 	%r262, [%rd316+3072];
	ld.global.u32 	%r263, [%rd317+3072];
	setp.ne.s32 	%p211, %r262, %r263;
	selp.u16 	%rs277, 1, 0, %p211;
	setp.ne.s16 	%p213, %rs276, 0;
	and.pred  	%p214, %p213, %p211;
	min.s64 	%rd334, %rd333, %rd331;
	setp.eq.s16 	%p215, %rs276, 0;
	selp.b64 	%rd335, %rd333, %rd331, %p215;
	selp.b16 	%rs278, %rs277, %rs275, %p215;
	selp.b64 	%rd416, %rd334, %rd335, %p214;
	selp.b16 	%rs391, 1, %rs278, %p214;
	add.s32 	%r506, %r506, 1024;
$L__BB11_13:
	and.b32  	%r264, %r6, 3;
	setp.eq.s32 	%p216, %r264, 0;
	@%p216 bra 	$L__BB11_18;
	setp.eq.s32 	%p217, %r264, 1;
	@%p217 bra 	$L__BB11_16;
	cvt.u64.u32 	%rd337, %r506;
	mul.wide.u32 	%rd338, %r506, 4;
	add.s64 	%rd339, %rd2, %rd338;
	add.s64 	%rd340, %rd3, %rd338;
	add.s64 	%rd341, %rd120, %rd337;
	ld.global.u32 	%r265, [%rd339];
	ld.global.u32 	%r266, [%rd340];
	setp.ne.s32 	%p218, %r265, %r266;
	selp.u16 	%rs280, 1, 0, %p218;
	and.b16  	%rs281, %rs391, 255;
	setp.ne.s16 	%p220, %rs281, 0;
	and.pred  	%p221, %p220, %p218;
	min.s64 	%rd342, %rd341, %rd416;
	setp.eq.s16 	%p222, %rs281, 0;
	selp.b64 	%rd343, %rd341, %rd416, %p222;
	selp.b16 	%rs282, %rs280, %rs391, %p222;
	selp.b64 	%rd344, %rd342, %rd343, %p221;
	selp.b16 	%rs283, 1, %rs282, %p221;
	and.b16  	%rs284, %rs283, 255;
	add.s32 	%r267, %r506, 256;
	cvt.u64.u32 	%rd345, %r267;
	add.s64 	%rd346, %rd120, %rd345;
	ld.global.u32 	%r268, [%rd339+1024];
	ld.global.u32 	%r269, [%rd340+1024];
	setp.ne.s32 	%p223, %r268, %r269;
	selp.u16 	%rs285, 1, 0, %p223;
	setp.ne.s16 	%p225, %rs284, 0;
	and.pred  	%p226, %p225, %p223;
	min.s64 	%rd347, %rd346, %rd344;
	setp.eq.s16 	%p227, %rs284, 0;
	selp.b64 	%rd348, %rd346, %rd344, %p227;
	selp.b16 	%rs286, %rs285, %rs283, %p227;
	selp.b64 	%rd416, %rd347, %rd348, %p226;
	selp.b16 	%rs391, 1, %rs286, %p226;
	add.s32 	%r506, %r506, 512;
$L__BB11_16:
	and.b32  	%r270, %r5, 256;
	setp.ne.s32 	%p228, %r270, 0;
	@%p228 bra 	$L__BB11_18;
	cvt.u64.u32 	%rd349, %r506;
	mul.wide.u32 	%rd350, %r506, 4;
	add.s64 	%rd351, %rd2, %rd350;
	add.s64 	%rd352, %rd3, %rd350;
	add.s64 	%rd353, %rd120, %rd349;
	ld.global.u32 	%r271, [%rd351];
	ld.global.u32 	%r272, [%rd352];
	setp.ne.s32 	%p229, %r271, %r272;
	selp.u16 	%rs287, 1, 0, %p229;
	and.b16  	%rs288, %rs391, 255;
	setp.ne.s16 	%p231, %rs288, 0;
	and.pred  	%p232, %p231, %p229;
	min.s64 	%rd354, %rd353, %rd416;
	setp.eq.s16 	%p233, %rs288, 0;
	selp.b64 	%rd355, %rd353, %rd416, %p233;
	selp.b16 	%rs289, %rs287, %rs391, %p233;
	selp.b64 	%rd416, %rd354, %rd355, %p232;
	selp.b16 	%rs391, 1, %rs289, %p232;
$L__BB11_18:
	setp.lt.u64 	%p234, %rd121, 256;
	@%p234 bra 	$L__BB11_43;
	// begin inline asm
	mov.u32 %r391, %laneid;
	// end inline asm
	cvt.u32.u16 	%r412, %rs391;
	and.b32  	%r393, %r412, 255;
	mov.b32 	%r409, 1;
	mov.b32 	%r410, 31;
	mov.b32 	%r411, -1;
	// begin inline asm
	shfl.sync.down.b32 %r392, %r393, %r409, %r410, %r411;
	// end inline asm
	// begin inline asm
	shfl.sync.down.b32 %r397, %r398, %r409, %r410, %r411;
	// end inline asm
	mov.b64 	{%r403, %r408}, %rd416;
	// begin inline asm
	shfl.sync.down.b32 %r402, %r403, %r409, %r410, %r411;
	// end inline asm
	// begin inline asm
	shfl.sync.down.b32 %r407, %r408, %r409, %r410, %r411;
	// end inline asm
	mov.b64 	%rd19, {%r402, %r407};
	cvt.u16.u32 	%rs15, %r392;
	setp.gt.s32 	%p284, %r391, 30;
	@%p284 bra 	$L__BB11_23;
	and.b16  	%rs331, %rs391, 255;
	setp.eq.s16 	%p285, %rs331, 0;
	and.b16  	%rs332, %rs15, 255;
	setp.eq.s16 	%p286, %rs332, 0;
	or.pred  	%p287, %p285, %p286;
	@%p287 bra 	$L__BB11_22;
	min.s64 	%rd416, %rd19, %rd416;
	mov.b16 	%rs391, 1;
	bra.uni 	$L__BB11_23;
$L__BB11_22:
	setp.eq.s16 	%p288, %rs331, 0;
	selp.b64 	%rd416, %rd19, %rd416, %p288;
	selp.b16 	%rs391, %rs15, %rs391, %p288;
$L__BB11_23:
	cvt.u32.u16 	%r433, %rs391;
	and.b32  	%r414, %r433, 255;
	mov.b32 	%r430, 2;
	mov.b32 	%r431, 31;
	mov.b32 	%r432, -1;
	// begin inline asm
	shfl.sync.down.b32 %r413, %r414, %r430, %r431, %r432;
	// end inline asm
	// begin inline asm
	shfl.sync.down.b32 %r418, %r419, %r430, %r431, %r432;
	// end inline asm
	mov.b64 	{%r424, %r429}, %rd416;
	// begin inline asm
	shfl.sync.down.b32 %r423, %r424, %r430, %r431, %r432;
	// end inline asm
	// begin inline asm
	shfl.sync.down.b32 %r428, %r429, %r430, %r431, %r432;
	// end inline asm
	mov.b64 	%rd23, {%r423, %r428};
	cvt.u16.u32 	%rs18, %r413;
	setp.gt.s32 	%p289, %r391, 29;
	@%p289 bra 	$L__BB11_27;
	and.b16  	%rs335, %rs391, 255;
	setp.eq.s16 	%p290, %rs335, 0;
	and.b16  	%rs336, %rs18, 255;
	setp.eq.s16 	%p291, %rs336, 0;
	or.pred  	%p292, %p290, %p291;
	@%p292 bra 	$L__BB11_26;
	min.s64 	%rd416, %rd23, %rd416;
	mov.b16 	%rs391, 1;
	bra.uni 	$L__BB11_27;
$L__BB11_26:
	setp.eq.s16 	%p293, %rs335, 0;
	selp.b16 	%rs391, %rs18, %rs391, %p293;
	selp.b64 	%rd416, %rd23, %rd416, %p293;
$L__BB11_27:
	cvt.u32.u16 	%r454, %rs391;
	and.b32  	%r435, %r454, 255;
	mov.b32 	%r451, 4;
	mov.b32 	%r452, 31;
	mov.b32 	%r453, -1;
	// begin inline asm
	shfl.sync.down.b32 %r434, %r435, %r451, %r452, %r453;
	// end inline asm
	// begin inline asm
	shfl.sync.down.b32 %r439, %r440, %r451, %r452, %r453;
	// end inline asm
	mov.b64 	{%r445, %r450}, %rd416;
	// begin inline asm
	shfl.sync.down.b32 %r444, %r445, %r451, %r452, %r453;
	// end inline asm
	// begin inline asm
	shfl.sync.down.b32 %r449, %r450, %r451, %r452, %r453;
	// end inline asm
	mov.b64 	%rd27, {%r444, %r449};
	cvt.u16.u32 	%rs21, %r434;
	setp.gt.s32 	%p294, %r391, 27;
	@%p294 bra 	$L__BB11_31;
	and.b16  	%rs339, %rs391, 255;
	setp.eq.s16 	%p295, %rs339, 0;
	and.b16  	%rs340, %rs21, 255;
	setp.eq.s16 	%p296, %rs340, 0;
	or.pred  	%p297, %p295, %p296;
	@%p297 bra 	$L__BB11_30;
	min.s64 	%rd416, %rd27, %rd416;
	mov.b16 	%rs391, 1;
	bra.uni 	$L__BB11_31;
$L__BB11_30:
	setp.eq.s16 	%p298, %rs339, 0;
	selp.b16 	%rs391, %rs21, %rs391, %p298;
	selp.b64 	%rd416, %rd27, %rd416, %p298;
$L__BB11_31:
	cvt.u32.u16 	%r475, %rs391;
	and.b32  	%r456, %r475, 255;
	mov.b32 	%r472, 8;
	mov.b32 	%r473, 31;
	mov.b32 	%r474, -1;
	// begin inline asm
	shfl.sync.down.b32 %r455, %r456, %r472, %r473, %r474;
	// end inline asm
	// begin inline asm
	shfl.sync.down.b32 %r460, %r461, %r472, %r473, %r474;
	// end inline asm
	mov.b64 	{%r466, %r471}, %rd416;
	// begin inline asm
	shfl.sync.down.b32 %r465, %r466, %r472, %r473, %r474;
	// end inline asm
	// begin inline asm
	shfl.sync.down.b32 %r470, %r471, %r472, %r473, %r474;
	// end inline asm
	mov.b64 	%rd31, {%r465, %r470};
	cvt.u16.u32 	%rs24, %r455;
	setp.gt.s32 	%p299, %r391, 23;
	@%p299 bra 	$L__BB11_35;
	and.b16  	%rs343, %rs391, 255;
	setp.eq.s16 	%p300, %rs343, 0;
	and.b16  	%rs344, %rs24, 255;
	setp.eq.s16 	%p301, %rs344, 0;
	or.pred  	%p302, %p300, %p301;
	@%p302 bra 	$L__BB11_34;
	min.s64 	%rd416, %rd31, %rd416;
	mov.b16 	%rs391, 1;
	bra.uni 	$L__BB11_35;
$L__BB11_34:
	setp.eq.s16 	%p303, %rs343, 0;
	selp.b16 	%rs391, %rs24, %rs391, %p303;
	selp.b64 	%rd416, %rd31, %rd416, %p303;
$L__BB11_35:
	cvt.u32.u16 	%r496, %rs391;
	and.b32  	%r477, %r496, 255;
	mov.b32 	%r493, 16;
	mov.b32 	%r494, 31;
	mov.b32 	%r495, -1;
	// begin inline asm
	shfl.sync.down.b32 %r476, %r477, %r493, %r494, %r495;
	// end inline asm
	// begin inline asm
	shfl.sync.down.b32 %r481, %r482, %r493, %r494, %r495;
	// end inline asm
	mov.b64 	{%r487, %r492}, %rd416;
	// begin inline asm
	shfl.sync.down.b32 %r486, %r487, %r493, %r494, %r495;
	// end inline asm
	// begin inline asm
	shfl.sync.down.b32 %r491, %r492, %r493, %r494, %r495;
	// end inline asm
	mov.b64 	%rd35, {%r486, %r491};
	cvt.u16.u32 	%rs27, %r476;
	setp.gt.s32 	%p304, %r391, 15;
	@%p304 bra 	$L__BB11_39;
	and.b16  	%rs347, %rs391, 255;
	setp.eq.s16 	%p305, %rs347, 0;
	and.b16  	%rs348, %rs27, 255;
	setp.eq.s16 	%p306, %rs348, 0;
	or.pred  	%p307, %p305, %p306;
	@%p307 bra 	$L__BB11_38;
	min.s64 	%rd416, %rd35, %rd416;
	mov.b16 	%rs391, 1;
	bra.uni 	$L__BB11_39;
$L__BB11_38:
	setp.eq.s16 	%p308, %rs347, 0;
	selp.b16 	%rs391, %rs27, %rs391, %p308;
	selp.b64 	%rd416, %rd35, %rd416, %p308;
$L__BB11_39:
	setp.ne.s32 	%p309, %r391, 0;
	@%p309 bra 	$L__BB11_41;
	shr.u32 	%r497, %r2, 1;
	and.b32  	%r498, %r497, 496;
	mov.u32 	%r499, _ZZN3cub18CUB_300001_SM_10006detail6reduce28DeviceReduceSingleTileKernelINS2_10policy_hubIN4cuda3std3__45tupleIJblEEEyN6thrust24THRUST_300001_SM_1000_NS8cuda_cub9__find_if7functorIS9_EEE10Policy1000ENSB_12zip_iteratorINS8_IJNSD_26transform_input_iterator_tIbNSC_6detail35transform_pair_of_input_iterators_tIbNSB_6detail15normal_iteratorINSB_10device_ptrIiEEEESQ_NS7_8equal_toIiEEEENS7_10__not_fn_tINS7_10__identityEEEEENSB_17counting_iteratorIlNSB_11use_defaultESZ_SZ_EEEEEEEPS9_ySF_S9_S9_SV_EEvT0_T1_T2_T3_T4_T6_E12temp_storage;
	add.s32 	%r500, %r499, %r498;
	st.shared.u8 	[%r500+8], %rs391;
	st.shared.u64 	[%r500+16], %rd416;
$L__BB11_41:
	bar.sync 	0;
	setp.ne.s32 	%p310, %r2, 0;
	@%p310 bra 	$L__BB11_120;
	ld.shared.u8 	%rs351, [_ZZN3cub18CUB_300001_SM_10006detail6reduce28DeviceReduceSingleTileKernelINS2_10policy_hubIN4cuda3std3__45tupleIJblEEEyN6thrust24THRUST_300001_SM_1000_NS8cuda_cub9__find_if7functorIS9_EEE10Policy1000ENSB_12zip_iteratorINS8_IJNSD_26transform_input_iterator_tIbNSC_6detail35transform_pair_of_input_iterators_tIbNSB_6detail15normal_iteratorINSB_10device_ptrIiEEEESQ_NS7_8equal_toIiEEEENS7_10__not_fn_tINS7_10__identityEEEEENSB_17counting_iteratorIlNSB_11use_defaultESZ_SZ_EEEEEEEPS9_ySF_S9_S9_SV_EEvT0_T1_T2_T3_T4_T6_E12temp_storage+24];
	ld.shared.u64 	%rd377, [_ZZN3cub18CUB_300001_SM_10006detail6reduce28DeviceReduceSingleTileKernelINS2_10policy_hubIN4cuda3std3__45tupleIJblEEEyN6thrust24THRUST_300001_SM_1000_NS8cuda_cub9__find_if7functorIS9_EEE10Policy1000ENSB_12zip_iteratorINS8_IJNSD_26transform_input_iterator_tIbNSC_6detail35transform_pair_of_input_iterators_tIbNSB_6detail15normal_iteratorINSB_10device_ptrIiEEEESQ_NS7_8equal_toIiEEEENS7_10__not_fn_tINS7_10__identityEEEEENSB_17counting_iteratorIlNSB_11use_defaultESZ_SZ_EEEEEEEPS9_ySF_S9_S9_SV_EEvT0_T1_T2_T3_T4_T6_E12temp_storage+32];
	and.b16  	%rs352, %rs391, 255;
	setp.eq.s16 	%p311, %rs352, 0;
	setp.eq.s16 	%p312, %rs351, 0;
	min.s64 	%rd378, %rd377, %rd416;
	selp.b16 	%rs353, %rs391, 1, %p312;
	selp.b16 	%rs354, %rs351, %rs353, %p311;
	and.b16  	%rs355, %rs354, 255;
	selp.b64 	%rd379, %rd416, %rd378, %p312;
	selp.b64 	%rd380, %rd377, %rd379, %p311;
	ld.shared.u8 	%rs356, [_ZZN3cub18CUB_300001_SM_10006detail6reduce28DeviceReduceSingleTileKernelINS2_10policy_hubIN4cuda3std3__45tupleIJblEEEyN6thrust24THRUST_300001_SM_1000_NS8cuda_cub9__find_if7functorIS9_EEE10Policy1000ENSB_12zip_iteratorINS8_IJNSD_26transform_input_iterator_tIbNSC_6detail35transform_pair_of_input_iterators_tIbNSB_6detail15normal_iteratorINSB_10device_ptrIiEEEESQ_NS7_8equal_toIiEEEENS7_10__not_fn_tINS7_10__identityEEEEENSB_17counting_iteratorIlNSB_11use_defaultESZ_SZ_EEEEEEEPS9_ySF_S9_S9_SV_EEvT0_T1_T2_T3_T4_T6_E12temp_storage+40];
	ld.shared.u64 	%rd381, [_ZZN3cub18CUB_300001_SM_10006detail6reduce28DeviceReduceSingleTileKernelINS2_10policy_hubIN4cuda3std3__45tupleIJblEEEyN6thrust24THRUST_300001_SM_1000_NS8cuda_cub9__find_if7functorIS9_EEE10Policy1000ENSB_12zip_iteratorINS8_IJNSD_26transform_input_iterator_tIbNSC_6detail35transform_pair_of_input_iterators_tIbNSB_6detail15normal_iteratorINSB_10device_ptrIiEEEESQ_NS7_8equal_toIiEEEENS7_10__not_fn_tINS7_10__identityEEEEENSB_17counting_iteratorIlNSB_11use_defaultESZ_SZ_EEEEEEEPS9_ySF_S9_S9_SV_EEvT0_T1_T2_T3_T4_T6_E12temp_storage+48];
	setp.eq.s16 	%p313, %rs355, 0;
	setp.eq.s16 	%p314, %rs356, 0;
	min.s64 	%rd382, %rd381, %rd380;
	selp.b16 	%rs357, %rs354, 1, %p314;
	selp.b16 	%rs358, %rs356, %rs357, %p313;
	and.b16  	%rs359, %rs358, 255;
	selp.b64 	%rd383, %rd380, %rd382, %p314;
	selp.b64 	%rd384, %rd381, %rd383, %p313;
	ld.shared.u8 	%rs360, [_ZZN3cub18CUB_300001_SM_10006detail6reduce28DeviceReduceSingleTileKernelINS2_10policy_hubIN4cuda3std3__45tupleIJblEEEyN6thrust24THRUST_300001_SM_1000_NS8cuda_cub9__find_if7functorIS9_EEE10Policy1000ENSB_12zip_iteratorINS8_IJNSD_26transform_input_iterator_tIbNSC_6detail35transform_pair_of_input_iterators_tIbNSB_6detail15normal_iteratorINSB_10device_ptrIiEEEESQ_NS7_8equal_toIiEEEENS7_10__not_fn_tINS7_10__identityEEEEENSB_17counting_iteratorIlNSB_11use_defaultESZ_SZ_EEEEEEEPS9_ySF_S9_S9_SV_EEvT0_T1_T2_T3_T4_T6_E12temp_storage+56];
	ld.shared.u64 	%rd385, [_ZZN3cub18CUB_300001_SM_10006detail6reduce28DeviceReduceSingleTileKernelINS2_10policy_hubIN4cuda3std3__45tupleIJblEEEyN6thrust24THRUST_300001_SM_1000_NS8cuda_cub9__find_if7functorIS9_EEE10Policy1000ENSB_12zip_iteratorINS8_IJNSD_26transform_input_iterator_tIbNSC_6detail35transform_pair_of_input_iterators_tIbNSB_6detail15normal_iteratorINSB_10device_ptrIiEEEESQ_NS7_8equal_toIiEEEENS7_10__not_fn_tINS7_10__identityEEEEENSB_17counting_iteratorIlNSB_11use_defaultESZ_SZ_EEEEEEEPS9_ySF_S9_S9_SV_EEvT0_T1_T2_T3_T4_T6_E12temp_storage+64];
	setp.eq.s16 	%p315, %rs359, 0;
	setp.eq.s16 	%p316, %rs360, 0;
	min.s64 	%rd386, %rd385, %rd384;
	selp.b16 	%rs361, %rs358, 1, %p316;
	selp.b16 	%rs362, %rs360, %rs361, %p315;
	and.b16  	%rs363, %rs362, 255;
	selp.b64 	%rd387, %rd384, %rd386, %p316;
	selp.b64 	%rd388, %rd385, %rd387, %p315;
	ld.shared.u8 	%rs364, [_ZZN3cub18CUB_300001_SM_10006detail6reduce28DeviceReduceSingleTileKernelINS2_10policy_hubIN4cuda3std3__45tupleIJblEEEyN6thrust24THRUST_300001_SM_1000_NS8cuda_cub9__find_if7functorIS9_EEE10Policy1000ENSB_12zip_iteratorINS8_IJNSD_26transform_input_iterator_tIbNSC_6detail35transform_pair_of_input_iterators_tIbNSB_6detail15normal_iteratorINSB_10device_ptrIiEEEESQ_NS7_8equal_toIiEEEENS7_10__not_fn_tINS7_10__identityEEEEENSB_17counting_iteratorIlNSB_11use_defaultESZ_SZ_EEEEEEEPS9_ySF_S9_S9_SV_EEvT0_T1_T2_T3_T4_T6_E12temp_storage+72];
	ld.shared.u64 	%rd389, [_ZZN3cub18CUB_300001_SM_10006detail6reduce28DeviceReduceSingleTileKernelINS2_10policy_hubIN4cuda3std3__45tupleIJblEEEyN6thrust24THRUST_300001_SM_1000_NS8cuda_cub9__find_if7functorIS9_EEE10Policy1000ENSB_12zip_iteratorINS8_IJNSD_26transform_input_iterator_tIbNSC_6detail35transform_pair_of_input_iterators_tIbNSB_6detail15normal_iteratorINSB_10device_ptrIiEEEESQ_NS7_8equal_toIiEEEENS7_10__not_fn_tINS7_10__identityEEEEENSB_17counting_iteratorIlNSB_11use_defaultESZ_SZ_EEEEEEEPS9_ySF_S9_S9_SV_EEvT0_T1_T2_T3_T4_T6_E12temp_storage+80];
	setp.eq.s16 	%p317, %rs363, 0;
	setp.eq.s16 	%p318, %rs364, 0;
	min.s64 	%rd390, %rd389, %rd388;
	selp.b16 	%rs365, %rs362, 1, %p318;
	selp.b16 	%rs366, %rs364, %rs365, %p317;
	and.b16  	%rs367, %rs366, 255;
	selp.b64 	%rd391, %rd388, %rd390, %p318;
	selp.b64 	%rd392, %rd389, %rd391, %p317;
	ld.shared.u8 	%rs368, [_ZZN3cub18CUB_300001_SM_10006detail6reduce28DeviceReduceSingleTileKernelINS2_10policy_hubIN4cuda3std3__45tupleIJblEEEyN6thrust24THRUST_300001_SM_1000_NS8cuda_cub9__find_if7functorIS9_EEE10Policy1000ENSB_12zip_iteratorINS8_IJNSD_26transform_input_iterator_tIbNSC_6detail35transform_pair_of_input_iterators_tIbNSB_6detail15normal_iteratorINSB_10device_ptrIiEEEESQ_NS7_8equal_toIiEEEENS7_10__not_fn_tINS7_10__identityEEEEENSB_17counting_iteratorIlNSB_11use_defaultESZ_SZ_EEEEEEEPS9_ySF_S9_S9_SV_EEvT0_T1_T2_T3_T4_T6_E12temp_storage+88];
	ld.shared.u64 	%rd393, [_ZZN3cub18CUB_300001_SM_10006detail6reduce28DeviceReduceSingleTileKernelINS2_10policy_hubIN4cuda3std3__45tupleIJblEEEyN6thrust24THRUST_300001_SM_1000_NS8cuda_cub9__find_if7functorIS9_EEE10Policy1000ENSB_12zip_iteratorINS8_IJNSD_26transform_input_iterator_tIbNSC_6detail35transform_pair_of_input_iterators_tIbNSB_6detail15normal_iteratorINSB_10device_ptrIiEEEESQ_NS7_8equal_toIiEEEENS7_10__not_fn_tINS7_10__identityEEEEENSB_17counting_iteratorIlNSB_11use_defaultESZ_SZ_EEEEEEEPS9_ySF_S9_S9_SV_EEvT0_T1_T2_T3_T4_T6_E12temp_storage+96];
	setp.eq.s16 	%p319, %rs367, 0;
	setp.eq.s16 	%p320, %rs368, 0;
	min.s64 	%rd394, %rd393, %rd392;
	selp.b16 	%rs369, %rs366, 1, %p320;
	selp.b16 	%rs370, %rs368, %rs369, %p319;
	and.b16  	%rs371, %rs370, 255;
	selp.b64 	%rd395, %rd392, %rd394, %p320;
	selp.b64 	%rd396, %rd393, %rd395, %p319;
	ld.shared.u8 	%rs372, [_ZZN3cub18CUB_300001_SM_10006detail6reduce28DeviceReduceSingleTileKernelINS2_10policy_hubIN4cuda3std3__45tupleIJblEEEyN6thrust24THRUST_300001_SM_1000_NS8cuda_cub9__find_if7functorIS9_EEE10Policy1000ENSB_12zip_iteratorINS8_IJNSD_26transform_input_iterator_tIbNSC_6detail35transform_pair_of_input_iterators_tIbNSB_6detail15normal_iteratorINSB_10device_ptrIiEEEESQ_NS7_8equal_toIiEEEENS7_10__not_fn_tINS7_10__identityEEEEENSB_17counting_iteratorIlNSB_11use_defaultESZ_SZ_EEEEEEEPS9_ySF_S9_S9_SV_EEvT0_T1_T2_T3_T4_T6_E12temp_storage+104];
	ld.shared.u64 	%rd397, [_ZZN3cub18CUB_300001_SM_10006detail6reduce28DeviceReduceSingleTileKernelINS2_10policy_hubIN4cuda3std3__45tupleIJblEEEyN6thrust24THRUST_300001_SM_1000_NS8cuda_cub9__find_if7functorIS9_EEE10Policy1000ENSB_12zip_iteratorINS8_IJNSD_26transform_input_iterator_tIbNSC_6detail35transform_pair_of_input_iterators_tIbNSB_6detail15normal_iteratorINSB_10device_ptrIiEEEESQ_NS7_8equal_toIiEEEENS7_10__not_fn_tINS7_10__identityEEEEENSB_17counting_iteratorIlNSB_11use_defaultESZ_SZ_EEEEEEEPS9_ySF_S9_S9_SV_EEvT0_T1_T2_T3_T4_T6_E12temp_storage+112];
	setp.eq.s16 	%p321, %rs371, 0;
	setp.eq.s16 	%p322, %rs372, 0;
	min.s64 	%rd398, %rd397, %rd396;
	selp.b16 	%rs373, %rs370, 1, %p322;
	selp.b16 	%rs374, %rs372, %rs373, %p321;
	and.b16  	%rs375, %rs374, 255;
	selp.b64 	%rd399, %rd396, %rd398, %p322;
	selp.b64 	%rd400, %rd397, %rd399, %p321;
	ld.shared.u8 	%rs376, [_ZZN3cub18CUB_300001_SM_10006detail6reduce28DeviceReduceSingleTileKernelINS2_10policy_hubIN4cuda3std3__45tupleIJblEEEyN6thrust24THRUST_300001_SM_1000_NS8cuda_cub9__find_if7functorIS9_EEE10Policy1000ENSB_12zip_iteratorINS8_IJNSD_26transform_input_iterator_tIbNSC_6detail35transform_pair_of_input_iterators_tIbNSB_6detail15normal_iteratorINSB_10device_ptrIiEEEESQ_NS7_8equal_toIiEEEENS7_10__not_fn_tINS7_10__identityEEEEENSB_17counting_iteratorIlNSB_11use_defaultESZ_SZ_EEEEEEEPS9_ySF_S9_S9_SV_EEvT0_T1_T2_T3_T4_T6_E12temp_storage+120];
	ld.shared.u64 	%rd401, [_ZZN3cub18CUB_300001_SM_10006detail6reduce28DeviceReduceSingleTileKernelINS2_10policy_hubIN4cuda3std3__45tupleIJblEEEyN6thrust24THRUST_300001_SM_1000_NS8cuda_cub9__find_if7functorIS9_EEE10Policy1000ENSB_12zip_iteratorINS8_IJNSD_26transform_input_iterator_tIbNSC_6detail35transform_pair_of_input_iterators_tIbNSB_6detail15normal_iteratorINSB_10device_ptrIiEEEESQ_NS7_8equal_toIiEEEENS7_10__not_fn_tINS7_10__identityEEEEENSB_17counting_iteratorIlNSB_11use_defaultESZ_SZ_EEEEEEEPS9_ySF_S9_S9_SV_EEvT0_T1_T2_T3_T4_T6_E12temp_storage+128];
	setp.eq.s16 	%p323, %rs375, 0;
	setp.eq.s16 	%p324, %rs376, 0;
	min.s64 	%rd402, %rd401, %rd400;
	selp.b16 	%rs377, %rs374, 1, %p324;
	selp.b16 	%rs391, %rs376, %rs377, %p323;
	selp.b64 	%rd403, %rd400, %rd402, %p324;
	selp.b64 	%rd416, %rd401, %rd403, %p323;
	bra.uni 	$L__BB11_120;
$L__BB11_43:
	// begin inline asm
	mov.u32 %r273, %laneid;
	// end inline asm
	and.b32  	%r294, %r2, 992;
	add.s32 	%r295, %r294, 32;
	setp.gt.u32 	%p235, %r295, %r1;
	not.b32 	%r296, %r294;
	add.s32 	%r297, %r1, %r296;
	selp.b32 	%r292, %r297, 31, %p235;
	cvt.u32.u16 	%r298, %rs391;
	and.b32  	%r275, %r298, 255;
	mov.b32 	%r291, 1;
	mov.b32 	%r293, -1;
	// begin inline asm
	shfl.sync.down.b32 %r274, %r275, %r291, %r292, %r293;
	// end inline asm
	// begin inline asm
	shfl.sync.down.b32 %r279, %r280, %r291, %r292, %r293;
	// end inline asm
	mov.b64 	{%r285, %r290}, %rd416;
	// begin inline asm
	shfl.sync.down.b32 %r284, %r285, %r291, %r292, %r293;
	// end inline asm
	// begin inline asm
	shfl.sync.down.b32 %r289, %r290, %r291, %r292, %r293;
	// end inline asm
	mov.b64 	%rd40, {%r284, %r289};
	cvt.u16.u32 	%rs31, %r274;
	setp.ge.s32 	%p236, %r273, %r292;
	@%p236 bra 	$L__BB11_47;
	and.b16  	%rs290, %rs391, 255;
	setp.eq.s16 	%p237, %rs290, 0;
	and.b16  	%rs291, %rs31, 255;
	setp.eq.s16 	%p238, %rs291, 0;
	or.pred  	%p239, %p237, %p238;
	@%p239 bra 	$L__BB11_46;
	min.s64 	%rd416, %rd40, %rd416;
	mov.b16 	%rs391, 1;
	bra.uni 	$L__BB11_47;
$L__BB11_46:
	setp.eq.s16 	%p240, %rs290, 0;
	selp.b16 	%rs391, %rs31, %rs391, %p240;
	selp.b64 	%rd416, %rd40, %rd416, %p240;
$L__BB11_47:
	cvt.u32.u16 	%r319, %rs391;
	and.b32  	%r300, %r319, 255;
	mov.b32 	%r316, 2;
	mov.b32 	%r318, -1;
	// begin inline asm
	shfl.sync.down.b32 %r299, %r300, %r316, %r292, %r318;
	// end inline asm
	// begin inline asm
	shfl.sync.down.b32 %r304, %r305, %r316, %r292, %r318;
	// end inline asm
	mov.b64 	{%r310, %r315}, %rd416;
	// begin inline asm
	shfl.sync.down.b32 %r309, %r310, %r316, %r292, %r318;
	// end inline asm
	// begin inline asm
	shfl.sync.down.b32 %r314, %r315, %r316, %r292, %r318;
	// end inline asm
	mov.b64 	%rd44, {%r309, %r314};
	cvt.u16.u32 	%rs34, %r299;
	add.s32 	%r320, %r273, 2;
	setp.gt.s32 	%p241, %r320, %r292;
	@%p241 bra 	$L__BB11_51;
	and.b16  	%rs294, %rs391, 255;
	setp.eq.s16 	%p242, %rs294, 0;
	and.b16  	%rs295, %rs34, 255;
	setp.eq.s16 	%p243, %rs295, 0;
	or.pred  	%p244, %p242, %p243;
	@%p244 bra 	$L__BB11_50;
	min.s64 	%rd416, %rd44, %rd416;
	mov.b16 	%rs391, 1;
	bra.uni 	$L__BB11_51;
$L__BB11_50:
	setp.eq.s16 	%p245, %rs294, 0;
	selp.b16 	%rs391, %rs34, %rs391, %p245;
	selp.b64 	%rd416, %rd44, %rd416, %p245;
$L__BB11_51:
	cvt.u32.u16 	%r341, %rs391;
	and.b32  	%r322, %r341, 255;
	mov.b32 	%r338, 4;
	mov.b32 	%r340, -1;
	// begin inline asm
	shfl.sync.down.b32 %r321, %r322, %r338, %r292, %r340;
	// end inline asm
	// begin inline asm
	shfl.sync.down.b32 %r326, %r327, %r338, %r292, %r340;
	// end inline asm
	mov.b64 	{%r332, %r337}, %rd416;
	// begin inline asm
	shfl.sync.down.b32 %r331, %r332, %r338, %r292, %r340;
	// end inline asm
	// begin inline asm
	shfl.sync.down.b32 %r336, %r337, %r338, %r292, %r340;
	// end inline asm
	mov.b64 	%rd48, {%r331, %r336};
	cvt.u16.u32 	%rs37, %r321;
	add.s32 	%r342, %r273, 4;
	setp.gt.s32 	%p246, %r342, %r292;
	@%p246 bra 	$L__BB11_55;
	and.b16  	%rs298, %rs391, 255;
	setp.eq.s16 	%p247, %rs298, 0;
	and.b16  	%rs299, %rs37, 255;
	setp.eq.s16 	%p248, %rs299, 0;
	or.pred  	%p249, %p247, %p248;
	@%p249 bra 	$L__BB11_54;
	min.s64 	%rd416, %rd48, %rd416;
	mov.b16 	%rs391, 1;
	bra.uni 	$L__BB11_55;
$L__BB11_54:
	setp.eq.s16 	%p250, %rs298, 0;
	selp.b16 	%rs391, %rs37, %rs391, %p250;
	selp.b64 	%rd416, %rd48, %rd416, %p250;
$L__BB11_55:
	cvt.u32.u16 	%r363, %rs391;
	and.b32  	%r344, %r363, 255;
	mov.b32 	%r360, 8;
	mov.b32 	%r362, -1;
	// begin inline asm
	shfl.sync.down.b32 %r343, %r344, %r360, %r292, %r362;
	// end inline asm
	// begin inline asm
	shfl.sync.down.b32 %r348, %r349, %r360, %r292, %r362;
	// end inline asm
	mov.b64 	{%r354, %r359}, %rd416;
	// begin inline asm
	shfl.sync.down.b32 %r353, %r354, %r360, %r292, %r362;
	// end inline asm
	// begin inline asm
	shfl.sync.down.b32 %r358, %r359, %r360, %r292, %r362;
	// end inline asm
	mov.b64 	%rd52, {%r353, %r358};
	cvt.u16.u32 	%rs40, %r343;
	add.s32 	%r364, %r273, 8;
	setp.gt.s32 	%p251, %r364, %r292;
	@%p251 bra 	$L__BB11_59;
	and.b16  	%rs302, %rs391, 255;
	setp.eq.s16 	%p252, %rs302, 0;
	and.b16  	%rs303, %rs40, 255;
	setp.eq.s16 	%p253, %rs303, 0;
	or.pred  	%p254, %p252, %p253;
	@%p254 bra 	$L__BB11_58;
	min.s64 	%rd416, %rd52, %rd416;
	mov.b16 	%rs391, 1;
	bra.uni 	$L__BB11_59;
$L__BB11_58:
	setp.eq.s16 	%p255, %rs302, 0;
	selp.b16 	%rs391, %rs40, %rs391, %p255;
	selp.b64 	%rd416, %rd52, %rd416, %p255;
$L__BB11_59:
	cvt.u32.u16 	%r385, %rs391;
	and.b32  	%r366, %r385, 255;
	mov.b32 	%r382, 16;
	mov.b32 	%r384, -1;
	// begin inline asm
	shfl.sync.down.b32 %r365, %r366, %r382, %r292, %r384;
	// end inline asm
	// begin inline asm
	shfl.sync.down.b32 %r370, %r371, %r382, %r292, %r384;
	// end inline asm
	mov.b64 	{%r376, %r381}, %rd416;
	// begin inline asm
	shfl.sync.down.b32 %r375, %r376, %r382, %r292, %r384;
	// end inline asm
	// begin inline asm
	shfl.sync.down.b32 %r380, %r381, %r382, %r292, %r384;
	// end inline asm
	mov.b64 	%rd56, {%r375, %r380};
	cvt.u16.u32 	%rs43, %r365;
	add.s32 	%r386, %r273, 16;
	setp.gt.s32 	%p256, %r386, %r292;
	@%p256 bra 	$L__BB11_63;
	and.b16  	%rs306, %rs391, 255;
	setp.eq.s16 	%p257, %rs306, 0;
	and.b16  	%rs307, %rs43, 255;
	setp.eq.s16 	%p258, %rs307, 0;
	or.pred  	%p259, %p257, %p258;
	@%p259 bra 	$L__BB11_62;
	min.s64 	%rd416, %rd56, %rd416;
	mov.b16 	%rs391, 1;
	bra.uni 	$L__BB11_63;
$L__BB11_62:
	setp.eq.s16 	%p260, %rs306, 0;
	selp.b16 	%rs391, %rs43, %rs391, %p260;
	selp.b64 	%rd416, %rd56, %rd416, %p260;
$L__BB11_63:
	setp.ne.s32 	%p261, %r273, 0;
	@%p261 bra 	$L__BB11_65;
	shr.u32 	%r387, %r2, 1;
	and.b32  	%r388, %r387, 496;
	mov.u32 	%r389, _ZZN3cub18CUB_300001_SM_10006detail6reduce28DeviceReduceSingleTileKernelINS2_10policy_hubIN4cuda3std3__45tupleIJblEEEyN6thrust24THRUST_300001_SM_1000_NS8cuda_cub9__find_if7functorIS9_EEE10Policy1000ENSB_12zip_iteratorINS8_IJNSD_26transform_input_iterator_tIbNSC_6detail35transform_pair_of_input_iterators_tIbNSB_6detail15normal_iteratorINSB_10device_ptrIiEEEESQ_NS7_8equal_toIiEEEENS7_10__not_fn_tINS7_10__identityEEEEENSB_17counting_iteratorIlNSB_11use_defaultESZ_SZ_EEEEEEEPS9_ySF_S9_S9_SV_EEvT0_T1_T2_T3_T4_T6_E12temp_storage;
	add.s32 	%r390, %r389, %r388;
	st.shared.u8 	[%r390+8], %rs391;
	st.shared.u64 	[%r390+16], %rd416;
$L__BB11_65:
	bar.sync 	0;
	setp.ne.s32 	%p262, %r2, 0;
	@%p262 bra 	$L__BB11_120;
	setp.lt.u64 	%p263, %rd121, 33;
	@%p263 bra 	$L__BB11_68;
	ld.shared.u8 	%rs310, [_ZZN3cub18CUB_300001_SM_10006detail6reduce28DeviceReduceSingleTileKernelINS2_10policy_hubIN4cuda3std3__45tupleIJblEEEyN6thrust24THRUST_300001_SM_1000_NS8cuda_cub9__find_if7functorIS9_EEE10Policy1000ENSB_12zip_iteratorINS8_IJNSD_26transform_input_iterator_tIbNSC_6detail35transform_pair_of_input_iterators_tIbNSB_6detail15normal_iteratorINSB_10device_ptrIiEEEESQ_NS7_8equal_toIiEEEENS7_10__not_fn_tINS7_10__identityEEEEENSB_17counting_iteratorIlNSB_11use_defaultESZ_SZ_EEEEEEEPS9_ySF_S9_S9_SV_EEvT0_T1_T2_T3_T4_T6_E12temp_storage+24];
	ld.shared.u64 	%rd356, [_ZZN3cub18CUB_300001_SM_10006detail6reduce28DeviceReduceSingleTileKernelINS2_10policy_hubIN4cuda3std3__45tupleIJblEEEyN6thrust24THRUST_300001_SM_1000_NS8cuda_cub9__find_if7functorIS9_EEE10Policy1000ENSB_12zip_iteratorINS8_IJNSD_26transform_input_iterator_tIbNSC_6detail35transform_pair_of_input_iterators_tIbNSB_6detail15normal_iteratorINSB_10device_ptrIiEEEESQ_NS7_8equal_toIiEEEENS7_10__not_fn_tINS7_10__identityEEEEENSB_17counting_iteratorIlNSB_11use_defaultESZ_SZ_EEEEEEEPS9_ySF_S9_S9_SV_EEvT0_T1_T2_T3_T4_T6_E12temp_storage+32];
	and.b16  	%rs311, %rs391, 255;
	setp.eq.s16 	%p264, %rs311, 0;
	setp.eq.s16 	%p265, %rs310, 0;
	min.s64 	%rd357, %rd356, %rd416;
	selp.b16 	%rs312, %rs391, 1, %p265;
	selp.b16 	%rs391, %rs310, %rs312, %p264;
	selp.b64 	%rd358, %rd416, %rd357, %p265;
	selp.b64 	%rd416, %rd356, %rd358, %p264;
$L__BB11_68:
	setp.lt.u64 	%p266, %rd121, 65;
	@%p266 bra 	$L__BB11_70;
	ld.shared.u8 	%rs313, [_ZZN3cub18CUB_300001_SM_10006detail6reduce28DeviceReduceSingleTileKernelINS2_10policy_hubIN4cuda3std3__45tupleIJblEEEyN6thrust24THRUST_300001_SM_1000_NS8cuda_cub9__find_if7functorIS9_EEE10Policy1000ENSB_12zip_iteratorINS8_IJNSD_26transform_input_iterator_tIbNSC_6detail35transform_pair_of_input_iterators_tIbNSB_6detail15normal_iteratorINSB_10device_ptrIiEEEESQ_NS7_8equal_toIiEEEENS7_10__not_fn_tINS7_10__identityEEEEENSB_17counting_iteratorIlNSB_11use_defaultESZ_SZ_EEEEEEEPS9_ySF_S9_S9_SV_EEvT0_T1_T2_T3_T4_T6_E12temp_storage+40];
	ld.shared.u64 	%rd359, [_ZZN3cub18CUB_300001_SM_10006detail6reduce28DeviceReduceSingleTileKernelINS2_10policy_hubIN4cuda3std3__45tupleIJblEEEyN6thrust24THRUST_300001_SM_1000_NS8cuda_cub9__find_if7functorIS9_EEE10Policy1000ENSB_12zip_iteratorINS8_IJNSD_26transform_input_iterator_tIbNSC_6detail35transform_pair_of_input_iterators_tIbNSB_6detail15normal_iteratorINSB_10device_ptrIiEEEESQ_NS7_8equal_toIiEEEENS7_10__not_fn_tINS7_10__identityEEEEENSB_17counting_iteratorIlNSB_11use_defaultESZ_SZ_EEEEEEEPS9_ySF_S9_S9_SV_EEvT0_T1_T2_T3_T4_T6_E12temp_storage+48];
	and.b16  	%rs314, %rs391, 255;
	setp.eq.s16 	%p267, %rs314, 0;
	setp.eq.s16 	%p268, %rs313, 0;
	min.s64 	%rd360, %rd359, %rd416;
	selp.b16 	%rs315, %rs391, 1, %p268;
	selp.b16 	%rs391, %rs313, %rs315, %p267;
	selp.b64 	%rd361, %rd416, %rd360, %p268;
	selp.b64 	%rd416, %rd359, %rd361, %p267;
$L__BB11_70:
	setp.lt.u64 	%p269, %rd121, 97;
	@%p269 bra 	$L__BB11_72;
	ld.shared.u8 	%rs316, [_ZZN3cub18CUB_300001_SM_10006detail6reduce28DeviceReduceSingleTileKernelINS2_10policy_hubIN4cuda3std3__45tupleIJblEEEyN6thrust24THRUST_300001_SM_1000_NS8cuda_cub9__find_if7functorIS9_EEE10Policy1000ENSB_12zip_iteratorINS8_IJNSD_26transform_input_iterator_tIbNSC_6detail35transform_pair_of_input_iterators_tIbNSB_6detail15normal_iteratorINSB_10device_ptrIiEEEESQ_NS7_8equal_toIiEEEENS7_10__not_fn_tINS7_10__identityEEEEENSB_17counting_iteratorIlNSB_11use_defaultESZ_SZ_EEEEEEEPS9_ySF_S9_S9_SV_EEvT0_T1_T2_T3_T4_T6_E12temp_storage+56];
	ld.shared.u64 	%rd362, [_ZZN3cub18CUB_300001_SM_10006detail6reduce28DeviceReduceSingleTileKernelINS2_10policy_hubIN4cuda3std3__45tupleIJblEEEyN6thrust24THRUST_300001_SM_1000_NS8cuda_cub9__find_if7functorIS9_EEE10Policy1000ENSB_12zip_iteratorINS8_IJNSD_26transform_input_iterator_tIbNSC_6detail35transform_pair_of_input_iterators_tIbNSB_6detail15normal_iteratorINSB_10device_ptrIiEEEESQ_NS7_8equal_toIiEEEENS7_10__not_fn_tINS7_10__identityEEEEENSB_17counting_iteratorIlNSB_11use_defaultESZ_SZ_EEEEEEEPS9_ySF_S9_S9_SV_EEvT0_T1_T2_T3_T4_T6_E12temp_storage+64];
	and.b16  	%rs317, %rs391, 255;
	setp.eq.s16 	%p270, %rs317, 0;
	setp.eq.s16 	%p271, %rs316, 0;
	min.s64 	%rd363, %rd362, %rd416;
	selp.b16 	%rs318, %rs391, 1, %p271;
	selp.b16 	%rs391, %rs316, %rs318, %p270;
	selp.b64 	%rd364, %rd416, %rd363, %p271;
	selp.b64 	%rd416, %rd362, %rd364, %p270;
$L__BB11_72:
	setp.lt.u64 	%p272, %rd121, 129;
	@%p272 bra 	$L__BB11_74;
	ld.shared.u8 	%rs319, [_ZZN3cub18CUB_300001_SM_10006detail6reduce28DeviceReduceSingleTileKernelINS2_10policy_hubIN4cuda3std3__45tupleIJblEEEyN6thrust24THRUST_300001_SM_1000_NS8cuda_cub9__find_if7functorIS9_EEE10Policy1000ENSB_12zip_iteratorINS8_IJNSD_26transform_input_iterator_tIbNSC_6detail35transform_pair_of_input_iterators_tIbNSB_6detail15normal_iteratorINSB_10device_ptrIiEEEESQ_NS7_8equal_toIiEEEENS7_10__not_fn_tINS7_10__identityEEEEENSB_17counting_iteratorIlNSB_11use_defaultESZ_SZ_EEEEEEEPS9_ySF_S9_S9_SV_EEvT0_T1_T2_T3_T4_T6_E12temp_storage+72];
	ld.shared.u64 	%rd365, [_ZZN3cub18CUB_300001_SM_10006detail6reduce28DeviceReduceSingleTileKernelINS2_10policy_hubIN4cuda3std3__45tupleIJblEEEyN6thrust24THRUST_300001_SM_1000_NS8cuda_cub9__find_if7functorIS9_EEE10Policy1000ENSB_12zip_iteratorINS8_IJNSD_26transform_input_iterator_tIbNSC_6detail35transform_pair_of_input_iterators_tIbNSB_6detail15normal_iteratorINSB_10device_ptrIiEEEESQ_NS7_8equal_toIiEEEENS7_10__not_fn_tINS7_10__identityEEEEENSB_17counting_iteratorIlNSB_11use_defaultESZ_SZ_EEEEEEEPS9_ySF_S9_S9_SV_EEvT0_T1_T2_T3_T4_T6_E12temp_storage+80];
	and.b16  	%rs320, %rs391, 255;
	setp.eq.s16 	%p273, %rs320, 0;
	setp.eq.s16 	%p274, %rs319, 0;
	min.s64 	%rd366, %rd365, %rd416;
	selp.b16 	%rs321, %rs391, 1, %p274;
	selp.b16 	%rs391, %rs319, %rs321, %p273;
	selp.b64 	%rd367, %rd416, %rd366, %p274;
	selp.b64 	%rd416, %rd365, %rd367, %p273;
$L__BB11_74:
	setp.lt.u64 	%p275, %rd121, 161;
	@%p275 bra 	$L__BB11_76;
	ld.shared.u8 	%rs322, [_ZZN3cub18CUB_300001_SM_10006detail6reduce28DeviceReduceSingleTileKernelINS2_10policy_hubIN4cuda3std3__45tupleIJblEEEyN6thrust24THRUST_300001_SM_1000_NS8cuda_cub9__find_if7functorIS9_EEE10Policy1000ENSB_12zip_iteratorINS8_IJNSD_26transform_input_iterator_tIbNSC_6detail35transform_pair_of_input_iterators_tIbNSB_6detail15normal_iteratorINSB_10device_ptrIiEEEESQ_NS7_8equal_toIiEEEENS7_10__not_fn_tINS7_10__identityEEEEENSB_17counting_iteratorIlNSB_11use_defaultESZ_SZ_EEEEEEEPS9_ySF_S9_S9_SV_EEvT0_T1_T2_T3_T4_T6_E12temp_storage+88];
	ld.shared.u64 	%rd368, [_ZZN3cub18CUB_300001_SM_10006detail6reduce28DeviceReduceSingleTileKernelINS2_10policy_hubIN4cuda3std3__45tupleIJblEEEyN6thrust24THRUST_300001_SM_1000_NS8cuda_cub9__find_if7functorIS9_EEE10Policy1000ENSB_12zip_iteratorINS8_IJNSD_26transform_input_iterator_tIbNSC_6detail35transform_pair_of_input_iterators_tIbNSB_6detail15normal_iteratorINSB_10device_ptrIiEEEESQ_NS7_8equal_toIiEEEENS7_10__not_fn_tINS7_10__identityEEEEENSB_17counting_iteratorIlNSB_11use_defaultESZ_SZ_EEEEEEEPS9_ySF_S9_S9_SV_EEvT0_T1_T2_T3_T4_T6_E12temp_storage+96];
	and.b16  	%rs323, %rs391, 255;
	setp.eq.s16 	%p276, %rs323, 0;
	setp.eq.s16 	%p277, %rs322, 0;
	min.s64 	%rd369, %rd368, %rd416;
	selp.b16 	%rs324, %rs391, 1, %p277;
	selp.b16 	%rs391, %rs322, %rs324, %p276;
	selp.b64 	%rd370, %rd416, %rd369, %p277;
	selp.b64 	%rd416, %rd368, %rd370, %p276;
$L__BB11_76:
	setp.lt.u64 	%p278, %rd121, 193;
	@%p278 bra 	$L__BB11_78;
	ld.shared.u8 	%rs325, [_ZZN3cub18CUB_300001_SM_10006detail6reduce28DeviceReduceSingleTileKernelINS2_10policy_hubIN4cuda3std3__45tupleIJblEEEyN6thrust24THRUST_300001_SM_1000_NS8cuda_cub9__find_if7functorIS9_EEE10Policy1000ENSB_12zip_iteratorINS8_IJNSD_26transform_input_iterator_tIbNSC_6detail35transform_pair_of_input_iterators_tIbNSB_6detail15normal_iteratorINSB_10device_ptrIiEEEESQ_NS7_8equal_toIiEEEENS7_10__not_fn_tINS7_10__identityEEEEENSB_17counting_iteratorIlNSB_11use_defaultESZ_SZ_EEEEEEEPS9_ySF_S9_S9_SV_EEvT0_T1_T2_T3_T4_T6_E12temp_storage+104];
	ld.shared.u64 	%rd371, [_ZZN3cub18CUB_300001_SM_10006detail6reduce28DeviceReduceSingleTileKernelINS2_10policy_hubIN4cuda3std3__45tupleIJblEEEyN6thrust24THRUST_300001_SM_1000_NS8cuda_cub9__find_if7functorIS9_EEE10Policy1000ENSB_12zip_iteratorINS8_IJNSD_26transform_input_iterator_tIbNSC_6detail35transform_pair_of_input_iterators_tIbNSB_6detail15normal_iteratorINSB_10device_ptrIiEEEESQ_NS7_8equal_toIiEEEENS7_10__not_fn_tINS7_10__identityEEEEENSB_17counting_iteratorIlNSB_11use_defaultESZ_SZ_EEEEEEEPS9_ySF_S9_S9_SV_EEvT0_T1_T2_T3_T4_T6_E12temp_storage+112];
	and.b16  	%rs326, %rs391, 255;
	setp.eq.s16 	%p279, %rs326, 0;
	setp.eq.s16 	%p280, %rs325, 0;
	min.s64 	%rd372, %rd371, %rd416;
	selp.b16 	%rs327, %rs391, 1, %p280;
	selp.b16 	%rs391, %rs325, %rs327, %p279;
	selp.b64 	%rd373, %rd416, %rd372, %p280;
	selp.b64 	%rd416, %rd371, %rd373, %p279;
$L__BB11_78:
	setp.lt.u64 	%p281, %rd121, 225;
	@%p281 bra 	$L__BB11_120;
	ld.shared.u8 	%rs328, [_ZZN3cub18CUB_300001_SM_10006detail6reduce28DeviceReduceSingleTileKernelINS2_10policy_hubIN4cuda3std3__45tupleIJblEEEyN6thrust24THRUST_300001_SM_1000_NS8cuda_cub9__find_if7functorIS9_EEE10Policy1000ENSB_12zip_iteratorINS8_IJNSD_26transform_input_iterator_tIbNSC_6detail35transform_pair_of_input_iterators_tIbNSB_6detail15normal_iteratorINSB_10device_ptrIiEEEESQ_NS7_8equal_toIiEEEENS7_10__not_fn_tINS7_10__identityEEEEENSB_17counting_iteratorIlNSB_11use_defaultESZ_SZ_EEEEEEEPS9_ySF_S9_S9_SV_EEvT0_T1_T2_T3_T4_T6_E12temp_storage+120];
	ld.shared.u64 	%rd374, [_ZZN3cub18CUB_300001_SM_10006detail6reduce28DeviceReduceSingleTileKernelINS2_10policy_hubIN4cuda3std3__45tupleIJblEEEyN6thrust24THRUST_300001_SM_1000_NS8cuda_cub9__find_if7functorIS9_EEE10Policy1000ENSB_12zip_iteratorINS8_IJNSD_26transform_input_iterator_tIbNSC_6detail35transform_pair_of_input_iterators_tIbNSB_6detail15normal_iteratorINSB_10device_ptrIiEEEESQ_NS7_8equal_toIiEEEENS7_10__not_fn_tINS7_10__identityEEEEENSB_17counting_iteratorIlNSB_11use_defaultESZ_SZ_EEEEEEEPS9_ySF_S9_S9_SV_EEvT0_T1_T2_T3_T4_T6_E12temp_storage+128];
	and.b16  	%rs329, %rs391, 255;
	setp.eq.s16 	%p282, %rs329, 0;
	setp.eq.s16 	%p283, %rs328, 0;
	min.s64 	%rd375, %rd374, %rd416;
	selp.b16 	%rs330, %rs391, 1, %p283;
	selp.b16 	%rs391, %rs328, %rs330, %p282;
	selp.b64 	%rd376, %rd416, %rd375, %p283;
	selp.b64 	%rd416, %rd374, %rd376, %p282;
	bra.uni 	$L__BB11_120;
$L__BB11_80:
	mov.u32 	%r21, %tid.x;
	cvt.u64.u32 	%rd73, %r21;
	mul.wide.u32 	%rd125, %r21, 4;
	add.s64 	%rd74, %rd2, %rd125;
	add.s64 	%rd75, %rd3, %rd125;
	ld.global.u32 	%r56, [%rd74];
	ld.global.u32 	%r57, [%rd75];
	setp.ne.s32 	%p3, %r56, %r57;
	add.s32 	%r58, %r21, 256;
	cvt.u64.u32 	%rd126, %r58;
	ld.global.u32 	%r59, [%rd74+1024];
	ld.global.u32 	%r61, [%rd75+1024];
	setp.ne.s32 	%p4, %r59, %r61;
	add.s32 	%r63, %r21, 512;
	cvt.u64.u32 	%rd127, %r63;
	add.s64 	%rd128, %rd120, %rd127;
	ld.global.u32 	%r64, [%rd74+2048];
	ld.global.u32 	%r65, [%rd75+2048];
	setp.ne.s32 	%p5, %r64, %r65;
	add.s64 	%rd129, %rd128, 256;
	ld.global.u32 	%r66, [%rd74+3072];
	ld.global.u32 	%r67, [%rd75+3072];
	setp.ne.s32 	%p7, %r66, %r67;
	or.pred  	%p9, %p3, %p4;
	selp.b64 	%rd130, %rd73, %rd126, %p3;
	add.s64 	%rd131, %rd120, %rd130;
	min.s64 	%rd132, %rd128, %rd131;
	selp.b64 	%rd133, %rd132, %rd131, %p5;
	or.pred  	%p10, %p9, %p5;
	selp.b64 	%rd134, %rd133, %rd128, %p9;
	min.s64 	%rd135, %rd129, %rd134;
	selp.b64 	%rd136, %rd135, %rd134, %p7;
	or.pred  	%p11, %p10, %p7;
	selp.u16 	%rs391, 1, 0, %p11;
	selp.b64 	%rd416, %rd136, %rd129, %p10;
	add.s64 	%rd77, %rd121, -1024;
	setp.lt.u64 	%p12, %rd77, 1024;
	mov.b64 	%rd435, 1024;
	@%p12 bra 	$L__BB11_84;
	mov.b64 	%rd435, 1024;
$L__BB11_82:
	add.s64 	%rd138, %rd435, %rd73;
	shl.b64 	%rd139, %rd435, 2;
	add.s64 	%rd140, %rd74, %rd139;
	add.s64 	%rd141, %rd75, %rd139;
	add.s64 	%rd142, %rd138, %rd120;
	ld.global.u32 	%r68, [%rd140];
	ld.global.u32 	%r69, [%rd141];
	setp.ne.s32 	%p13, %r68, %r69;
	add.s64 	%rd143, %rd142, 256;
	ld.global.u32 	%r70, [%rd140+1024];
	ld.global.u32 	%r71, [%rd141+1024];
	setp.ne.s32 	%p14, %r70, %r71;
	selp.u16 	%rs109, 1, 0, %p14;
	add.s64 	%rd144, %rd142, 512;
	ld.global.u32 	%r72, [%rd140+2048];
	ld.global.u32 	%r73, [%rd141+2048];
	setp.ne.s32 	%p15, %r72, %r73;
	selp.u16 	%rs110, 1, 0, %p15;
	add.s64 	%rd145, %rd142, 768;
	ld.global.u32 	%r74, [%rd140+3072];
	ld.global.u32 	%r75, [%rd141+3072];
	setp.ne.s32 	%p16, %r74, %r75;
	selp.u16 	%rs111, 1, 0, %p16;
	and.b16  	%rs112, %rs391, 255;
	setp.eq.s16 	%p17, %rs112, 0;
	selp.u16 	%rs113, 1, 0, %p13;
	min.s64 	%rd146, %rd142, %rd416;
	selp.b16 	%rs114, 1, %rs391, %p13;
	selp.b64 	%rd147, %rd146, %rd416, %p13;
	selp.b16 	%rs115, %rs113, %rs114, %p17;
	and.b16  	%rs116, %rs115, 255;
	selp.b64 	%rd148, %rd142, %rd147, %p17;
	setp.eq.s16 	%p18, %rs116, 0;
	min.s64 	%rd149, %rd143, %rd148;
	selp.b16 	%rs117, 1, %rs115, %p14;
	selp.b64 	%rd150, %rd149, %rd148, %p14;
	selp.b16 	%rs118, %rs109, %rs117, %p18;
	and.b16  	%rs119, %rs118, 255;
	selp.b64 	%rd151, %rd143, %rd150, %p18;
	setp.eq.s16 	%p19, %rs119, 0;
	min.s64 	%rd152, %rd144, %rd151;
	selp.b16 	%rs120, 1, %rs118, %p15;
	selp.b64 	%rd153, %rd152, %rd151, %p15;
	selp.b16 	%rs121, %rs110, %rs120, %p19;
	and.b16  	%rs122, %rs121, 255;
	selp.b64 	%rd154, %rd144, %rd153, %p19;
	setp.eq.s16 	%p20, %rs122, 0;
	min.s64 	%rd155, %rd145, %rd154;
	selp.b16 	%rs123, 1, %rs121, %p16;
	selp.b64 	%rd156, %rd155, %rd154, %p16;
	selp.b16 	%rs391, %rs111, %rs123, %p20;
	selp.b64 	%rd416, %rd145, %rd156, %p20;
	sub.s64 	%rd157, %rd121, %rd435;
	setp.lt.u64 	%p21, %rd157, 1024;
	@%p21 bra 	$L__BB11_96;
	add.s64 	%rd435, %rd435, 1024;
	setp.le.u64 	%p22, %rd435, %rd77;
	@%p22 bra 	$L__BB11_82;
$L__BB11_84:
	setp.le.u64 	%p23, %rd121, %rd435;
	cvt.u32.u64 	%r76, %rd435;
	cvt.u32.u64 	%r77, %rd121;
	sub.s32 	%r78, %r77, %r76;
	setp.ge.s32 	%p24, %r21, %r78;
	or.pred  	%p25, %p23, %p24;
	@%p25 bra 	$L__BB11_96;
	not.b32 	%r81, %r21;
	add.s32 	%r82, %r81, %r77;
	sub.s32 	%r22, %r82, %r76;
	shr.u32 	%r84, %r22, 8;
	add.s32 	%r23, %r84, 1;
	and.b32  	%r24, %r23, 7;
	setp.lt.u32 	%p26, %r22, 1792;
	mov.u32 	%r511, %r21;
	@%p26 bra 	$L__BB11_88;
	and.b32  	%r85, %r23, 33554424;
	neg.s32 	%r509, %r85;
	mov.u32 	%r511, %r21;
$L__BB11_87:
	.pragma "nounroll";
	cvt.u64.u32 	%rd159, %r511;
	add.s64 	%rd160, %rd435, %rd159;
	shl.b64 	%rd161, %rd160, 2;
	add.s64 	%rd162, %rd2, %rd161;
	add.s64 	%rd163, %rd3, %rd161;
	add.s64 	%rd164, %rd160, %rd120;
	ld.global.u32 	%r86, [%rd162];
	ld.global.u32 	%r87, [%rd163];
	setp.ne.s32 	%p27, %r86, %r87;
	selp.u16 	%rs125, 1, 0, %p27;
	and.b16  	%rs126, %rs391, 255;
	setp.ne.s16 	%p29, %rs126, 0;
	and.pred  	%p30, %p29, %p27;
	min.s64 	%rd165, %rd164, %rd416;
	setp.eq.s16 	%p31, %rs126, 0;
	selp.b16 	%rs127, %rs125, %rs391, %p31;
	selp.b64 	%rd166, %rd164, %rd416, %p31;
	selp.b16 	%rs128, 1, %rs127, %p30;
	and.b16  	%rs129, %rs128, 255;
	selp.b64 	%rd167, %rd165, %rd166, %p30;
	add.s64 	%rd168, %rd164, 256;
	ld.global.u32 	%r88, [%rd162+1024];
	ld.global.u32 	%r89, [%rd163+1024];
	setp.ne.s32 	%p32, %r88, %r89;
	selp.u16 	%rs130, 1, 0, %p32;
	setp.ne.s16 	%p34, %rs129, 0;
	and.pred  	%p35, %p34, %p32;
	min.s64 	%rd169, %rd168, %rd167;
	setp.eq.s16 	%p36, %rs129, 0;
	selp.b16 	%rs131, %rs130, %rs128, %p36;
	selp.b64 	%rd170, %rd168, %rd167, %p36;
	selp.b16 	%rs132, 1, %rs131, %p35;
	and.b16  	%rs133, %rs132, 255;
	selp.b64 	%rd171, %rd169, %rd170, %p35;
	add.s64 	%rd172, %rd164, 512;
	ld.global.u32 	%r90, [%rd162+2048];
	ld.global.u32 	%r91, [%rd163+2048];
	setp.ne.s32 	%p37, %r90, %r91;
	selp.u16 	%rs134, 1, 0, %p37;
	setp.ne.s16 	%p39, %rs133, 0;
	and.pred  	%p40, %p39, %p37;
	min.s64 	%rd173, %rd172, %rd171;
	setp.eq.s16 	%p41, %rs133, 0;
	selp.b16 	%rs135, %rs134, %rs132, %p41;
	selp.b64 	%rd174, %rd172, %rd171, %p41;
	selp.b16 	%rs136, 1, %rs135, %p40;
	and.b16  	%rs137, %rs136, 255;
	selp.b64 	%rd175, %rd173, %rd174, %p40;
	add.s64 	%rd176, %rd164, 768;
	ld.global.u32 	%r92, [%rd162+3072];
	ld.global.u32 	%r93, [%rd163+3072];
	setp.ne.s32 	%p42, %r92, %r93;
	selp.u16 	%rs138, 1, 0, %p42;
	setp.ne.s16 	%p44, %rs137, 0;
	and.pred  	%p45, %p44, %p42;
	min.s64 	%rd177, %rd176, %rd175;
	setp.eq.s16 	%p46, %rs137, 0;
	selp.b16 	%rs139, %rs138, %rs136, %p46;
	selp.b64 	%rd178, %rd176, %rd175, %p46;
	selp.b16 	%rs140, 1, %rs139, %p45;
	and.b16  	%rs141, %rs140, 255;
	selp.b64 	%rd179, %rd177, %rd178, %p45;
	add.s64 	%rd180, %rd164, 1024;
	ld.global.u32 	%r94, [%rd162+4096];
	ld.global.u32 	%r95, [%rd163+4096];
	setp.ne.s32 	%p47, %r94, %r95;
	selp.u16 	%rs142, 1, 0, %p47;
	setp.ne.s16 	%p49, %rs141, 0;
	and.pred  	%p50, %p49, %p47;
	min.s64 	%rd181, %rd180, %rd179;
	setp.eq.s16 	%p51, %rs141, 0;
	selp.b16 	%rs143, %rs142, %rs140, %p51;
	selp.b64 	%rd182, %rd180, %rd179, %p51;
	selp.b16 	%rs144, 1, %rs143, %p50;
	and.b16  	%rs145, %rs144, 255;
	selp.b64 	%rd183, %rd181, %rd182, %p50;
	add.s64 	%rd184, %rd164, 1280;
	ld.global.u32 	%r96, [%rd162+5120];
	ld.global.u32 	%r97, [%rd163+5120];
	setp.ne.s32 	%p52, %r96, %r97;
	selp.u16 	%rs146, 1, 0, %p52;
	setp.ne.s16 	%p54, %rs145, 0;
	and.pred  	%p55, %p54, %p52;
	min.s64 	%rd185, %rd184, %rd183;
	setp.eq.s16 	%p56, %rs145, 0;
	selp.b16 	%rs147, %rs146, %rs144, %p56;
	selp.b64 	%rd186, %rd184, %rd183, %p56;
	selp.b16 	%rs148, 1, %rs147, %p55;
	and.b16  	%rs149, %rs148, 255;
	selp.b64 	%rd187, %rd185, %rd186, %p55;
	add.s64 	%rd188, %rd164, 1536;
	ld.global.u32 	%r98, [%rd162+6144];
	ld.global.u32 	%r99, [%rd163+6144];
	setp.ne.s32 	%p57, %r98, %r99;
	selp.u16 	%rs150, 1, 0, %p57;
	setp.ne.s16 	%p59, %rs149, 0;
	and.pred  	%p60, %p59, %p57;
	min.s64 	%rd189, %rd188, %rd187;
	setp.eq.s16 	%p61, %rs149, 0;
	selp.b16 	%rs151, %rs150, %rs148, %p61;
	selp.b64 	%rd190, %rd188, %rd187, %p61;
	selp.b16 	%rs152, 1, %rs151, %p60;
	and.b16  	%rs153, %rs152, 255;
	selp.b64 	%rd191, %rd189, %rd190, %p60;
	add.s64 	%rd192, %rd164, 1792;
	ld.global.u32 	%r100, [%rd162+7168];
	ld.global.u32 	%r101, [%rd163+7168];
	setp.ne.s32 	%p62, %r100, %r101;
	selp.u16 	%rs154, 1, 0, %p62;
	setp.ne.s16 	%p64, %rs153, 0;
	and.pred  	%p65, %p64, %p62;
	min.s64 	%rd193, %rd192, %rd191;
	setp.eq.s16 	%p66, %rs153, 0;
	selp.b16 	%rs155, %rs154, %rs152, %p66;
	selp.b64 	%rd194, %rd192, %rd191, %p66;
	selp.b16 	%rs391, 1, %rs155, %p65;
	selp.b64 	%rd416, %rd193, %rd194, %p65;
	add.s32 	%r511, %r511, 2048;
	add.s32 	%r509, %r509, 8;
	setp.ne.s32 	%p67, %r509, 0;
	@%p67 bra 	$L__BB11_87;
$L__BB11_88:
	setp.eq.s32 	%p68, %r24, 0;
	@%p68 bra 	$L__BB11_96;
	setp.lt.u32 	%p69, %r24, 4;
	@%p69 bra 	$L__BB11_91;
	cvt.u64.u32 	%rd196, %r511;
	add.s64 	%rd197, %rd435, %rd196;
	shl.b64 	%rd198, %rd197, 2;
	add.s64 	%rd199, %rd2, %rd198;
	add.s64 	%rd200, %rd3, %rd198;
	add.s64 	%rd201, %rd197, %rd120;
	ld.global.u32 	%r102, [%rd199];
	ld.global.u32 	%r103, [%rd200];
	setp.ne.s32 	%p70, %r102, %r103;
	selp.u16 	%rs157, 1, 0, %p70;
	and.b16  	%rs158, %rs391, 255;
	setp.ne.s16 	%p72, %rs158, 0;
	and.pred  	%p73, %p72, %p70;
	min.s64 	%rd202, %rd201, %rd416;
	setp.eq.s16 	%p74, %rs158, 0;
	selp.b16 	%rs159, %rs157, %rs391, %p74;
	selp.b64 	%rd203, %rd201, %rd416, %p74;
	selp.b16 	%rs160, 1, %rs159, %p73;
	and.b16  	%rs161, %rs160, 255;
	selp.b64 	%rd204, %rd202, %rd203, %p73;
	add.s32 	%r104, %r511, 256;
	cvt.u64.u32 	%rd205, %r104;
	add.s64 	%rd206, %rd435, %rd205;
	add.s64 	%rd207, %rd206, %rd120;
	ld.global.u32 	%r105, [%rd199+1024];
	ld.global.u32 	%r106, [%rd200+1024];
	setp.ne.s32 	%p75, %r105, %r106;
	selp.u16 	%rs162, 1, 0, %p75;
	setp.ne.s16 	%p77, %rs161, 0;
	and.pred  	%p78, %p77, %p75;
	min.s64 	%rd208, %rd207, %rd204;
	setp.eq.s16 	%p79, %rs161, 0;
	selp.b16 	%rs163, %rs162, %rs160, %p79;
	selp.b64 	%rd209, %rd207, %rd204, %p79;
	selp.b16 	%rs164, 1, %rs163, %p78;
	and.b16  	%rs165, %rs164, 255;
	selp.b64 	%rd210, %rd208, %rd209, %p78;
	add.s32 	%r107, %r511, 512;
	cvt.u64.u32 	%rd211, %r107;
	add.s64 	%rd212, %rd435, %rd211;
	add.s64 	%rd213, %rd212, %rd120;
	ld.global.u32 	%r108, [%rd199+2048];
	ld.global.u32 	%r109, [%rd200+2048];
	setp.ne.s32 	%p80, %r108, %r109;
	selp.u16 	%rs166, 1, 0, %p80;
	setp.ne.s16 	%p82, %rs165, 0;
	and.pred  	%p83, %p82, %p80;
	min.s64 	%rd214, %rd213, %rd210;
	setp.eq.s16 	%p84, %rs165, 0;
	selp.b16 	%rs167, %rs166, %rs164, %p84;
	selp.b64 	%rd215, %rd213, %rd210, %p84;
	selp.b16 	%rs168, 1, %rs167, %p83;
	and.b16  	%rs169, %rs168, 255;
	selp.b64 	%rd216, %rd214, %rd215, %p83;
	add.s32 	%r110, %r511, 768;
	cvt.u64.u32 	%rd217, %r110;
	add.s64 	%rd218, %rd435, %rd217;
	add.s64 	%rd219, %rd218, %rd120;
	ld.global.u32 	%r111, [%rd199+3072];
	ld.global.u32 	%r112, [%rd200+3072];
	setp.ne.s32 	%p85, %r111, %r112;
	selp.u16 	%rs170, 1, 0, %p85;
	setp.ne.s16 	%p87, %rs169, 0;
	and.pred  	%p88, %p87, %p85;
	min.s64 	%rd220, %rd219, %rd216;
	setp.eq.s16 	%p89, %rs169, 0;
	selp.b16 	%rs171, %rs170, %rs168, %p89;
	selp.b64 	%rd221, %rd219, %rd216, %p89;
	selp.b16 	%rs391, 1, %rs171, %p88;
	selp.b64 	%rd416, %rd220, %rd221, %p88;
	add.s32 	%r511, %r511, 1024;
$L__BB11_91:
	and.b32  	%r113, %r23, 3;
	setp.eq.s32 	%p90, %r113, 0;
	@%p90 bra 	$L__BB11_96;
	setp.eq.s32 	%p91, %r113, 1;
	@%p91 bra 	$L__BB11_94;
	cvt.u64.u32 	%rd223, %r511;
	add.s64 	%rd224, %rd435, %rd223;
	shl.b64 	%rd225, %rd224, 2;
	add.s64 	%rd226, %rd2, %rd225;
	add.s64 	%rd227, %rd3, %rd225;
	add.s64 	%rd228, %rd224, %rd120;
	ld.global.u32 	%r114, [%rd226];
	ld.global.u32 	%r115, [%rd227];
	setp.ne.s32 	%p92, %r114, %r115;
	selp.u16 	%rs173, 1, 0, %p92;
	and.b16  	%rs174, %rs391, 255;
	setp.ne.s16 	%p94, %rs174, 0;
	and.pred  	%p95, %p94, %p92;
	min.s64 	%rd229, %rd228, %rd416;
	setp.eq.s16 	%p96, %rs174, 0;
	selp.b16 	%rs175, %rs173, %rs391, %p96;
	selp.b64 	%rd230, %rd228, %rd416, %p96;
	selp.b16 	%rs176, 1, %rs175, %p95;
	and.b16  	%rs177, %rs176, 255;
	selp.b64 	%rd231, %rd229, %rd230, %p95;
	add.s32 	%r116, %r511, 256;
	cvt.u64.u32 	%rd232, %r116;
	add.s64 	%rd233, %rd435, %rd232;
	add.s64 	%rd234, %rd233, %rd120;
	ld.global.u32 	%r117, [%rd226+1024];
	ld.global.u32 	%r118, [%rd227+1024];
	setp.ne.s32 	%p97, %r117, %r118;
	selp.u16 	%rs178, 1, 0, %p97;
	setp.ne.s16 	%p99, %rs177, 0;
	and.pred  	%p100, %p99, %p97;
	min.s64 	%rd235, %rd234, %rd231;
	setp.eq.s16 	%p101, %rs177, 0;
	selp.b16 	%rs179, %rs178, %rs176, %p101;
	selp.b64 	%rd236, %rd234, %rd231, %p101;
	selp.b16 	%rs391, 1, %rs179, %p100;
	selp.b64 	%rd416, %rd235, %rd236, %p100;
	add.s32 	%r511, %r511, 512;
$L__BB11_94:
	and.b32  	%r119, %r22, 256;
	setp.ne.s32 	%p102, %r119, 0;
	@%p102 bra 	$L__BB11_96;
	cvt.u64.u32 	%rd237, %r511;
	add.s64 	%rd238, %rd435, %rd237;
	shl.b64 	%rd239, %rd238, 2;
	add.s64 	%rd240, %rd2, %rd239;
	add.s64 	%rd241, %rd3, %rd239;
	add.s64 	%rd242, %rd238, %rd120;
	ld.global.u32 	%r120, [%rd240];
	ld.global.u32 	%r121, [%rd241];
	setp.ne.s32 	%p103, %r120, %r121;
	selp.u16 	%rs180, 1, 0, %p103;
	and.b16  	%rs181, %rs391, 255;
	setp.ne.s16 	%p105, %rs181, 0;
	and.pred  	%p106, %p105, %p103;
	min.s64 	%rd243, %rd242, %rd416;
	setp.eq.s16 	%p107, %rs181, 0;
	selp.b16 	%rs182, %rs180, %rs391, %p107;
	selp.b64 	%rd244, %rd242, %rd416, %p107;
	selp.b16 	%rs391, 1, %rs182, %p106;
	selp.b64 	%rd416, %rd243, %rd244, %p106;
$L__BB11_96:
	// begin inline asm
	mov.u32 %r122, %laneid;
	// end inline asm
	cvt.u32.u16 	%r143, %rs391;
	and.b32  	%r124, %r143, 255;
	mov.b32 	%r140, 1;
	mov.b32 	%r141, 31;
	mov.b32 	%r142, -1;
	// begin inline asm
	shfl.sync.down.b32 %r123, %r124, %r140, %r141, %r142;
	// end inline asm
	// begin inline asm
	shfl.sync.down.b32 %r128, %r129, %r140, %r141, %r142;
	// end inline asm
	mov.b64 	{%r134, %r139}, %rd416;
	// begin inline asm
	shfl.sync.down.b32 %r133, %r134, %r140, %r141, %r142;
	// end inline asm
	// begin inline asm
	shfl.sync.down.b32 %r138, %r139, %r140, %r141, %r142;
	// end inline asm
	mov.b64 	%rd96, {%r133, %r138};
	cvt.u16.u32 	%rs75, %r123;
	setp.gt.s32 	%p108, %r122, 30;
	@%p108 bra 	$L__BB11_100;
	and.b16  	%rs183, %rs391, 255;
	setp.eq.s16 	%p109, %rs183, 0;
	and.b16  	%rs184, %rs75, 255;
	setp.eq.s16 	%p110, %rs184, 0;
	or.pred  	%p111, %p109, %p110;
	@%p111 bra 	$L__BB11_99;
	min.s64 	%rd416, %rd96, %rd416;
	mov.b16 	%rs391, 1;
	bra.uni 	$L__BB11_100;
$L__BB11_99:
	setp.eq.s16 	%p112, %rs183, 0;
	selp.b16 	%rs391, %rs75, %rs391, %p112;
	selp.b64 	%rd416, %rd96, %rd416, %p112;
$L__BB11_100:
	cvt.u32.u16 	%r164, %rs391;
	and.b32  	%r145, %r164, 255;
	mov.b32 	%r161, 2;
	mov.b32 	%r162, 31;
	mov.b32 	%r163, -1;
	// begin inline asm
	shfl.sync.down.b32 %r144, %r145, %r161, %r162, %r163;
	// end inline asm
	// begin inline asm
	shfl.sync.down.b32 %r149, %r150, %r161, %r162, %r163;
	// end inline asm
	mov.b64 	{%r155, %r160}, %rd416;
	// begin inline asm
	shfl.sync.down.b32 %r154, %r155, %r161, %r162, %r163;
	// end inline asm
	// begin inline asm
	shfl.sync.down.b32 %r159, %r160, %r161, %r162, %r163;
	// end inline asm
	mov.b64 	%rd100, {%r154, %r159};
	cvt.u16.u32 	%rs78, %r144;
	setp.gt.s32 	%p113, %r122, 29;
	@%p113 bra 	$L__BB11_104;
	and.b16  	%rs187, %rs391, 255;
	setp.eq.s16 	%p114, %rs187, 0;
	and.b16  	%rs188, %rs78, 255;
	setp.eq.s16 	%p115, %rs188, 0;
	or.pred  	%p116, %p114, %p115;
	@%p116 bra 	$L__BB11_103;
	min.s64 	%rd416, %rd100, %rd416;
	mov.b16 	%rs391, 1;
	bra.uni 	$L__BB11_104;
$L__BB11_103:
	setp.eq.s16 	%p117, %rs187, 0;
	selp.b16 	%rs391, %rs78, %rs391, %p117;
	selp.b64 	%rd416, %rd100, %rd416, %p117;
$L__BB11_104:
	cvt.u32.u16 	%r185, %rs391;
	and.b32  	%r166, %r185, 255;
	mov.b32 	%r182, 4;
	mov.b32 	%r183, 31;
	mov.b32 	%r184, -1;
	// begin inline asm
	shfl.sync.down.b32 %r165, %r166, %r182, %r183, %r184;
	// end inline asm
	// begin inline asm
	shfl.sync.down.b32 %r170, %r171, %r182, %r183, %r184;
	// end inline asm
	mov.b64 	{%r176, %r181}, %rd416;
	// begin inline asm
	shfl.sync.down.b32 %r175, %r176, %r182, %r183, %r184;
	// end inline asm
	// begin inline asm
	shfl.sync.down.b32 %r180, %r181, %r182, %r183, %r184;
	// end inline asm
	mov.b64 	%rd104, {%r175, %r180};
	cvt.u16.u32 	%rs81, %r165;
	setp.gt.s32 	%p118, %r122, 27;
	@%p118 bra 	$L__BB11_108;
	and.b16  	%rs191, %rs391, 255;
	setp.eq.s16 	%p119, %rs191, 0;
	and.b16  	%rs192, %rs81, 255;
	setp.eq.s16 	%p120, %rs192, 0;
	or.pred  	%p121, %p119, %p120;
	@%p121 bra 	$L__BB11_107;
	min.s64 	%rd416, %rd104, %rd416;
	mov.b16 	%rs391, 1;
	bra.uni 	$L__BB11_108;
$L__BB11_107:
	setp.eq.s16 	%p122, %rs191, 0;
	selp.b16 	%rs391, %rs81, %rs391, %p122;
	selp.b64 	%rd416, %rd104, %rd416, %p122;
$L__BB11_108:
	cvt.u32.u16 	%r206, %rs391;
	and.b32  	%r187, %r206, 255;
	mov.b32 	%r203, 8;
	mov.b32 	%r204, 31;
	mov.b32 	%r205, -1;
	// begin inline asm
	shfl.sync.down.b32 %r186, %r187, %r203, %r204, %r205;
	// end inline asm
	// begin inline asm
	shfl.sync.down.b32 %r191, %r192, %r203, %r204, %r205;
	// end inline asm
	mov.b64 	{%r197, %r202}, %rd416;
	// begin inline asm
	shfl.sync.down.b32 %r196, %r197, %r203, %r204, %r205;
	// end inline asm
	// begin inline asm
	shfl.sync.down.b32 %r201, %r202, %r203, %r204, %r205;
	// end inline asm
	mov.b64 	%rd108, {%r196, %r201};
	cvt.u16.u32 	%rs84, %r186;
	setp.gt.s32 	%p123, %r122, 23;
	@%p123 bra 	$L__BB11_112;
	and.b16  	%rs195, %rs391, 255;
	setp.eq.s16 	%p124, %rs195, 0;
	and.b16  	%rs196, %rs84, 255;
	setp.eq.s16 	%p125, %rs196, 0;
	or.pred  	%p126, %p124, %p125;
	@%p126 bra 	$L__BB11_111;
	min.s64 	%rd416, %rd108, %rd416;
	mov.b16 	%rs391, 1;
	bra.uni 	$L__BB11_112;
$L__BB11_111:
	setp.eq.s16 	%p127, %rs195, 0;
	selp.b16 	%rs391, %rs84, %rs391, %p127;
	selp.b64 	%rd416, %rd108, %rd416, %p127;
$L__BB11_112:
	cvt.u32.u16 	%r227, %rs391;
	and.b32  	%r208, %r227, 255;
	mov.b32 	%r224, 16;
	mov.b32 	%r225, 31;
	mov.b32 	%r226, -1;
	// begin inline asm
	shfl.sync.down.b32 %r207, %r208, %r224, %r225, %r226;
	// end inline asm
	// begin inline asm
	shfl.sync.down.b32 %r212, %r213, %r224, %r225, %r226;
	// end inline asm
	mov.b64 	{%r218, %r223}, %rd416;
	// begin inline asm
	shfl.sync.down.b32 %r217, %r218, %r224, %r225, %r226;
	// end inline asm
	// begin inline asm
	shfl.sync.down.b32 %r222, %r223, %r224, %r225, %r226;
	// end inline asm
	mov.b64 	%rd112, {%r217, %r222};
	cvt.u16.u32 	%rs87, %r207;
	setp.gt.s32 	%p128, %r122, 15;
	@%p128 bra 	$L__BB11_116;
	and.b16  	%rs199, %rs391, 255;
	setp.eq.s16 	%p129, %rs199, 0;
	and.b16  	%rs200, %rs87, 255;
	setp.eq.s16 	%p130, %rs200, 0;
	or.pred  	%p131, %p129, %p130;
	@%p131 bra 	$L__BB11_115;
	min.s64 	%rd416, %rd112, %rd416;
	mov.b16 	%rs391, 1;
	bra.uni 	$L__BB11_116;
$L__BB11_115:
	setp.eq.s16 	%p132, %rs199, 0;
	selp.b16 	%rs391, %rs87, %rs391, %p132;
	selp.b64 	%rd416, %rd112, %rd416, %p132;
$L__BB11_116:
	setp.ne.s32 	%p133, %r122, 0;
	@%p133 bra 	$L__BB11_118;
	shr.u32 	%r228, %r21, 1;
	and.b32  	%r229, %r228, 496;
	mov.u32 	%r230, _ZZN3cub18CUB_300001_SM_10006detail6reduce28DeviceReduceSingleTileKernelINS2_10policy_hubIN4cuda3std3__45tupleIJblEEEyN6thrust24THRUST_300001_SM_1000_NS8cuda_cub9__find_if7functorIS9_EEE10Policy1000ENSB_12zip_iteratorINS8_IJNSD_26transform_input_iterator_tIbNSC_6detail35transform_pair_of_input_iterators_tIbNSB_6detail15normal_iteratorINSB_10device_ptrIiEEEESQ_NS7_8equal_toIiEEEENS7_10__not_fn_tINS7_10__identityEEEEENSB_17counting_iteratorIlNSB_11use_defaultESZ_SZ_EEEEEEEPS9_ySF_S9_S9_SV_EEvT0_T1_T2_T3_T4_T6_E12temp_storage;
	add.s32 	%r231, %r230, %r229;
	st.shared.u8 	[%r231+8], %rs391;
	st.shared.u64 	[%r231+16], %rd416;
$L__BB11_118:
	bar.sync 	0;
	setp.ne.s32 	%p134, %r21, 0;
	@%p134 bra 	$L__BB11_120;
	ld.shared.u8 	%rs203, [_ZZN3cub18CUB_300001_SM_10006detail6reduce28DeviceReduceSingleTileKernelINS2_10policy_hubIN4cuda3std3__45tupleIJblEEEyN6thrust24THRUST_300001_SM_1000_NS8cuda_cub9__find_if7functorIS9_EEE10Policy1000ENSB_12zip_iteratorINS8_IJNSD_26transform_input_iterator_tIbNSC_6detail35transform_pair_of_input_iterators_tIbNSB_6detail15normal_iteratorINSB_10device_ptrIiEEEESQ_NS7_8equal_toIiEEEENS7_10__not_fn_tINS7_10__identityEEEEENSB_17counting_iteratorIlNSB_11use_defaultESZ_SZ_EEEEEEEPS9_ySF_S9_S9_SV_EEvT0_T1_T2_T3_T4_T6_E12temp_storage+24];
	ld.shared.u64 	%rd245, [_ZZN3cub18CUB_300001_SM_10006detail6reduce28DeviceReduceSingleTileKernelINS2_10policy_hubIN4cuda3std3__45tupleIJblEEEyN6thrust24THRUST_300001_SM_1000_NS8cuda_cub9__find_if7functorIS9_EEE10Policy1000ENSB_12zip_iteratorINS8_IJNSD_26transform_input_iterator_tIbNSC_6detail35transform_pair_of_input_iterators_tIbNSB_6detail15normal_iteratorINSB_10device_ptrIiEEEESQ_NS7_8equal_toIiEEEENS7_10__not_fn_tINS7_10__identityEEEEENSB_17counting_iteratorIlNSB_11use_defaultESZ_SZ_EEEEEEEPS9_ySF_S9_S9_SV_EEvT0_T1_T2_T3_T4_T6_E12temp_storage+32];
	and.b16  	%rs204, %rs391, 255;
	setp.eq.s16 	%p135, %rs204, 0;
	setp.eq.s16 	%p136, %rs203, 0;
	min.s64 	%rd246, %rd245, %rd416;
	selp.b16 	%rs205, %rs391, 1, %p136;
	selp.b16 	%rs206, %rs203, %rs205, %p135;
	and.b16  	%rs207, %rs206, 255;
	selp.b64 	%rd247, %rd416, %rd246, %p136;
	selp.b64 	%rd248, %rd245, %rd247, %p135;
	ld.shared.u8 	%rs208, [_ZZN3cub18CUB_300001_SM_10006detail6reduce28DeviceReduceSingleTileKernelINS2_10policy_hubIN4cuda3std3__45tupleIJblEEEyN6thrust24THRUST_300001_SM_1000_NS8cuda_cub9__find_if7functorIS9_EEE10Policy1000ENSB_12zip_iteratorINS8_IJNSD_26transform_input_iterator_tIbNSC_6detail35transform_pair_of_input_iterators_tIbNSB_6detail15normal_iteratorINSB_10device_ptrIiEEEESQ_NS7_8equal_toIiEEEENS7_10__not_fn_tINS7_10__identityEEEEENSB_17counting_iteratorIlNSB_11use_defaultESZ_SZ_EEEEEEEPS9_ySF_S9_S9_SV_EEvT0_T1_T2_T3_T4_T6_E12temp_storage+40];
	ld.shared.u64 	%rd249, [_ZZN3cub18CUB_300001_SM_10006detail6reduce28DeviceReduceSingleTileKernelINS2_10policy_hubIN4cuda3std3__45tupleIJblEEEyN6thrust24THRUST_300001_SM_1000_NS8cuda_cub9__find_if7functorIS9_EEE10Policy1000ENSB_12zip_iteratorINS8_IJNSD_26transform_input_iterator_tIbNSC_6detail35transform_pair_of_input_iterators_tIbNSB_6detail15normal_iteratorINSB_10device_ptrIiEEEESQ_NS7_8equal_toIiEEEENS7_10__not_fn_tINS7_10__identityEEEEENSB_17counting_iteratorIlNSB_11use_defaultESZ_SZ_EEEEEEEPS9_ySF_S9_S9_SV_EEvT0_T1_T2_T3_T4_T6_E12temp_storage+48];
	setp.eq.s16 	%p137, %rs207, 0;
	setp.eq.s16 	%p138, %rs208, 0;
	min.s64 	%rd250, %rd249, %rd248;
	selp.b16 	%rs209, %rs206, 1, %p138;
	selp.b16 	%rs210, %rs208, %rs209, %p137;
	and.b16  	%rs211, %rs210, 255;
	selp.b64 	%rd251, %rd248, %rd250, %p138;
	selp.b64 	%rd252, %rd249, %rd251, %p137;
	ld.shared.u8 	%rs212, [_ZZN3cub18CUB_300001_SM_10006detail6reduce28DeviceReduceSingleTileKernelINS2_10policy_hubIN4cuda3std3__45tupleIJblEEEyN6thrust24THRUST_300001_SM_1000_NS8cuda_cub9__find_if7functorIS9_EEE10Policy1000ENSB_12zip_iteratorINS8_IJNSD_26transform_input_iterator_tIbNSC_6detail35transform_pair_of_input_iterators_tIbNSB_6detail15normal_iteratorINSB_10device_ptrIiEEEESQ_NS7_8equal_toIiEEEENS7_10__not_fn_tINS7_10__identityEEEEENSB_17counting_iteratorIlNSB_11use_defaultESZ_SZ_EEEEEEEPS9_ySF_S9_S9_SV_EEvT0_T1_T2_T3_T4_T6_E12temp_storage+56];
	ld.shared.u64 	%rd253, [_ZZN3cub18CUB_300001_SM_10006detail6reduce28DeviceReduceSingleTileKernelINS2_10policy_hubIN4cuda3std3__45tupleIJblEEEyN6thrust24THRUST_300001_SM_1000_NS8cuda_cub9__find_if7functorIS9_EEE10Policy1000ENSB_12zip_iteratorINS8_IJNSD_26transform_input_iterator_tIbNSC_6detail35transform_pair_of_input_iterators_tIbNSB_6detail15normal_iteratorINSB_10device_ptrIiEEEESQ_NS7_8equal_toIiEEEENS7_10__not_fn_tINS7_10__identityEEEEENSB_17counting_iteratorIlNSB_11use_defaultESZ_SZ_EEEEEEEPS9_ySF_S9_S9_SV_EEvT0_T1_T2_T3_T4_T6_E12temp_storage+64];
	setp.eq.s16 	%p139, %rs211, 0;
	setp.eq.s16 	%p140, %rs212, 0;
	min.s64 	%rd254, %rd253, %rd252;
	selp.b16 	%rs213, %rs210, 1, %p140;
	selp.b16 	%rs214, %rs212, %rs213, %p139;
	and.b16  	%rs215, %rs214, 255;
	selp.b64 	%rd255, %rd252, %rd254, %p140;
	selp.b64 	%rd256, %rd253, %rd255, %p139;
	ld.shared.u8 	%rs216, [_ZZN3cub18CUB_300001_SM_10006detail6reduce28DeviceReduceSingleTileKernelINS2_10policy_hubIN4cuda3std3__45tupleIJblEEEyN6thrust24THRUST_300001_SM_1000_NS8cuda_cub9__find_if7functorIS9_EEE10Policy1000ENSB_12zip_iteratorINS8_IJNSD_26transform_input_iterator_tIbNSC_6detail35transform_pair_of_input_iterators_tIbNSB_6detail15normal_iteratorINSB_10device_ptrIiEEEESQ_NS7_8equal_toIiEEEENS7_10__not_fn_tINS7_10__identityEEEEENSB_17counting_iteratorIlNSB_11use_defaultESZ_SZ_EEEEEEEPS9_ySF_S9_S9_SV_EEvT0_T1_T2_T3_T4_T6_E12temp_storage+72];
	ld.shared.u64 	%rd257, [_ZZN3cub18CUB_300001_SM_10006detail6reduce28DeviceReduceSingleTileKernelINS2_10policy_hubIN4cuda3std3__45tupleIJblEEEyN6thrust24THRUST_300001_SM_1000_NS8cuda_cub9__find_if7functorIS9_EEE10Policy1000ENSB_12zip_iteratorINS8_IJNSD_26transform_input_iterator_tIbNSC_6detail35transform_pair_of_input_iterators_tIbNSB_6detail15normal_iteratorINSB_10device_ptrIiEEEESQ_NS7_8equal_toIiEEEENS7_10__not_fn_tINS7_10__identityEEEEENSB_17counting_iteratorIlNSB_11use_defaultESZ_SZ_EEEEEEEPS9_ySF_S9_S9_SV_EEvT0_T1_T2_T3_T4_T6_E12temp_storage+80];
	setp.eq.s16 	%p141, %rs215, 0;
	setp.eq.s16 	%p142, %rs216, 0;
	min.s64 	%rd258, %rd257, %rd256;
	selp.b16 	%rs217, %rs214, 1, %p142;
	selp.b16 	%rs218, %rs216, %rs217, %p141;
	and.b16  	%rs219, %rs218, 255;
	selp.b64 	%rd259, %rd256, %rd258, %p142;
	selp.b64 	%rd260, %rd257, %rd259, %p141;
	ld.shared.u8 	%rs220, [_ZZN3cub18CUB_300001_SM_10006detail6reduce28DeviceReduceSingleTileKernelINS2_10policy_hubIN4cuda3std3__45tupleIJblEEEyN6thrust24THRUST_300001_SM_1000_NS8cuda_cub9__find_if7functorIS9_EEE10Policy1000ENSB_12zip_iteratorINS8_IJNSD_26transform_input_iterator_tIbNSC_6detail35transform_pair_of_input_iterators_tIbNSB_6detail15normal_iteratorINSB_10device_ptrIiEEEESQ_NS7_8equal_toIiEEEENS7_10__not_fn_tINS7_10__identityEEEEENSB_17counting_iteratorIlNSB_11use_defaultESZ_SZ_EEEEEEEPS9_ySF_S9_S9_SV_EEvT0_T1_T2_T3_T4_T6_E12temp_storage+88];
	ld.shared.u64 	%rd261, [_ZZN3cub18CUB_300001_SM_10006detail6reduce28DeviceReduceSingleTileKernelINS2_10policy_hubIN4cuda3std3__45tupleIJblEEEyN6thrust24THRUST_300001_SM_1000_NS8cuda_cub9__find_if7functorIS9_EEE10Policy1000ENSB_12zip_iteratorINS8_IJNSD_26transform_input_iterator_tIbNSC_6detail35transform_pair_of_input_iterators_tIbNSB_6detail15normal_iteratorINSB_10device_ptrIiEEEESQ_NS7_8equal_toIiEEEENS7_10__not_fn_tINS7_10__identityEEEEENSB_17counting_iteratorIlNSB_11use_defaultESZ_SZ_EEEEEEEPS9_ySF_S9_S9_SV_EEvT0_T1_T2_T3_T4_T6_E12temp_storage+96];
	setp.eq.s16 	%p143, %rs219, 0;
	setp.eq.s16 	%p144, %rs220, 0;
	min.s64 	%rd262, %rd261, %rd260;
	selp.b16 	%rs221, %rs218, 1, %p144;
	selp.b16 	%rs222, %rs220, %rs221, %p143;
	and.b16  	%rs223, %rs222, 255;
	selp.b64 	%rd263, %rd260, %rd262, %p144;
	selp.b64 	%rd264, %rd261, %rd263, %p143;
	ld.shared.u8 	%rs224, [_ZZN3cub18CUB_300001_SM_10006detail6reduce28DeviceReduceSingleTileKernelINS2_10policy_hubIN4cuda3std3__45tupleIJblEEEyN6thrust24THRUST_300001_SM_1000_NS8cuda_cub9__find_if7functorIS9_EEE10Policy1000ENSB_12zip_iteratorINS8_IJNSD_26transform_input_iterator_tIbNSC_6detail35transform_pair_of_input_iterators_tIbNSB_6detail15normal_iteratorINSB_10device_ptrIiEEEESQ_NS7_8equal_toIiEEEENS7_10__not_fn_tINS7_10__identityEEEEENSB_17counting_iteratorIlNSB_11use_defaultESZ_SZ_EEEEEEEPS9_ySF_S9_S9_SV_EEvT0_T1_T2_T3_T4_T6_E12temp_storage+104];
	ld.shared.u64 	%rd265, [_ZZN3cub18CUB_300001_SM_10006detail6reduce28DeviceReduceSingleTileKernelINS2_10policy_hubIN4cuda3std3__45tupleIJblEEEyN6thrust24THRUST_300001_SM_1000_NS8cuda_cub9__find_if7functorIS9_EEE10Policy1000ENSB_12zip_iteratorINS8_IJNSD_26transform_input_iterator_tIbNSC_6detail35transform_pair_of_input_iterators_tIbNSB_6detail15normal_iteratorINSB_10device_ptrIiEEEESQ_NS7_8equal_toIiEEEENS7_10__not_fn_tINS7_10__identityEEEEENSB_17counting_iteratorIlNSB_11use_defaultESZ_SZ_EEEEEEEPS9_ySF_S9_S9_SV_EEvT0_T1_T2_T3_T4_T6_E12temp_storage+112];
	setp.eq.s16 	%p145, %rs223, 0;
	setp.eq.s16 	%p146, %rs224, 0;
	min.s64 	%rd266, %rd265, %rd264;
	selp.b16 	%rs225, %rs222, 1, %p146;
	selp.b16 	%rs226, %rs224, %rs225, %p145;
	and.b16  	%rs227, %rs226, 255;
	selp.b64 	%rd267, %rd264, %rd266, %p146;
	selp.b64 	%rd268, %rd265, %rd267, %p145;
	ld.shared.u8 	%rs228, [_ZZN3cub18CUB_300001_SM_10006detail6reduce28DeviceReduceSingleTileKernelINS2_10policy_hubIN4cuda3std3__45tupleIJblEEEyN6thrust24THRUST_300001_SM_1000_NS8cuda_cub9__find_if7functorIS9_EEE10Policy1000ENSB_12zip_iteratorINS8_IJNSD_26transform_input_iterator_tIbNSC_6detail35transform_pair_of_input_iterators_tIbNSB_6detail15normal_iteratorINSB_10device_ptrIiEEEESQ_NS7_8equal_toIiEEEENS7_10__not_fn_tINS7_10__identityEEEEENSB_17counting_iteratorIlNSB_11use_defaultESZ_SZ_EEEEEEEPS9_ySF_S9_S9_SV_EEvT0_T1_T2_T3_T4_T6_E12temp_storage+120];
	ld.shared.u64 	%rd269, [_ZZN3cub18CUB_300001_SM_10006detail6reduce28DeviceReduceSingleTileKernelINS2_10policy_hubIN4cuda3std3__45tupleIJblEEEyN6thrust24THRUST_300001_SM_1000_NS8cuda_cub9__find_if7functorIS9_EEE10Policy1000ENSB_12zip_iteratorINS8_IJNSD_26transform_input_iterator_tIbNSC_6detail35transform_pair_of_input_iterators_tIbNSB_6detail15normal_iteratorINSB_10device_ptrIiEEEESQ_NS7_8equal_toIiEEEENS7_10__not_fn_tINS7_10__identityEEEEENSB_17counting_iteratorIlNSB_11use_defaultESZ_SZ_EEEEEEEPS9_ySF_S9_S9_SV_EEvT0_T1_T2_T3_T4_T6_E12temp_storage+128];
	setp.eq.s16 	%p147, %rs227, 0;
	setp.eq.s16 	%p148, %rs228, 0;
	min.s64 	%rd270, %rd269, %rd268;
	selp.b16 	%rs229, %rs226, 1, %p148;
	selp.b16 	%rs391, %rs228, %rs229, %p147;
	selp.b64 	%rd271, %rd268, %rd270, %p148;
	selp.b64 	%rd416, %rd269, %rd271, %p147;
$L__BB11_120:
	mov.u32 	%r501, %tid.x;
	setp.ne.s32 	%p325, %r501, 0;
	@%p325 bra 	$L__BB11_122;
	setp.eq.s16 	%p326, %rs108, 0;
	and.b16  	%rs379, %rs391, 255;
	setp.eq.s16 	%p327, %rs379, 0;
	min.s64 	%rd404, %rd416, %rd122;
	selp.b16 	%rs380, %rs108, 1, %p327;
	selp.b16 	%rs381, %rs391, %rs380, %p326;
	selp.b64 	%rd405, %rd122, %rd404, %p327;
	selp.b64 	%rd406, %rd416, %rd405, %p326;
	st.global.u8 	[%rd1], %rs381;
	st.global.u64 	[%rd1+8], %rd406;
$L__BB11_122:
	ret;

}
	// .globl	_ZN3cub18CUB_300001_SM_10006detail6reduce18DeviceReduceKernelINS2_10policy_hubIN4cuda3std3__45tupleIJblEEEyN6thrust24THRUST_300001_SM_1000_NS8cuda_cub9__find_if7functorIS9_EEE10Policy1000ENSB_12zip_iteratorINS8_IJNSD_26transform_input_iterator_tIbNSC_6detail35transform_pair_of_input_iterators_tIbNSB_6detail15normal_iteratorINSB_10device_ptrIiEEEESQ_NS7_8equal_toIiEEEENS7_10__not_fn_tINS7_10__identityEEEEENSB_17counting_iteratorIlNSB_11use_defaultESZ_SZ_EEEEEEEySF_S9_SV_EEvT0_PT3_T1_NS0_13GridEvenShareIS16_EET2_T4_
.visible .entry _ZN3cub18CUB_300001_SM_10006detail6reduce18DeviceReduceKernelINS2_10policy_hubIN4cuda3std3__45tupleIJblEEEyN6thrust24THRUST_300001_SM_1000_NS8cuda_cub9__find_if7functorIS9_EEE10Policy1000ENSB_12zip_iteratorINS8_IJNSD_26transform_input_iterator_tIbNSC_6detail35transform_pair_of_input_iterators_tIbNSB_6detail15normal_iteratorINSB_10device_ptrIiEEEESQ_NS7_8equal_toIiEEEENS7_10__not_fn_tINS7_10__identityEEEEENSB_17counting_iteratorIlNSB_11use_defaultESZ_SZ_EEEEEEEySF_S9_SV_EEvT0_PT3_T1_NS0_13GridEvenShareIS16_EET2_T4_(
	.param .align 8 .b8 _ZN3cub18CUB_300001_SM_10006detail6reduce18DeviceReduceKernelINS2_10policy_hubIN4cuda3std3__45tupleIJblEEEyN6thrust24THRUST_300001_SM_1000_NS8cuda_cub9__find_if7functorIS9_EEE10Policy1000ENSB_12zip_iteratorINS8_IJNSD_26transform_input_iterator_tIbNSC_6detail35transform_pair_of_input_iterators_tIbNSB_6detail15normal_iteratorINSB_10device_ptrIiEEEESQ_NS7_8equal_toIiEEEENS7_10__not_fn_tINS7_10__identityEEEEENSB_17counting_iteratorIlNSB_11use_defaultESZ_SZ_EEEEEEEySF_S9_SV_EEvT0_PT3_T1_NS0_13GridEvenShareIS16_EET2_T4__param_0[40],
	.param .u64 .ptr .align 1 _ZN3cub18CUB_300001_SM_10006detail6reduce18DeviceReduceKernelINS2_10policy_hubIN4cuda3std3__45tupleIJblEEEyN6thrust24THRUST_300001_SM_1000_NS8cuda_cub9__find_if7functorIS9_EEE10Policy1000ENSB_12zip_iteratorINS8_IJNSD_26transform_input_iterator_tIbNSC_6detail35transform_pair_of_input_iterators_tIbNSB_6detail15normal_iteratorINSB_10device_ptrIiEEEESQ_NS7_8equal_toIiEEEENS7_10__not_fn_tINS7_10__identityEEEEENSB_17counting_iteratorIlNSB_11use_defaultESZ_SZ_EEEEEEEySF_S9_SV_EEvT0_PT3_T1_NS0_13GridEvenShareIS16_EET2_T4__param_1,
	.param .u64 _ZN3cub18CUB_300001_SM_10006detail6reduce18DeviceReduceKernelINS2_10policy_hubIN4cuda3std3__45tupleIJblEEEyN6thrust24THRUST_300001_SM_1000_NS8cuda_cub9__find_if7functorIS9_EEE10Policy1000ENSB_12zip_iteratorINS8_IJNSD_26transform_input_iterator_tIbNSC_6detail35transform_pair_of_input_iterators_tIbNSB_6detail15normal_iteratorINSB_10device_ptrIiEEEESQ_NS7_8equal_toIiEEEENS7_10__not_fn_tINS7_10__identityEEEEENSB_17counting_iteratorIlNSB_11use_defaultESZ_SZ_EEEEEEEySF_S9_SV_EEvT0_PT3_T1_NS0_13GridEvenShareIS16_EET2_T4__param_2,
	.param .align 8 .b8 _ZN3cub18CUB_300001_SM_10006detail6reduce18DeviceReduceKernelINS2_10policy_hubIN4cuda3std3__45tupleIJblEEEyN6thrust24THRUST_300001_SM_1000_NS8cuda_cub9__find_if7functorIS9_EEE10Policy1000ENSB_12zip_iteratorINS8_IJNSD_26transform_input_iterator_tIbNSC_6detail35transform_pair_of_input_iterators_tIbNSB_6detail15normal_iteratorINSB_10device_ptrIiEEEESQ_NS7_8equal_toIiEEEENS7_10__not_fn_tINS7_10__identityEEEEENSB_17counting_iteratorIlNSB_11use_defaultESZ_SZ_EEEEEEEySF_S9_SV_EEvT0_PT3_T1_NS0_13GridEvenShareIS16_EET2_T4__param_3[72],
	.param .align 1 .b8 _ZN3cub18CUB_300001_SM_10006detail6reduce18DeviceReduceKernelINS2_10policy_hubIN4cuda3std3__45tupleIJblEEEyN6thrust24THRUST_300001_SM_1000_NS8cuda_cub9__find_if7functorIS9_EEE10Policy1000ENSB_12zip_iteratorINS8_IJNSD_26transform_input_iterator_tIbNSC_6detail35transform_pair_of_input_iterators_tIbNSB_6detail15normal_iteratorINSB_10device_ptrIiEEEESQ_NS7_8equal_toIiEEEENS7_10__not_fn_tINS7_10__identityEEEEENSB_17counting_iteratorIlNSB_11use_defaultESZ_SZ_EEEEEEEySF_S9_SV_EEvT0_PT3_T1_NS0_13GridEvenShareIS16_EET2_T4__param_4[1],
	.param .align 1 .b8 _ZN3cub18CUB_300001_SM_10006detail6reduce18DeviceReduceKernelINS2_10policy_hubIN4cuda3std3__45tupleIJblEEEyN6thrust24THRUST_300001_SM_1000_NS8cuda_cub9__find_if7functorIS9_EEE10Policy1000ENSB_12zip_iteratorINS8_IJNSD_26transform_input_iterator_tIbNSC_6detail35transform_pair_of_input_iterators_tIbNSB_6detail15normal_iteratorINSB_10device_ptrIiEEEESQ_NS7_8equal_toIiEEEENS7_10__not_fn_tINS7_10__identityEEEEENSB_17counting_iteratorIlNSB_11use_defaultESZ_SZ_EEEEEEEySF_S9_SV_EEvT0_PT3_T1_NS0_13GridEvenShareIS16_EET2_T4__param_5[1]
)
.maxntid 256
{
	.reg .pred 	%p<325>;
	.reg .b16 	%rs<416>;
	.reg .b32 	%r<553>;
	.reg .b64 	%rd<471>;
	// demoted variable
	.shared .align 8 .b8 _ZZN3cub18CUB_300001_SM_10006detail6reduce18DeviceReduceKernelINS2_10policy_hubIN4cuda3std3__45tupleIJblEEEyN6thrust24THRUST_300001_SM_1000_NS8cuda_cub9__find_if7functorIS9_EEE10Policy1000ENSB_12zip_iteratorINS8_IJNSD_26transform_input_iterator_tIbNSC_6detail35transform_pair_of_input_iterators_tIbNSB_6detail15normal_iteratorINSB_10device_ptrIiEEEESQ_NS7_8equal_toIiEEEENS7_10__not_fn_tINS7_10__identityEEEEENSB_17counting_iteratorIlNSB_11use_defaultESZ_SZ_EEEEEEEySF_S9_SV_EEvT0_PT3_T1_NS0_13GridEvenShareIS16_EET2_T4_E12temp_storage[152];
	ld.param.u64 	%rd119, [_ZN3cub18CUB_300001_SM_10006detail6reduce18DeviceReduceKernelINS2_10policy_hubIN4cuda3std3__45tupleIJblEEEyN6thrust24THRUST_300001_SM_1000_NS8cuda_cub9__find_if7functorIS9_EEE10Policy1000ENSB_12zip_iteratorINS8_IJNSD_26transform_input_iterator_tIbNSC_6detail35transform_pair_of_input_iterators_tIbNSB_6detail15normal_iteratorINSB_10device_ptrIiEEEESQ_NS7_8equal_toIiEEEENS7_10__not_fn_tINS7_10__identityEEEEENSB_17counting_iteratorIlNSB_11use_defaultESZ_SZ_EEEEEEEySF_S9_SV_EEvT0_PT3_T1_NS0_13GridEvenShareIS16_EET2_T4__param_0+32];
	ld.param.u64 	%rd1, [_ZN3cub18CUB_300001_SM_10006detail6reduce18DeviceReduceKernelINS2_10policy_hubIN4cuda3std3__45tupleIJblEEEyN6thrust24THRUST_300001_SM_1000_NS8cuda_cub9__find_if7functorIS9_EEE10Policy1000ENSB_12zip_iteratorINS8_IJNSD_26transform_input_iterator_tIbNSC_6detail35transform_pair_of_input_iterators_tIbNSB_6detail15normal_iteratorINSB_10device_ptrIiEEEESQ_NS7_8equal_toIiEEEENS7_10__not_fn_tINS7_10__identityEEEEENSB_17counting_iteratorIlNSB_11use_defaultESZ_SZ_EEEEEEEySF_S9_SV_EEvT0_PT3_T1_NS0_13GridEvenShareIS16_EET2_T4__param_3+32];
	ld.param.u32 	%r1, [_ZN3cub18CUB_300001_SM_10006detail6reduce18DeviceReduceKernelINS2_10policy_hubIN4cuda3std3__45tupleIJblEEEyN6thrust24THRUST_300001_SM_1000_NS8cuda_cub9__find_if7functorIS9_EEE10Policy1000ENSB_12zip_iteratorINS8_IJNSD_26transform_input_iterator_tIbNSC_6detail35transform_pair_of_input_iterators_tIbNSB_6detail15normal_iteratorINSB_10device_ptrIiEEEESQ_NS7_8equal_toIiEEEENS7_10__not_fn_tINS7_10__identityEEEEENSB_17counting_iteratorIlNSB_11use_defaultESZ_SZ_EEEEEEEySF_S9_SV_EEvT0_PT3_T1_NS0_13GridEvenShareIS16_EET2_T4__param_3+40];
	ld.param.u64 	%rd118, [_ZN3cub18CUB_300001_SM_10006detail6reduce18DeviceReduceKernelINS2_10policy_hubIN4cuda3std3__45tupleIJblEEEyN6thrust24THRUST_300001_SM_1000_NS8cuda_cub9__find_if7functorIS9_EEE10Policy1000ENSB_12zip_iteratorINS8_IJNSD_26transform_input_iterator_tIbNSC_6detail35transform_pair_of_input_iterators_tIbNSB_6detail15normal_iteratorINSB_10device_ptrIiEEEESQ_NS7_8equal_toIiEEEENS7_10__not_fn_tINS7_10__identityEEEEENSB_17counting_iteratorIlNSB_11use_defaultESZ_SZ_EEEEEEEySF_S9_SV_EEvT0_PT3_T1_NS0_13GridEvenShareIS16_EET2_T4__param_0+8];
	ld.param.u64 	%rd117, [_ZN3cub18CUB_300001_SM_10006detail6reduce18DeviceReduceKernelINS2_10policy_hubIN4cuda3std3__45tupleIJblEEEyN6thrust24THRUST_300001_SM_1000_NS8cuda_cub9__find_if7functorIS9_EEE10Policy1000ENSB_12zip_iteratorINS8_IJNSD_26transform_input_iterator_tIbNSC_6detail35transform_pair_of_input_iterators_tIbNSB_6detail15normal_iteratorINSB_10device_ptrIiEEEESQ_NS7_8equal_toIiEEEENS7_10__not_fn_tINS7_10__identityEEEEENSB_17counting_iteratorIlNSB_11use_defaultESZ_SZ_EEEEEEEySF_S9_SV_EEvT0_PT3_T1_NS0_13GridEvenShareIS16_EET2_T4__param_0];
	cvta.to.global.u64 	%rd2, %rd117;
	cvta.to.global.u64 	%rd3, %rd118;
	mov.u32 	%r2, %ctaid.x;
	shl.b32 	%r67, %r1, 10;
	cvt.s64.s32 	%rd5, %r67;
	shl.b32 	%r68, %r2, 10;
	cvt.u64.u32 	%rd6, %r68;
	sub.s64 	%rd7, %rd1, %rd6;
	setp.gt.u64 	%p1, %rd7, 1023;
	@%p1 bra 	$L__BB12_78;
	cvt.u32.u64 	%r258, %rd6;
	cvt.u32.u64 	%r3, %rd1;
	sub.s32 	%r4, %r3, %r258;
	mov.u32 	%r5, %tid.x;
	setp.ge.s32 	%p148, %r5, %r4;
	mov.b16 	%rs385, 0;
	mov.b64 	%rd439, 0;
	mov.u32 	%r543, %r5;
	@%p148 bra 	$L__BB12_3;
	add.s32 	%r260, %r258, %r5;
	cvt.u64.u32 	%rd273, %r260;
	mul.wide.u32 	%rd274, %r260, 4;
	add.s64 	%rd275, %rd2, %rd274;
	add.s64 	%rd276, %rd3, %rd274;
	add.s64 	%rd439, %rd119, %rd273;
	ld.global.u32 	%r261, [%rd275];
	ld.global.u32 	%r262, [%rd276];
	setp.ne.s32 	%p149, %r261, %r262;
	selp.u16 	%rs385, 1, 0, %p149;
	add.s32 	%r543, %r5, 256;
$L__BB12_3:
	setp.ge.s32 	%p150, %r543, %r4;
	@%p150 bra 	$L__BB12_16;
	not.b32 	%r264, %r543;
	add.s32 	%r8, %r264, %r3;
	sub.s32 	%r265, %r8, %r258;
	shr.u32 	%r266, %r265, 8;
	add.s32 	%r9, %r266, 1;
	and.b32  	%r10, %r9, 7;
	setp.lt.u32 	%p151, %r265, 1792;
	@%p151 bra 	$L__BB12_8;
	add.s32 	%r542, %r543, 1024;
	and.b32  	%r267, %r9, 33554424;
	neg.s32 	%r541, %r267;
$L__BB12_6:
	.pragma "nounroll";
	add.s32 	%r268, %r542, -1024;
	cvt.s64.s32 	%rd278, %r268;
	add.s64 	%rd279, %rd278, %rd6;
	shl.b64 	%rd280, %rd279, 2;
	add.s64 	%rd281, %rd2, %rd280;
	add.s64 	%rd282, %rd3, %rd280;
	add.s64 	%rd283, %rd279, %rd119;
	ld.global.u32 	%r269, [%rd281];
	ld.global.u32 	%r270, [%rd282];
	setp.ne.s32 	%p152, %r269, %r270;
	selp.u16 	%rs230, 1, 0, %p152;
	and.b16  	%rs231, %rs385, 255;
	setp.ne.s16 	%p154, %rs231, 0;
	and.pred  	%p155, %p154, %p152;
	min.s64 	%rd284, %rd283, %rd439;
	setp.eq.s16 	%p156, %rs231, 0;
	selp.b64 	%rd285, %rd283, %rd439, %p156;
	selp.b16 	%rs232, %rs230, %rs385, %p156;
	selp.b64 	%rd286, %rd284, %rd285, %p155;
	selp.b16 	%rs233, 1, %rs232, %p155;
	and.b16  	%rs234, %rs233, 255;
	add.s32 	%r271, %r542, -768;
	cvt.s64.s32 	%rd287, %r271;
	add.s64 	%rd288, %rd287, %rd6;
	add.s64 	%rd289, %rd288, %rd119;
	ld.global.u32 	%r272, [%rd281+1024];
	ld.global.u32 	%r273, [%rd282+1024];
	setp.ne.s32 	%p157, %r272, %r273;
	selp.u16 	%rs235, 1, 0, %p157;
	setp.ne.s16 	%p159, %rs234, 0;
	and.pred  	%p160, %p159, %p157;
	min.s64 	%rd290, %rd289, %rd286;
	setp.eq.s16 	%p161, %rs234, 0;
	selp.b64 	%rd291, %rd289, %rd286, %p161;
	selp.b16 	%rs236, %rs235, %rs233, %p161;
	selp.b64 	%rd292, %rd290, %rd291, %p160;
	selp.b16 	%rs237, 1, %rs236, %p160;
	and.b16  	%rs238, %rs237, 255;
	add.s32 	%r274, %r542, -512;
	cvt.s64.s32 	%rd293, %r274;
	add.s64 	%rd294, %rd293, %rd6;
	add.s64 	%rd295, %rd294, %rd119;
	ld.global.u32 	%r275, [%rd281+2048];
	ld.global.u32 	%r276, [%rd282+2048];
	setp.ne.s32 	%p162, %r275, %r276;
	selp.u16 	%rs239, 1, 0, %p162;
	setp.ne.s16 	%p164, %rs238, 0;
	and.pred  	%p165, %p164, %p162;
	min.s64 	%rd296, %rd295, %rd292;
	setp.eq.s16 	%p166, %rs238, 0;
	selp.b64 	%rd297, %rd295, %rd292, %p166;
	selp.b16 	%rs240, %rs239, %rs237, %p166;
	selp.b64 	%rd298, %rd296, %rd297, %p165;
	selp.b16 	%rs241, 1, %rs240, %p165;
	and.b16  	%rs242, %rs241, 255;
	add.s32 	%r277, %r542, -256;
	cvt.s64.s32 	%rd299, %r277;
	add.s64 	%rd300, %rd299, %rd6;
	add.s64 	%rd301, %rd300, %rd119;
	ld.global.u32 	%r278, [%rd281+3072];
	ld.global.u32 	%r279, [%rd282+3072];
	setp.ne.s32 	%p167, %r278, %r279;
	selp.u16 	%rs243, 1, 0, %p167;
	setp.ne.s16 	%p169, %rs242, 0;
	and.pred  	%p170, %p169, %p167;
	min.s64 	%rd302, %rd301, %rd298;
	setp.eq.s16 	%p171, %rs242, 0;
	selp.b64 	%rd303, %rd301, %rd298, %p171;
	selp.b16 	%rs244, %rs243, %rs241, %p171;
	selp.b64 	%rd304, %rd302, %rd303, %p170;
	selp.b16 	%rs245, 1, %rs244, %p170;
	and.b16  	%rs246, %rs245, 255;
	add.s32 	%r280, %r542, 768;
	cvt.s64.s32 	%rd305, %r542;
	add.s64 	%rd306, %rd305, %rd6;
	add.s64 	%rd307, %rd306, %rd119;
	ld.global.u32 	%r281, [%rd281+4096];
	ld.global.u32 	%r282, [%rd282+4096];
	setp.ne.s32 	%p172, %r281, %r282;
	selp.u16 	%rs247, 1, 0, %p172;
	setp.ne.s16 	%p174, %rs246, 0;
	and.pred  	%p175, %p174, %p172;
	min.s64 	%rd308, %rd307, %rd304;
	setp.eq.s16 	%p176, %rs246, 0;
	selp.b64 	%rd309, %rd307, %rd304, %p176;
	selp.b16 	%rs248, %rs247, %rs245, %p176;
	selp.b64 	%rd310, %rd308, %rd309, %p175;
	selp.b16 	%rs249, 1, %rs248, %p175;
	and.b16  	%rs250, %rs249, 255;
	add.s32 	%r283, %r542, 256;
	cvt.s64.s32 	%rd311, %r283;
	add.s64 	%rd312, %rd311, %rd6;
	add.s64 	%rd313, %rd312, %rd119;
	ld.global.u32 	%r284, [%rd281+5120];
	ld.global.u32 	%r285, [%rd282+5120];
	setp.ne.s32 	%p177, %r284, %r285;
	selp.u16 	%rs251, 1, 0, %p177;
	setp.ne.s16 	%p179, %rs250, 0;
	and.pred  	%p180, %p179, %p177;
	min.s64 	%rd314, %rd313, %rd310;
	setp.eq.s16 	%p181, %rs250, 0;
	selp.b64 	%rd315, %rd313, %rd310, %p181;
	selp.b16 	%rs252, %rs251, %rs249, %p181;
	selp.b64 	%rd316, %rd314, %rd315, %p180;
	selp.b16 	%rs253, 1, %rs252, %p180;
	and.b16  	%rs254, %rs253, 255;
	add.s32 	%r286, %r542, 512;
	cvt.s64.s32 	%rd317, %r286;
	add.s64 	%rd318, %rd317, %rd6;
	add.s64 	%rd319, %rd318, %rd119;
	ld.global.u32 	%r287, [%rd281+6144];
	ld.global.u32 	%r288, [%rd282+6144];
	setp.ne.s32 	%p182, %r287, %r288;
	selp.u16 	%rs255, 1, 0, %p182;
	setp.ne.s16 	%p184, %rs254, 0;
	and.pred  	%p185, %p184, %p182;
	min.s64 	%rd320, %rd319, %rd316;
	setp.eq.s16 	%p186, %rs254, 0;
	selp.b64 	%rd321, %rd319, %rd316, %p186;
	selp.b16 	%rs256, %rs255, %rs253, %p186;
	selp.b64 	%rd322, %rd320, %rd321, %p185;
	selp.b16 	%rs257, 1, %rs256, %p185;
	and.b16  	%rs258, %rs257, 255;
	cvt.s64.s32 	%rd323, %r280;
	add.s64 	%rd324, %rd323, %rd6;
	add.s64 	%rd325, %rd324, %rd119;
	ld.global.u32 	%r289, [%rd281+7168];
	ld.global.u32 	%r290, [%rd282+7168];
	setp.ne.s32 	%p187, %r289, %r290;
	selp.u16 	%rs259, 1, 0, %p187;
	setp.ne.s16 	%p189, %rs258, 0;
	and.pred  	%p190, %p189, %p187;
	min.s64 	%rd326, %rd325, %rd322;
	setp.eq.s16 	%p191, %rs258, 0;
	selp.b64 	%rd327, %rd325, %rd322, %p191;
	selp.b16 	%rs260, %rs259, %rs257, %p191;
	selp.b64 	%rd439, %rd326, %rd327, %p190;
	selp.b16 	%rs385, 1, %rs260, %p190;
	add.s32 	%r542, %r542, 2048;
	add.s32 	%r541, %r541, 8;
	setp.ne.s32 	%p192, %r541, 0;
	@%p192 bra 	$L__BB12_6;
	add.s32 	%r543, %r542, -1024;
$L__BB12_8:
	setp.eq.s32 	%p193, %r10, 0;
	@%p193 bra 	$L__BB12_16;
	setp.lt.u32 	%p194, %r10, 4;
	@%p194 bra 	$L__BB12_11;
	cvt.s64.s32 	%rd329, %r543;
	add.s64 	%rd330, %rd329, %rd6;
	shl.b64 	%rd331, %rd330, 2;
	add.s64 	%rd332, %rd2, %rd331;
	add.s64 	%rd333, %rd3, %rd331;
	add.s64 	%rd334, %rd330, %rd119;
	ld.global.u32 	%r291, [%rd332];
	ld.global.u32 	%r292, [%rd333];
	setp.ne.s32 	%p195, %r291, %r292;
	selp.u16 	%rs262, 1, 0, %p195;
	and.b16  	%rs263, %rs385, 255;
	setp.ne.s16 	%p197, %rs263, 0;
	and.pred  	%p198, %p197, %p195;
	min.s64 	%rd335, %rd334, %rd439;
	setp.eq.s16 	%p199, %rs263, 0;
	selp.b64 	%rd336, %rd334, %rd439, %p199;
	selp.b16 	%rs264, %rs262, %rs385, %p199;
	selp.b64 	%rd337, %rd335, %rd336, %p198;
	selp.b16 	%rs265, 1, %rs264, %p198;
	and.b16  	%rs266, %rs265, 255;
	add.s32 	%r293, %r543, 256;
	cvt.s64.s32 	%rd338, %r293;
	add.s64 	%rd339, %rd338, %rd6;
	add.s64 	%rd340, %rd339, %rd119;
	ld.global.u32 	%r294, [%rd332+1024];
	ld.global.u32 	%r295, [%rd333+1024];
	setp.ne.s32 	%p200, %r294, %r295;
	selp.u16 	%rs267, 1, 0, %p200;
	setp.ne.s16 	%p202, %rs266, 0;
	and.pred  	%p203, %p202, %p200;
	min.s64 	%rd341, %rd340, %rd337;
	setp.eq.s16 	%p204, %rs266, 0;
	selp.b64 	%rd342, %rd340, %rd337, %p204;
	selp.b16 	%rs268, %rs267, %rs265, %p204;
	selp.b64 	%rd343, %rd341, %rd342, %p203;
	selp.b16 	%rs269, 1, %rs268, %p203;
	and.b16  	%rs270, %rs269, 255;
	add.s32 	%r296, %r543, 512;
	cvt.s64.s32 	%rd344, %r296;
	add.s64 	%rd345, %rd344, %rd6;
	add.s64 	%rd346, %rd345, %rd119;
	ld.global.u32 	%r297, [%rd332+2048];
	ld.global.u32 	%r298, [%rd333+2048];
	setp.ne.s32 	%p205, %r297, %r298;
	selp.u16 	%rs271, 1, 0, %p205;
	setp.ne.s16 	%p207, %rs270, 0;
	and.pred  	%p208, %p207, %p205;
	min.s64 	%rd347, %rd346, %rd343;
	setp.eq.s16 	%p209, %rs270, 0;
	selp.b64 	%rd348, %rd346, %rd343, %p209;
	selp.b16 	%rs272, %rs271, %rs269, %p209;
	selp.b64 	%rd349, %rd347, %rd348, %p208;
	selp.b16 	%rs273, 1, %rs272, %p208;
	and.b16  	%rs274, %rs273, 255;
	add.s32 	%r299, %r543, 768;
	cvt.s64.s32 	%rd350, %r299;
	add.s64 	%rd351, %rd350, %rd6;
	add.s64 	%rd352, %rd351, %rd119;
	ld.global.u32 	%r300, [%rd332+3072];
	ld.global.u32 	%r301, [%rd333+3072];
	setp.ne.s32 	%p210, %r300, %r301;
	selp.u16 	%rs275, 1, 0, %p210;
	setp.ne.s16 	%p212, %rs274, 0;
	and.pred  	%p213, %p212, %p210;
	min.s64 	%rd353, %rd352, %rd349;
	setp.eq.s16 	%p214, %rs274, 0;
	selp.b64 	%rd354, %rd352, %rd349, %p214;
	selp.b16 	%rs276, %rs275, %rs273, %p214;
	selp.b64 	%rd439, %rd353, %rd354, %p213;
	selp.b16 	%rs385, 1, %rs276, %p213;
	add.s32 	%r543, %r543, 1024;
$L__BB12_11:
	and.b32  	%r302, %r9, 3;
	setp.eq.s32 	%p215, %r302, 0;
	@%p215 bra 	$L__BB12_16;
	setp.eq.s32 	%p216, %r302, 1;
	@%p216 bra 	$L__BB12_14;
	cvt.s64.s32 	%rd356, %r543;
	add.s64 	%rd357, %rd356, %rd6;
	shl.b64 	%rd358, %rd357, 2;
	add.s64 	%rd359, %rd2, %rd358;
	add.s64 	%rd360, %rd3, %rd358;
	add.s64 	%rd361, %rd357, %rd119;
	ld.global.u32 	%r303, [%rd359];
	ld.global.u32 	%r304, [%rd360];
	setp.ne.s32 	%p217, %r303, %r304;
	selp.u16 	%rs278, 1, 0, %p217;
	and.b16  	%rs279, %rs385, 255;
	setp.ne.s16 	%p219, %rs279, 0;
	and.pred  	%p220, %p219, %p217;
	min.s64 	%rd362, %rd361, %rd439;
	setp.eq.s16 	%p221, %rs279, 0;
	selp.b64 	%rd363, %rd361, %rd439, %p221;
	selp.b16 	%rs280, %rs278, %rs385, %p221;
	selp.b64 	%rd364, %rd362, %rd363, %p220;
	selp.b16 	%rs281, 1, %rs280, %p220;
	and.b16  	%rs282, %rs281, 255;
	add.s32 	%r305, %r543, 256;
	cvt.s64.s32 	%rd365, %r305;
	add.s64 	%rd366, %rd365, %rd6;
	add.s64 	%rd367, %rd366, %rd119;
	ld.global.u32 	%r306, [%rd359+1024];
	ld.global.u32 	%r307, [%rd360+1024];
	setp.ne.s32 	%p222, %r306, %r307;
	selp.u16 	%rs283, 1, 0, %p222;
	setp.ne.s16 	%p224, %rs282, 0;
	and.pred  	%p225, %p224, %p222;
	min.s64 	%rd368, %rd367, %rd364;
	setp.eq.s16 	%p226, %rs282, 0;
	selp.b64 	%rd369, %rd367, %rd364, %p226;
	selp.b16 	%rs284, %rs283, %rs281, %p226;
	selp.b64 	%rd439, %rd368, %rd369, %p225;
	selp.b16 	%rs385, 1, %rs284, %p225;
	add.s32 	%r543, %r543, 512;
$L__BB12_14:
	and.b32  	%r308, %r8, 256;
	setp.ne.s32 	%p227, %r308, 0;
	@%p227 bra 	$L__BB12_16;
	cvt.s64.s32 	%rd370, %r543;
	add.s64 	%rd371, %rd370, %rd6;
	shl.b64 	%rd372, %rd371, 2;
	add.s64 	%rd373, %rd2, %rd372;
	add.s64 	%rd374, %rd3, %rd372;
	add.s64 	%rd375, %rd371, %rd119;
	ld.global.u32 	%r309, [%rd373];
	ld.global.u32 	%r310, [%rd374];
	setp.ne.s32 	%p228, %r309, %r310;
	selp.u16 	%rs285, 1, 0, %p228;
	and.b16  	%rs286, %rs385, 255;
	setp.ne.s16 	%p230, %rs286, 0;
	and.pred  	%p231, %p230, %p228;
	min.s64 	%rd376, %rd375, %rd439;
	setp.eq.s16 	%p232, %rs286, 0;
	selp.b64 	%rd377, %rd375, %rd439, %p232;
	selp.b16 	%rs287, %rs285, %rs385, %p232;
	selp.b64 	%rd439, %rd376, %rd377, %p231;
	selp.b16 	%rs385, 1, %rs287, %p231;
$L__BB12_16:
	setp.lt.s32 	%p233, %r4, 256;
	@%p233 bra 	$L__BB12_41;
	// begin inline asm
	mov.u32 %r429, %laneid;
	// end inline asm
	cvt.u32.u16 	%r450, %rs385;
	and.b32  	%r431, %r450, 255;
	mov.b32 	%r447, 1;
	mov.b32 	%r448, 31;
	mov.b32 	%r449, -1;
	// begin inline asm
	shfl.sync.down.b32 %r430, %r431, %r447, %r448, %r449;
	// end inline asm
	// begin inline asm
	shfl.sync.down.b32 %r435, %r436, %r447, %r448, %r449;
	// end inline asm
	mov.b64 	{%r441, %r446}, %rd439;
	// begin inline asm
	shfl.sync.down.b32 %r440, %r441, %r447, %r448, %r449;
	// end inline asm
	// begin inline asm
	shfl.sync.down.b32 %r445, %r446, %r447, %r448, %r449;
	// end inline asm
	mov.b64 	%rd22, {%r440, %r445};
	cvt.u16.u32 	%rs15, %r430;
	setp.gt.s32 	%p283, %r429, 30;
	@%p283 bra 	$L__BB12_21;
	and.b16  	%rs329, %rs385, 255;
	setp.eq.s16 	%p284, %rs329, 0;
	and.b16  	%rs330, %rs15, 255;
	setp.eq.s16 	%p285, %rs330, 0;
	or.pred  	%p286, %p284, %p285;
	@%p286 bra 	$L__BB12_20;
	min.s64 	%rd439, %rd22, %rd439;
	mov.b16 	%rs385, 1;
	bra.uni 	$L__BB12_21;
$L__BB12_20:
	setp.eq.s16 	%p287, %rs329, 0;
	selp.b64 	%rd439, %rd22, %rd439, %p287;
	selp.b16 	%rs385, %rs15, %rs385, %p287;
$L__BB12_21:
	cvt.u32.u16 	%r471, %rs385;
	and.b32  	%r452, %r471, 255;
	mov.b32 	%r468, 2;
	mov.b32 	%r469, 31;
	mov.b32 	%r470, -1;
	// begin inline asm
	shfl.sync.down.b32 %r451, %r452, %r468, %r469, %r470;
	// end inline asm
	// begin inline asm
	shfl.sync.down.b32 %r456, %r457, %r468, %r469, %r470;
	// end inline asm
	mov.b64 	{%r462, %r467}, %rd439;
	// begin inline asm
	shfl.sync.down.b32 %r461, %r462, %r468, %r469, %r470;
	// end inline asm
	// begin inline asm
	shfl.sync.down.b32 %r466, %r467, %r468, %r469, %r470;
	// end inline asm
	mov.b64 	%rd26, {%r461, %r466};
	cvt.u16.u32 	%rs18, %r451;
	setp.gt.s32 	%p288, %r429, 29;
	@%p288 bra 	$L__BB12_25;
	and.b16  	%rs333, %rs385, 255;
	setp.eq.s16 	%p289, %rs333, 0;
	and.b16  	%rs334, %rs18, 255;
	setp.eq.s16 	%p290, %rs334, 0;
	or.pred  	%p291, %p289, %p290;
	@%p291 bra 	$L__BB12_24;
	min.s64 	%rd439, %rd26, %rd439;
	mov.b16 	%rs385, 1;
	bra.uni 	$L__BB12_25;
$L__BB12_24:
	setp.eq.s16 	%p292, %rs333, 0;
	selp.b64 	%rd439, %rd26, %rd439, %p292;
	selp.b16 	%rs385, %rs18, %rs385, %p292;
$L__BB12_25:
	cvt.u32.u16 	%r492, %rs385;
	and.b32  	%r473, %r492, 255;
	mov.b32 	%r489, 4;
	mov.b32 	%r490, 31;
	mov.b32 	%r491, -1;
	// begin inline asm
	shfl.sync.down.b32 %r472, %r473, %r489, %r490, %r491;
	// end inline asm
	// begin inline asm
	shfl.sync.down.b32 %r477, %r478, %r489, %r490, %r491;
	// end inline asm
	mov.b64 	{%r483, %r488}, %rd439;
	// begin inline asm
	shfl.sync.down.b32 %r482, %r483, %r489, %r490, %r491;
	// end inline asm
	// begin inline asm
	shfl.sync.down.b32 %r487, %r488, %r489, %r490, %r491;
	// end inline asm
	mov.b64 	%rd30, {%r482, %r487};
	cvt.u16.u32 	%rs21, %r472;
	setp.gt.s32 	%p293, %r429, 27;
	@%p293 bra 	$L__BB12_29;
	and.b16  	%rs337, %rs385, 255;
	setp.eq.s16 	%p294, %rs337, 0;
	and.b16  	%rs338, %rs21, 255;
	setp.eq.s16 	%p295, %rs338, 0;
	or.pred  	%p296, %p294, %p295;
	@%p296 bra 	$L__BB12_28;
	min.s64 	%rd439, %rd30, %rd439;
	mov.b16 	%rs385, 1;
	bra.uni 	$L__BB12_29;
$L__BB12_28:
	setp.eq.s16 	%p297, %rs337, 0;
	selp.b16 	%rs385, %rs21, %rs385, %p297;
	selp.b64 	%rd439, %rd30, %rd439, %p297;
$L__BB12_29:
	cvt.u32.u16 	%r513, %rs385;
	and.b32  	%r494, %r513, 255;
	mov.b32 	%r510, 8;
	mov.b32 	%r511, 31;
	mov.b32 	%r512, -1;
	// begin inline asm
	shfl.sync.down.b32 %r493, %r494, %r510, %r511, %r512;
	// end inline asm
	// begin inline asm
	shfl.sync.down.b32 %r498, %r499, %r510, %r511, %r512;
	// end inline asm
	mov.b64 	{%r504, %r509}, %rd439;
	// begin inline asm
	shfl.sync.down.b32 %r503, %r504, %r510, %r511, %r512;
	// end inline asm
	// begin inline asm
	shfl.sync.down.b32 %r508, %r509, %r510, %r511, %r512;
	// end inline asm
	mov.b64 	%rd34, {%r503, %r508};
	cvt.u16.u32 	%rs24, %r493;
	setp.gt.s32 	%p298, %r429, 23;
	@%p298 bra 	$L__BB12_33;
	and.b16  	%rs341, %rs385, 255;
	setp.eq.s16 	%p299, %rs341, 0;
	and.b16  	%rs342, %rs24, 255;
	setp.eq.s16 	%p300, %rs342, 0;
	or.pred  	%p301, %p299, %p300;
	@%p301 bra 	$L__BB12_32;
	min.s64 	%rd439, %rd34, %rd439;
	mov.b16 	%rs385, 1;
	bra.uni 	$L__BB12_33;
$L__BB12_32:
	setp.eq.s16 	%p302, %rs341, 0;
	selp.b16 	%rs385, %rs24, %rs385, %p302;
	selp.b64 	%rd439, %rd34, %rd439, %p302;
$L__BB12_33:
	cvt.u32.u16 	%r534, %rs385;
	and.b32  	%r515, %r534, 255;
	mov.b32 	%r531, 16;
	mov.b32 	%r532, 31;
	mov.b32 	%r533, -1;
	// begin inline asm
	shfl.sync.down.b32 %r514, %r515, %r531, %r532, %r533;
	// end inline asm
	// begin inline asm
	shfl.sync.down.b32 %r519, %r520, %r531, %r532, %r533;
	// end inline asm
	mov.b64 	{%r525, %r530}, %rd439;
	// begin inline asm
	shfl.sync.down.b32 %r524, %r525, %r531, %r532, %r533;
	// end inline asm
	// begin inline asm
	shfl.sync.down.b32 %r529, %r530, %r531, %r532, %r533;
	// end inline asm
	mov.b64 	%rd38, {%r524, %r529};
	cvt.u16.u32 	%rs27, %r514;
	setp.gt.s32 	%p303, %r429, 15;
	@%p303 bra 	$L__BB12_37;
	and.b16  	%rs345, %rs385, 255;
	setp.eq.s16 	%p304, %rs345, 0;
	and.b16  	%rs346, %rs27, 255;
	setp.eq.s16 	%p305, %rs346, 0;
	or.pred  	%p306, %p304, %p305;
	@%p306 bra 	$L__BB12_36;
	min.s64 	%rd439, %rd38, %rd439;
	mov.b16 	%rs385, 1;
	bra.uni 	$L__BB12_37;
$L__BB12_36:
	setp.eq.s16 	%p307, %rs345, 0;
	selp.b16 	%rs385, %rs27, %rs385, %p307;
	selp.b64 	%rd439, %rd38, %rd439, %p307;
$L__BB12_37:
	setp.ne.s32 	%p308, %r429, 0;
	@%p308 bra 	$L__BB12_39;
	shr.u32 	%r535, %r5, 1;
	and.b32  	%r536, %r535, 496;
	mov.u32 	%r537, _ZZN3cub18CUB_300001_SM_10006detail6reduce18DeviceReduceKernelINS2_10policy_hubIN4cuda3std3__45tupleIJblEEEyN6thrust24THRUST_300001_SM_1000_NS8cuda_cub9__find_if7functorIS9_EEE10Policy1000ENSB_12zip_iteratorINS8_IJNSD_26transform_input_iterator_tIbNSC_6detail35transform_pair_of_input_iterators_tIbNSB_6detail15normal_iteratorINSB_10device_ptrIiEEEESQ_NS7_8equal_toIiEEEENS7_10__not_fn_tINS7_10__identityEEEEENSB_17counting_iteratorIlNSB_11use_defaultESZ_SZ_EEEEEEEySF_S9_SV_EEvT0_PT3_T1_NS0_13GridEvenShareIS16_EET2_T4_E12temp_storage;
	add.s32 	%r538, %r537, %r536;
	st.shared.u8 	[%r538+8], %rs385;
	st.shared.u64 	[%r538+16], %rd439;
$L__BB12_39:
	bar.sync 	0;
	setp.ne.s32 	%p309, %r5, 0;
	@%p309 bra 	$L__BB12_118;
	ld.shared.u8 	%rs349, [_ZZN3cub18CUB_300001_SM_10006detail6reduce18DeviceReduceKernelINS2_10policy_hubIN4cuda3std3__45tupleIJblEEEyN6thrust24THRUST_300001_SM_1000_NS8cuda_cub9__find_if7functorIS9_EEE10Policy1000ENSB_12zip_iteratorINS8_IJNSD_26transform_input_iterator_tIbNSC_6detail35transform_pair_of_input_iterators_tIbNSB_6detail15normal_iteratorINSB_10device_ptrIiEEEESQ_NS7_8equal_toIiEEEENS7_10__not_fn_tINS7_10__identityEEEEENSB_17counting_iteratorIlNSB_11use_defaultESZ_SZ_EEEEEEEySF_S9_SV_EEvT0_PT3_T1_NS0_13GridEvenShareIS16_EET2_T4_E12temp_storage+24];
	ld.shared.u64 	%rd399, [_ZZN3cub18CUB_300001_SM_10006detail6reduce18DeviceReduceKernelINS2_10policy_hubIN4cuda3std3__45tupleIJblEEEyN6thrust24THRUST_300001_SM_1000_NS8cuda_cub9__find_if7functorIS9_EEE10Policy1000ENSB_12zip_iteratorINS8_IJNSD_26transform_input_iterator_tIbNSC_6detail35transform_pair_of_input_iterators_tIbNSB_6detail15normal_iteratorINSB_10device_ptrIiEEEESQ_NS7_8equal_toIiEEEENS7_10__not_fn_tINS7_10__identityEEEEENSB_17counting_iteratorIlNSB_11use_defaultESZ_SZ_EEEEEEEySF_S9_SV_EEvT0_PT3_T1_NS0_13GridEvenShareIS16_EET2_T4_E12temp_storage+32];
	and.b16  	%rs350, %rs385, 255;
	setp.eq.s16 	%p310, %rs350, 0;
	setp.eq.s16 	%p311, %rs349, 0;
	min.s64 	%rd400, %rd399, %rd439;
	selp.b16 	%rs351, %rs385, 1, %p311;
	selp.b16 	%rs352, %rs349, %rs351, %p310;
	and.b16  	%rs353, %rs352, 255;
	selp.b64 	%rd401, %rd439, %rd400, %p311;
	selp.b64 	%rd402, %rd399, %rd401, %p310;
	ld.shared.u8 	%rs354, [_ZZN3cub18CUB_300001_SM_10006detail6reduce18DeviceReduceKernelINS2_10policy_hubIN4cuda3std3__45tupleIJblEEEyN6thrust24THRUST_300001_SM_1000_NS8cuda_cub9__find_if7functorIS9_EEE10Policy1000ENSB_12zip_iteratorINS8_IJNSD_26transform_input_iterator_tIbNSC_6detail35transform_pair_of_input_iterators_tIbNSB_6detail15normal_iteratorINSB_10device_ptrIiEEEESQ_NS7_8equal_toIiEEEENS7_10__not_fn_tINS7_10__identityEEEEENSB_17counting_iteratorIlNSB_11use_defaultESZ_SZ_EEEEEEEySF_S9_SV_EEvT0_PT3_T1_NS0_13GridEvenShareIS16_EET2_T4_E12temp_storage+40];
	ld.shared.u64 	%rd403, [_ZZN3cub18CUB_300001_SM_10006detail6reduce18DeviceReduceKernelINS2_10policy_hubIN4cuda3std3__45tupleIJblEEEyN6thrust24THRUST_300001_SM_1000_NS8cuda_cub9__find_if7functorIS9_EEE10Policy1000ENSB_12zip_iteratorINS8_IJNSD_26transform_input_iterator_tIbNSC_6detail35transform_pair_of_input_iterators_tIbNSB_6detail15normal_iteratorINSB_10device_ptrIiEEEESQ_NS7_8equal_toIiEEEENS7_10__not_fn_tINS7_10__identityEEEEENSB_17counting_iteratorIlNSB_11use_defaultESZ_SZ_EEEEEEEySF_S9_SV_EEvT0_PT3_T1_NS0_13GridEvenShareIS16_EET2_T4_E12temp_storage+48];
	setp.eq.s16 	%p312, %rs353, 0;
	setp.eq.s16 	%p313, %rs354, 0;
	min.s64 	%rd404, %rd403, %rd402;
	selp.b16 	%rs355, %rs352, 1, %p313;
	selp.b16 	%rs356, %rs354, %rs355, %p312;
	and.b16  	%rs357, %rs356, 255;
	selp.b64 	%rd405, %rd402, %rd404, %p313;
	selp.b64 	%rd406, %rd403, %rd405, %p312;
	ld.shared.u8 	%rs358, [_ZZN3cub18CUB_300001_SM_10006detail6reduce18DeviceReduceKernelINS2_10policy_hubIN4cuda3std3__45tupleIJblEEEyN6thrust24THRUST_300001_SM_1000_NS8cuda_cub9__find_if7functorIS9_EEE10Policy1000ENSB_12zip_iteratorINS8_IJNSD_26transform_input_iterator_tIbNSC_6detail35transform_pair_of_input_iterators_tIbNSB_6detail15normal_iteratorINSB_10device_ptrIiEEEESQ_NS7_8equal_toIiEEEENS7_10__not_fn_tINS7_10__identityEEEEENSB_17counting_iteratorIlNSB_11use_defaultESZ_SZ_EEEEEEEySF_S9_SV_EEvT0_PT3_T1_NS0_13GridEvenShareIS16_EET2_T4_E12temp_storage+56];
	ld.shared.u64 	%rd407, [_ZZN3cub18CUB_300001_SM_10006detail6reduce18DeviceReduceKernelINS2_10policy_hubIN4cuda3std3__45tupleIJblEEEyN6thrust24THRUST_300001_SM_1000_NS8cuda_cub9__find_if7functorIS9_EEE10Policy1000ENSB_12zip_iteratorINS8_IJNSD_26transform_input_iterator_tIbNSC_6detail35transform_pair_of_input_iterators_tIbNSB_6detail15normal_iteratorINSB_10device_ptrIiEEEESQ_NS7_8equal_toIiEEEENS7_10__not_fn_tINS7_10__identityEEEEENSB_17counting_iteratorIlNSB_11use_defaultESZ_SZ_EEEEEEEySF_S9_SV_EEvT0_PT3_T1_NS0_13GridEvenShareIS16_EET2_T4_E12temp_storage+64];
	setp.eq.s16 	%p314, %rs357, 0;
	setp.eq.s16 	%p315, %rs358, 0;
	min.s64 	%rd408, %rd407, %rd406;
	selp.b16 	%rs359, %rs356, 1, %p315;
	selp.b16 	%rs360, %rs358, %rs359, %p314;
	and.b16  	%rs361, %rs360, 255;
	selp.b64 	%rd409, %rd406, %rd408, %p315;
	selp.b64 	%rd410, %rd407, %rd409, %p314;
	ld.shared.u8 	%rs362, [_ZZN3cub18CUB_300001_SM_10006detail6reduce18DeviceReduceKernelINS2_10policy_hubIN4cuda3std3__45tupleIJblEEEyN6thrust24THRUST_300001_SM_1000_NS8cuda_cub9__find_if7functorIS9_EEE10Policy1000ENSB_12zip_iteratorINS8_IJNSD_26transform_input_iterator_tIbNSC_6detail35transform_pair_of_input_iterators_tIbNSB_6detail15normal_iteratorINSB_10device_ptrIiEEEESQ_NS7_8equal_toIiEEEENS7_10__not_fn_tINS7_10__identityEEEEENSB_17counting_iteratorIlNSB_11use_defaultESZ_SZ_EEEEEEEySF_S9_SV_EEvT0_PT3_T1_NS0_13GridEvenShareIS16_EET2_T4_E12temp_storage+72];
	ld.shared.u64 	%rd411, [_ZZN3cub18CUB_300001_SM_10006detail6reduce18DeviceReduceKernelINS2_10policy_hubIN4cuda3std3__45tupleIJblEEEyN6thrust24THRUST_300001_SM_1000_NS8cuda_cub9__find_if7functorIS9_EEE10Policy1000ENSB_12zip_iteratorINS8_IJNSD_26transform_input_iterator_tIbNSC_6detail35transform_pair_of_input_iterators_tIbNSB_6detail15normal_iteratorINSB_10device_ptrIiEEEESQ_NS7_8equal_toIiEEEENS7_10__not_fn_tINS7_10__identityEEEEENSB_17counting_iteratorIlNSB_11use_defaultESZ_SZ_EEEEEEEySF_S9_SV_EEvT0_PT3_T1_NS0_13GridEvenShareIS16_EET2_T4_E12temp_storage+80];
	setp.eq.s16 	%p316, %rs361, 0;
	setp.eq.s16 	%p317, %rs362, 0;
	min.s64 	%rd412, %rd411, %rd410;
	selp.b16 	%rs363, %rs360, 1, %p317;
	selp.b16 	%rs364, %rs362, %rs363, %p316;
	and.b16  	%rs365, %rs364, 255;
	selp.b64 	%rd413, %rd410, %rd412, %p317;
	selp.b64 	%rd414, %rd411, %rd413, %p316;
	ld.shared.u8 	%rs366, [_ZZN3cub18CUB_300001_SM_10006detail6reduce18DeviceReduceKernelINS2_10policy_hubIN4cuda3std3__45tupleIJblEEEyN6thrust24THRUST_300001_SM_1000_NS8cuda_cub9__find_if7functorIS9_EEE10Policy1000ENSB_12zip_iteratorINS8_IJNSD_26transform_input_iterator_tIbNSC_6detail35transform_pair_of_input_iterators_tIbNSB_6detail15normal_iteratorINSB_10device_ptrIiEEEESQ_NS7_8equal_toIiEEEENS7_10__not_fn_tINS7_10__identityEEEEENSB_17counting_iteratorIlNSB_11use_defaultESZ_SZ_EEEEEEEySF_S9_SV_EEvT0_PT3_T1_NS0_13GridEvenShareIS16_EET2_T4_E12temp_storage+88];
	ld.shared.u64 	%rd415, [_ZZN3cub18CUB_300001_SM_10006detail6reduce18DeviceReduceKernelINS2_10policy_hubIN4cuda3std3__45tupleIJblEEEyN6thrust24THRUST_300001_SM_1000_NS8cuda_cub9__find_if7functorIS9_EEE10Policy1000ENSB_12zip_iteratorINS8_IJNSD_26transform_input_iterator_tIbNSC_6detail35transform_pair_of_input_iterators_tIbNSB_6detail15normal_iteratorINSB_10device_ptrIiEEEESQ_NS7_8equal_toIiEEEENS7_10__not_fn_tINS7_10__identityEEEEENSB_17counting_iteratorIlNSB_11use_defaultESZ_SZ_EEEEEEEySF_S9_SV_EEvT0_PT3_T1_NS0_13GridEvenShareIS16_EET2_T4_E12temp_storage+96];
	setp.eq.s16 	%p318, %rs365, 0;
	setp.eq.s16 	%p319, %rs366, 0;
	min.s64 	%rd416, %rd415, %rd414;
	selp.b16 	%rs367, %rs364, 1, %p319;
	selp.b16 	%rs368, %rs366, %rs367, %p318;
	and.b16  	%rs369, %rs368, 255;
	selp.b64 	%rd417, %rd414, %rd416, %p319;
	selp.b64 	%rd418, %rd415, %rd417, %p318;
	ld.shared.u8 	%rs370, [_ZZN3cub18CUB_300001_SM_10006detail6reduce18DeviceReduceKernelINS2_10policy_hubIN4cuda3std3__45tupleIJblEEEyN6thrust24THRUST_300001_SM_1000_NS8cuda_cub9__find_if7functorIS9_EEE10Policy1000ENSB_12zip_iteratorINS8_IJNSD_26transform_input_iterator_tIbNSC_6detail35transform_pair_of_input_iterators_tIbNSB_6detail15normal_iteratorINSB_10device_ptrIiEEEESQ_NS7_8equal_toIiEEEENS7_10__not_fn_tINS7_10__identityEEEEENSB_17counting_iteratorIlNSB_11use_defaultESZ_SZ_EEEEEEEySF_S9_SV_EEvT0_PT3_T1_NS0_13GridEvenShareIS16_EET2_T4_E12temp_storage+104];
	ld.shared.u64 	%rd419, [_ZZN3cub18CUB_300001_SM_10006detail6reduce18DeviceReduceKernelINS2_10policy_hubIN4cuda3std3__45tupleIJblEEEyN6thrust24THRUST_300001_SM_1000_NS8cuda_cub9__find_if7functorIS9_EEE10Policy1000ENSB_12zip_iteratorINS8_IJNSD_26transform_input_iterator_tIbNSC_6detail35transform_pair_of_input_iterators_tIbNSB_6detail15normal_iteratorINSB_10device_ptrIiEEEESQ_NS7_8equal_toIiEEEENS7_10__not_fn_tINS7_10__identityEEEEENSB_17counting_iteratorIlNSB_11use_defaultESZ_SZ_EEEEEEEySF_S9_SV_EEvT0_PT3_T1_NS0_13GridEvenShareIS16_EET2_T4_E12temp_storage+112];
	setp.eq.s16 	%p320, %rs369, 0;
	setp.eq.s16 	%p321, %rs370, 0;
	min.s64 	%rd420, %rd419, %rd418;
	selp.b16 	%rs371, %rs368, 1, %p321;
	selp.b16 	%rs372, %rs370, %rs371, %p320;
	and.b16  	%rs373, %rs372, 255;
	selp.b64 	%rd421, %rd418, %rd420, %p321;
	selp.b64 	%rd422, %rd419, %rd421, %p320;
	ld.shared.u8 	%rs374, [_ZZN3cub18CUB_300001_SM_10006detail6reduce18DeviceReduceKernelINS2_10policy_hubIN4cuda3std3__45tupleIJblEEEyN6thrust24THRUST_300001_SM_1000_NS8cuda_cub9__find_if7functorIS9_EEE10Policy1000ENSB_12zip_iteratorINS8_IJNSD_26transform_input_iterator_tIbNSC_6detail35transform_pair_of_input_iterators_tIbNSB_6detail15normal_iteratorINSB_10device_ptrIiEEEESQ_NS7_8equal_toIiEEEENS7_10__not_fn_tINS7_10__identityEEEEENSB_17counting_iteratorIlNSB_11use_defaultESZ_SZ_EEEEEEEySF_S9_SV_EEvT0_PT3_T1_NS0_13GridEvenShareIS16_EET2_T4_E12temp_storage+120];
	ld.shared.u64 	%rd423, [_ZZN3cub18CUB_300001_SM_10006detail6reduce18DeviceReduceKernelINS2_10policy_hubIN4cuda3std3__45tupleIJblEEEyN6thrust24THRUST_300001_SM_1000_NS8cuda_cub9__find_if7functorIS9_EEE10Policy1000ENSB_12zip_iteratorINS8_IJNSD_26transform_input_iterator_tIbNSC_6detail35transform_pair_of_input_iterators_tIbNSB_6detail15normal_iteratorINSB_10device_ptrIiEEEESQ_NS7_8equal_toIiEEEENS7_10__not_fn_tINS7_10__identityEEEEENSB_17counting_iteratorIlNSB_11use_defaultESZ_SZ_EEEEEEEySF_S9_SV_EEvT0_PT3_T1_NS0_13GridEvenShareIS16_EET2_T4_E12temp_storage+128];
	setp.eq.s16 	%p322, %rs373, 0;
	setp.eq.s16 	%p323, %rs374, 0;
	min.s64 	%rd424, %rd423, %rd422;
	selp.b16 	%rs375, %rs372, 1, %p323;
	selp.b16 	%rs385, %rs374, %rs375, %p322;
	selp.b64 	%rd425, %rd422, %rd424, %p323;
	selp.b64 	%rd439, %rd423, %rd425, %p322;
	bra.uni 	$L__BB12_118;
$L__BB12_41:
	// begin inline asm
	mov.u32 %r311, %laneid;
	// end inline asm
	and.b32  	%r332, %r5, 992;
	add.s32 	%r333, %r332, 32;
	setp.gt.s32 	%p234, %r333, %r4;
	not.b32 	%r334, %r332;
	add.s32 	%r335, %r4, %r334;
	selp.b32 	%r330, %r335, 31, %p234;
	cvt.u32.u16 	%r336, %rs385;
	and.b32  	%r313, %r336, 255;
	mov.b32 	%r329, 1;
	mov.b32 	%r331, -1;
	// begin inline asm
	shfl.sync.down.b32 %r312, %r313, %r329, %r330, %r331;
	// end inline asm
	// begin inline asm
	shfl.sync.down.b32 %r317, %r318, %r329, %r330, %r331;
	// end inline asm
	mov.b64 	{%r323, %r328}, %rd439;
	// begin inline asm
	shfl.sync.down.b32 %r322, %r323, %r329, %r330, %r331;
	// end inline asm
	// begin inline asm
	shfl.sync.down.b32 %r327, %r328, %r329, %r330, %r331;
	// end inline asm
	mov.b64 	%rd43, {%r322, %r327};
	cvt.u16.u32 	%rs31, %r312;
	setp.ge.s32 	%p235, %r311, %r330;
	@%p235 bra 	$L__BB12_45;
	and.b16  	%rs288, %rs385, 255;
	setp.eq.s16 	%p236, %rs288, 0;
	and.b16  	%rs289, %rs31, 255;
	setp.eq.s16 	%p237, %rs289, 0;
	or.pred  	%p238, %p236, %p237;
	@%p238 bra 	$L__BB12_44;
	min.s64 	%rd439, %rd43, %rd439;
	mov.b16 	%rs385, 1;
	bra.uni 	$L__BB12_45;
$L__BB12_44:
	setp.eq.s16 	%p239, %rs288, 0;
	selp.b16 	%rs385, %rs31, %rs385, %p239;
	selp.b64 	%rd439, %rd43, %rd439, %p239;
$L__BB12_45:
	cvt.u32.u16 	%r357, %rs385;
	and.b32  	%r338, %r357, 255;
	mov.b32 	%r354, 2;
	mov.b32 	%r356, -1;
	// begin inline asm
	shfl.sync.down.b32 %r337, %r338, %r354, %r330, %r356;
	// end inline asm
	// begin inline asm
	shfl.sync.down.b32 %r342, %r343, %r354, %r330, %r356;
	// end inline asm
	mov.b64 	{%r348, %r353}, %rd439;
	// begin inline asm
	shfl.sync.down.b32 %r347, %r348, %r354, %r330, %r356;
	// end inline asm
	// begin inline asm
	shfl.sync.down.b32 %r352, %r353, %r354, %r330, %r356;
	// end inline asm
	mov.b64 	%rd47, {%r347, %r352};
	cvt.u16.u32 	%rs34, %r337;
	add.s32 	%r358, %r311, 2;
	setp.gt.s32 	%p240, %r358, %r330;
	@%p240 bra 	$L__BB12_49;
	and.b16  	%rs292, %rs385, 255;
	setp.eq.s16 	%p241, %rs292, 0;
	and.b16  	%rs293, %rs34, 255;
	setp.eq.s16 	%p242, %rs293, 0;
	or.pred  	%p243, %p241, %p242;
	@%p243 bra 	$L__BB12_48;
	min.s64 	%rd439, %rd47, %rd439;
	mov.b16 	%rs385, 1;
	bra.uni 	$L__BB12_49;
$L__BB12_48:
	setp.eq.s16 	%p244, %rs292, 0;
	selp.b16 	%rs385, %rs34, %rs385, %p244;
	selp.b64 	%rd439, %rd47, %rd439, %p244;
$L__BB12_49:
	cvt.u32.u16 	%r379, %rs385;
	and.b32  	%r360, %r379, 255;
	mov.b32 	%r376, 4;
	mov.b32 	%r378, -1;
	// begin inline asm
	shfl.sync.down.b32 %r359, %r360, %r376, %r330, %r378;
	// end inline asm
	// begin inline asm
	shfl.sync.down.b32 %r364, %r365, %r376, %r330, %r378;
	// end inline asm
	mov.b64 	{%r370, %r375}, %rd439;
	// begin inline asm
	shfl.sync.down.b32 %r369, %r370, %r376, %r330, %r378;
	// end inline asm
	// begin inline asm
	shfl.sync.down.b32 %r374, %r375, %r376, %r330, %r378;
	// end inline asm
	mov.b64 	%rd51, {%r369, %r374};
	cvt.u16.u32 	%rs37, %r359;
	add.s32 	%r380, %r311, 4;
	setp.gt.s32 	%p245, %r380, %r330;
	@%p245 bra 	$L__BB12_53;
	and.b16  	%rs296, %rs385, 255;
	setp.eq.s16 	%p246, %rs296, 0;
	and.b16  	%rs297, %rs37, 255;
	setp.eq.s16 	%p247, %rs297, 0;
	or.pred  	%p248, %p246, %p247;
	@%p248 bra 	$L__BB12_52;
	min.s64 	%rd439, %rd51, %rd439;
	mov.b16 	%rs385, 1;
	bra.uni 	$L__BB12_53;
$L__BB12_52:
	setp.eq.s16 	%p249, %rs296, 0;
	selp.b16 	%rs385, %rs37, %rs385, %p249;
	selp.b64 	%rd439, %rd51, %rd439, %p249;
$L__BB12_53:
	cvt.u32.u16 	%r401, %rs385;
	and.b32  	%r382, %r401, 255;
	mov.b32 	%r398, 8;
	mov.b32 	%r400, -1;
	// begin inline asm
	shfl.sync.down.b32 %r381, %r382, %r398, %r330, %r400;
	// end inline asm
	// begin inline asm
	shfl.sync.down.b32 %r386, %r387, %r398, %r330, %r400;
	// end inline asm
	mov.b64 	{%r392, %r397}, %rd439;
	// begin inline asm
	shfl.sync.down.b32 %r391, %r392, %r398, %r330, %r400;
	// end inline asm
	// begin inline asm
	shfl.sync.down.b32 %r396, %r397, %r398, %r330, %r400;
	// end inline asm
	mov.b64 	%rd55, {%r391, %r396};
	cvt.u16.u32 	%rs40, %r381;
	add.s32 	%r402, %r311, 8;
	setp.gt.s32 	%p250, %r402, %r330;
	@%p250 bra 	$L__BB12_57;
	and.b16  	%rs300, %rs385, 255;
	setp.eq.s16 	%p251, %rs300, 0;
	and.b16  	%rs301, %rs40, 255;
	setp.eq.s16 	%p252, %rs301, 0;
	or.pred  	%p253, %p251, %p252;
	@%p253 bra 	$L__BB12_56;
	min.s64 	%rd439, %rd55, %rd439;
	mov.b16 	%rs385, 1;
	bra.uni 	$L__BB12_57;
$L__BB12_56:
	setp.eq.s16 	%p254, %rs300, 0;
	selp.b16 	%rs385, %rs40, %rs385, %p254;
	selp.b64 	%rd439, %rd55, %rd439, %p254;
$L__BB12_57:
	cvt.u32.u16 	%r423, %rs385;
	and.b32  	%r404, %r423, 255;
	mov.b32 	%r420, 16;
	mov.b32 	%r422, -1;
	// begin inline asm
	shfl.sync.down.b32 %r403, %r404, %r420, %r330, %r422;
	// end inline asm
	// begin inline asm
	shfl.sync.down.b32 %r408, %r409, %r420, %r330, %r422;
	// end inline asm
	mov.b64 	{%r414, %r419}, %rd439;
	// begin inline asm
	shfl.sync.down.b32 %r413, %r414, %r420, %r330, %r422;
	// end inline asm
	// begin inline asm
	shfl.sync.down.b32 %r418, %r419, %r420, %r330, %r422;
	// end inline asm
	mov.b64 	%rd59, {%r413, %r418};
	cvt.u16.u32 	%rs43, %r403;
	add.s32 	%r424, %r311, 16;
	setp.gt.s32 	%p255, %r424, %r330;
	@%p255 bra 	$L__BB12_61;
	and.b16  	%rs304, %rs385, 255;
	setp.eq.s16 	%p256, %rs304, 0;
	and.b16  	%rs305, %rs43, 255;
	setp.eq.s16 	%p257, %rs305, 0;
	or.pred  	%p258, %p256, %p257;
	@%p258 bra 	$L__BB12_60;
	min.s64 	%rd439, %rd59, %rd439;
	mov.b16 	%rs385, 1;
	bra.uni 	$L__BB12_61;
$L__BB12_60:
	setp.eq.s16 	%p259, %rs304, 0;
	selp.b16 	%rs385, %rs43, %rs385, %p259;
	selp.b64 	%rd439, %rd59, %rd439, %p259;
$L__BB12_61:
	setp.ne.s32 	%p260, %r311, 0;
	@%p260 bra 	$L__BB12_63;
	shr.u32 	%r425, %r5, 1;
	and.b32  	%r426, %r425, 496;
	mov.u32 	%r427, _ZZN3cub18CUB_300001_SM_10006detail6reduce18DeviceReduceKernelINS2_10policy_hubIN4cuda3std3__45tupleIJblEEEyN6thrust24THRUST_300001_SM_1000_NS8cuda_cub9__find_if7functorIS9_EEE10Policy1000ENSB_12zip_iteratorINS8_IJNSD_26transform_input_iterator_tIbNSC_6detail35transform_pair_of_input_iterators_tIbNSB_6detail15normal_iteratorINSB_10device_ptrIiEEEESQ_NS7_8equal_toIiEEEENS7_10__not_fn_tINS7_10__identityEEEEENSB_17counting_iteratorIlNSB_11use_defaultESZ_SZ_EEEEEEEySF_S9_SV_EEvT0_PT3_T1_NS0_13GridEvenShareIS16_EET2_T4_E12temp_storage;
	add.s32 	%r428, %r427, %r426;
	st.shared.u8 	[%r428+8], %rs385;
	st.shared.u64 	[%r428+16], %rd439;
$L__BB12_63:
	bar.sync 	0;
	setp.ne.s32 	%p261, %r5, 0;
	@%p261 bra 	$L__BB12_118;
	setp.lt.s32 	%p262, %r4, 33;
	@%p262 bra 	$L__BB12_66;
	ld.shared.u8 	%rs308, [_ZZN3cub18CUB_300001_SM_10006detail6reduce18DeviceReduceKernelINS2_10policy_hubIN4cuda3std3__45tupleIJblEEEyN6thrust24THRUST_300001_SM_1000_NS8cuda_cub9__find_if7functorIS9_EEE10Policy1000ENSB_12zip_iteratorINS8_IJNSD_26transform_input_iterator_tIbNSC_6detail35transform_pair_of_input_iterators_tIbNSB_6detail15normal_iteratorINSB_10device_ptrIiEEEESQ_NS7_8equal_toIiEEEENS7_10__not_fn_tINS7_10__identityEEEEENSB_17counting_iteratorIlNSB_11use_defaultESZ_SZ_EEEEEEEySF_S9_SV_EEvT0_PT3_T1_NS0_13GridEvenShareIS16_EET2_T4_E12temp_storage+24];
	ld.shared.u64 	%rd378, [_ZZN3cub18CUB_300001_SM_10006detail6reduce18DeviceReduceKernelINS2_10policy_hubIN4cuda3std3__45tupleIJblEEEyN6thrust24THRUST_300001_SM_1000_NS8cuda_cub9__find_if7functorIS9_EEE10Policy1000ENSB_12zip_iteratorINS8_IJNSD_26transform_input_iterator_tIbNSC_6detail35transform_pair_of_input_iterators_tIbNSB_6detail15normal_iteratorINSB_10device_ptrIiEEEESQ_NS7_8equal_toIiEEEENS7_10__not_fn_tINS7_10__identityEEEEENSB_17counting_iteratorIlNSB_11use_defaultESZ_SZ_EEEEEEEySF_S9_SV_EEvT0_PT3_T1_NS0_13GridEvenShareIS16_EET2_T4_E12temp_storage+32];
	and.b16  	%rs309, %rs385, 255;
	setp.eq.s16 	%p263, %rs309, 0;
	setp.eq.s16 	%p264, %rs308, 0;
	min.s64 	%rd379, %rd378, %rd439;
	selp.b16 	%rs310, %rs385, 1, %p264;
	selp.b16 	%rs385, %rs308, %rs310, %p263;
	selp.b64 	%rd380, %rd439, %rd379, %p264;
	selp.b64 	%rd439, %rd378, %rd380, %p263;
$L__BB12_66:
	setp.lt.s32 	%p265, %r4, 65;
	@%p265 bra 	$L__BB12_68;
	ld.shared.u8 	%rs311, [_ZZN3cub18CUB_300001_SM_10006detail6reduce18DeviceReduceKernelINS2_10policy_hubIN4cuda3std3__45tupleIJblEEEyN6thrust24THRUST_300001_SM_1000_NS8cuda_cub9__find_if7functorIS9_EEE10Policy1000ENSB_12zip_iteratorINS8_IJNSD_26transform_input_iterator_tIbNSC_6detail35transform_pair_of_input_iterators_tIbNSB_6detail15normal_iteratorINSB_10device_ptrIiEEEESQ_NS7_8equal_toIiEEEENS7_10__not_fn_tINS7_10__identityEEEEENSB_17counting_iteratorIlNSB_11use_defaultESZ_SZ_EEEEEEEySF_S9_SV_EEvT0_PT3_T1_NS0_13GridEvenShareIS16_EET2_T4_E12temp_storage+40];
	ld.shared.u64 	%rd381, [_ZZN3cub18CUB_300001_SM_10006detail6reduce18DeviceReduceKernelINS2_10policy_hubIN4cuda3std3__45tupleIJblEEEyN6thrust24THRUST_300001_SM_1000_NS8cuda_cub9__find_if7functorIS9_EEE10Policy1000ENSB_12zip_iteratorINS8_IJNSD_26transform_input_iterator_tIbNSC_6detail35transform_pair_of_input_iterators_tIbNSB_6detail15normal_iteratorINSB_10device_ptrIiEEEESQ_NS7_8equal_toIiEEEENS7_10__not_fn_tINS7_10__identityEEEEENSB_17counting_iteratorIlNSB_11use_defaultESZ_SZ_EEEEEEEySF_S9_SV_EEvT0_PT3_T1_NS0_13GridEvenShareIS16_EET2_T4_E12temp_storage+48];
	and.b16  	%rs312, %rs385, 255;
	setp.eq.s16 	%p266, %rs312, 0;
	setp.eq.s16 	%p267, %rs311, 0;
	min.s64 	%rd382, %rd381, %rd439;
	selp.b16 	%rs313, %rs385, 1, %p267;
	selp.b16 	%rs385, %rs311, %rs313, %p266;
	selp.b64 	%rd383, %rd439, %rd382, %p267;
	selp.b64 	%rd439, %rd381, %rd383, %p266;
$L__BB12_68:
	setp.lt.s32 	%p268, %r4, 97;
	@%p268 bra 	$L__BB12_70;
	ld.shared.u8 	%rs314, [_ZZN3cub18CUB_300001_SM_10006detail6reduce18DeviceReduceKernelINS2_10policy_hubIN4cuda3std3__45tupleIJblEEEyN6thrust24THRUST_300001_SM_1000_NS8cuda_cub9__find_if7functorIS9_EEE10Policy1000ENSB_12zip_iteratorINS8_IJNSD_26transform_input_iterator_tIbNSC_6detail35transform_pair_of_input_iterators_tIbNSB_6detail15normal_iteratorINSB_10device_ptrIiEEEESQ_NS7_8equal_toIiEEEENS7_10__not_fn_tINS7_10__identityEEEEENSB_17counting_iteratorIlNSB_11use_defaultESZ_SZ_EEEEEEEySF_S9_SV_EEvT0_PT3_T1_NS0_13GridEvenShareIS16_EET2_T4_E12temp_storage+56];
	ld.shared.u64 	%rd384, [_ZZN3cub18CUB_300001_SM_10006detail6reduce18DeviceReduceKernelINS2_10policy_hubIN4cuda3std3__45tupleIJblEEEyN6thrust24THRUST_300001_SM_1000_NS8cuda_cub9__find_if7functorIS9_EEE10Policy1000ENSB_12zip_iteratorINS8_IJNSD_26transform_input_iterator_tIbNSC_6detail35transform_pair_of_input_iterators_tIbNSB_6detail15normal_iteratorINSB_10device_ptrIiEEEESQ_NS7_8equal_toIiEEEENS7_10__not_fn_tINS7_10__identityEEEEENSB_17counting_iteratorIlNSB_11use_defaultESZ_SZ_EEEEEEEySF_S9_SV_EEvT0_PT3_T1_NS0_13GridEvenShareIS16_EET2_T4_E12temp_storage+64];
	and.b16  	%rs315, %rs385, 255;
	setp.eq.s16 	%p269, %rs315, 0;
	setp.eq.s16 	%p270, %rs314, 0;
	min.s64 	%rd385, %rd384, %rd439;
	selp.b16 	%rs316, %rs385, 1, %p270;
	selp.b16 	%rs385, %rs314, %rs316, %p269;
	selp.b64 	%rd386, %rd439, %rd385, %p270;
	selp.b64 	%rd439, %rd384, %rd386, %p269;
$L__BB12_70:
	setp.lt.s32 	%p271, %r4, 129;
	@%p271 bra 	$L__BB12_72;
	ld.shared.u8 	%rs317, [_ZZN3cub18CUB_300001_SM_10006detail6reduce18DeviceReduceKernelINS2_10policy_hubIN4cuda3std3__45tupleIJblEEEyN6thrust24THRUST_300001_SM_1000_NS8cuda_cub9__find_if7functorIS9_EEE10Policy1000ENSB_12zip_iteratorINS8_IJNSD_26transform_input_iterator_tIbNSC_6detail35transform_pair_of_input_iterators_tIbNSB_6detail15normal_iteratorINSB_10device_ptrIiEEEESQ_NS7_8equal_toIiEEEENS7_10__not_fn_tINS7_10__identityEEEEENSB_17counting_iteratorIlNSB_11use_defaultESZ_SZ_EEEEEEEySF_S9_SV_EEvT0_PT3_T1_NS0_13GridEvenShareIS16_EET2_T4_E12temp_storage+72];
	ld.shared.u64 	%rd387, [_ZZN3cub18CUB_300001_SM_10006detail6reduce18DeviceReduceKernelINS2_10policy_hubIN4cuda3std3__45tupleIJblEEEyN6thrust24THRUST_300001_SM_1000_NS8cuda_cub9__find_if7functorIS9_EEE10Policy1000ENSB_12zip_iteratorINS8_IJNSD_26transform_input_iterator_tIbNSC_6detail35transform_pair_of_input_iterators_tIbNSB_6detail15normal_iteratorINSB_10device_ptrIiEEEESQ_NS7_8equal_toIiEEEENS7_10__not_fn_tINS7_10__identityEEEEENSB_17counting_iteratorIlNSB_11use_defaultESZ_SZ_EEEEEEEySF_S9_SV_EEvT0_PT3_T1_NS0_13GridEvenShareIS16_EET2_T4_E12temp_storage+80];
	and.b16  	%rs318, %rs385, 255;
	setp.eq.s16 	%p272, %rs318, 0;
	setp.eq.s16 	%p273, %rs317, 0;
	min.s64 	%rd388, %rd387, %rd439;
	selp.b16 	%rs319, %rs385, 1, %p273;
	selp.b16 	%rs385, %rs317, %rs319, %p272;
	selp.b64 	%rd389, %rd439, %rd388, %p273;
	selp.b64 	%rd439, %rd387, %rd389, %p272;
$L__BB12_72:
	setp.lt.s32 	%p274, %r4, 161;
	@%p274 bra 	$L__BB12_74;
	ld.shared.u8 	%rs320, [_ZZN3cub18CUB_300001_SM_10006detail6reduce18DeviceReduceKernelINS2_10policy_hubIN4cuda3std3__45tupleIJblEEEyN6thrust24THRUST_300001_SM_1000_NS8cuda_cub9__find_if7functorIS9_EEE10Policy1000ENSB_12zip_iteratorINS8_IJNSD_26transform_input_iterator_tIbNSC_6detail35transform_pair_of_input_iterators_tIbNSB_6detail15normal_iteratorINSB_10device_ptrIiEEEESQ_NS7_8equal_toIiEEEENS7_10__not_fn_tINS7_10__identityEEEEENSB_17counting_iteratorIlNSB_11use_defaultESZ_SZ_EEEEEEEySF_S9_SV_EEvT0_PT3_T1_NS0_13GridEvenShareIS16_EET2_T4_E12temp_storage+88];
	ld.shared.u64 	%rd390, [_ZZN3cub18CUB_300001_SM_10006detail6reduce18DeviceReduceKernelINS2_10policy_hubIN4cuda3std3__45tupleIJblEEEyN6thrust24THRUST_300001_SM_1000_NS8cuda_cub9__find_if7functorIS9_EEE10Policy1000ENSB_12zip_iteratorINS8_IJNSD_26transform_input_iterator_tIbNSC_6detail35transform_pair_of_input_iterators_tIbNSB_6detail15normal_iteratorINSB_10device_ptrIiEEEESQ_NS7_8equal_toIiEEEENS7_10__not_fn_tINS7_10__identityEEEEENSB_17counting_iteratorIlNSB_11use_defaultESZ_SZ_EEEEEEEySF_S9_SV_EEvT0_PT3_T1_NS0_13GridEvenShareIS16_EET2_T4_E12temp_storage+96];
	and.b16  	%rs321, %rs385, 255;
	setp.eq.s16 	%p275, %rs321, 0;
	setp.eq.s16 	%p276, %rs320, 0;
	min.s64 	%rd391, %rd390, %rd439;
	selp.b16 	%rs322, %rs385, 1, %p276;
	selp.b16 	%rs385, %rs320, %rs322, %p275;
	selp.b64 	%rd392, %rd439, %rd391, %p276;
	selp.b64 	%rd439, %rd390, %rd392, %p275;
$L__BB12_74:
	setp.lt.s32 	%p277, %r4, 193;
	@%p277 bra 	$L__BB12_76;
	ld.shared.u8 	%rs323, [_ZZN3cub18CUB_300001_SM_10006detail6reduce18DeviceReduceKernelINS2_10policy_hubIN4cuda3std3__45tupleIJblEEEyN6thrust24THRUST_300001_SM_1000_NS8cuda_cub9__find_if7functorIS9_EEE10Policy1000ENSB_12zip_iteratorINS8_IJNSD_26transform_input_iterator_tIbNSC_6detail35transform_pair_of_input_iterators_tIbNSB_6detail15normal_iteratorINSB_10device_ptrIiEEEESQ_NS7_8equal_toIiEEEENS7_10__not_fn_tINS7_10__identityEEEEENSB_17counting_iteratorIlNSB_11use_defaultESZ_SZ_EEEEEEEySF_S9_SV_EEvT0_PT3_T1_NS0_13GridEvenShareIS16_EET2_T4_E12temp_storage+104];
	ld.shared.u64 	%rd393, [_ZZN3cub18CUB_300001_SM_10006detail6reduce18DeviceReduceKernelINS2_10policy_hubIN4cuda3std3__45tupleIJblEEEyN6thrust24THRUST_300001_SM_1000_NS8cuda_cub9__find_if7functorIS9_EEE10Policy1000ENSB_12zip_iteratorINS8_IJNSD_26transform_input_iterator_tIbNSC_6detail35transform_pair_of_input_iterators_tIbNSB_6detail15normal_iteratorINSB_10device_ptrIiEEEESQ_NS7_8equal_toIiEEEENS7_10__not_fn_tINS7_10__identityEEEEENSB_17counting_iteratorIlNSB_11use_defaultESZ_SZ_EEEEEEEySF_S9_SV_EEvT0_PT3_T1_NS0_13GridEvenShareIS16_EET2_T4_E12temp_storage+112];
	and.b16  	%rs324, %rs385, 255;
	setp.eq.s16 	%p278, %rs324, 0;
	setp.eq.s16 	%p279, %rs323, 0;
	min.s64 	%rd394, %rd393, %rd439;
	selp.b16 	%rs325, %rs385, 1, %p279;
	selp.b16 	%rs385, %rs323, %rs325, %p278;
	selp.b64 	%rd395, %rd439, %rd394, %p279;
	selp.b64 	%rd439, %rd393, %rd395, %p278;
$L__BB12_76:
	setp.lt.s32 	%p280, %r4, 225;
	@%p280 bra 	$L__BB12_118;
	ld.shared.u8 	%rs326, [_ZZN3cub18CUB_300001_SM_10006detail6reduce18DeviceReduceKernelINS2_10policy_hubIN4cuda3std3__45tupleIJblEEEyN6thrust24THRUST_300001_SM_1000_NS8cuda_cub9__find_if7functorIS9_EEE10Policy1000ENSB_12zip_iteratorINS8_IJNSD_26transform_input_iterator_tIbNSC_6detail35transform_pair_of_input_iterators_tIbNSB_6detail15normal_iteratorINSB_10device_ptrIiEEEESQ_NS7_8equal_toIiEEEENS7_10__not_fn_tINS7_10__identityEEEEENSB_17counting_iteratorIlNSB_11use_defaultESZ_SZ_EEEEEEEySF_S9_SV_EEvT0_PT3_T1_NS0_13GridEvenShareIS16_EET2_T4_E12temp_storage+120];
	ld.shared.u64 	%rd396, [_ZZN3cub18CUB_300001_SM_10006detail6reduce18DeviceReduceKernelINS2_10policy_hubIN4cuda3std3__45tupleIJblEEEyN6thrust24THRUST_300001_SM_1000_NS8cuda_cub9__find_if7functorIS9_EEE10Policy1000ENSB_12zip_iteratorINS8_IJNSD_26transform_input_iterator_tIbNSC_6detail35transform_pair_of_input_iterators_tIbNSB_6detail15normal_iteratorINSB_10device_ptrIiEEEESQ_NS7_8equal_toIiEEEENS7_10__not_fn_tINS7_10__identityEEEEENSB_17counting_iteratorIlNSB_11use_defaultESZ_SZ_EEEEEEEySF_S9_SV_EEvT0_PT3_T1_NS0_13GridEvenShareIS16_EET2_T4_E12temp_storage+128];
	and.b16  	%rs327, %rs385, 255;
	setp.eq.s16 	%p281, %rs327, 0;
	setp.eq.s16 	%p282, %rs326, 0;
	min.s64 	%rd397, %rd396, %rd439;
	selp.b16 	%rs328, %rs385, 1, %p282;
	selp.b16 	%rs385, %rs326, %rs328, %p281;
	selp.b64 	%rd398, %rd439, %rd397, %p282;
	selp.b64 	%rd439, %rd396, %rd398, %p281;
	bra.uni 	$L__BB12_118;
$L__BB12_78:
	mov.u32 	%r26, %tid.x;
	add.s64 	%rd121, %rd119, %rd6;
	cvt.u64.u32 	%rd76, %r26;
	add.s64 	%rd122, %rd76, %rd6;
	shl.b64 	%rd123, %rd122, 2;
	add.s64 	%rd124, %rd2, %rd123;
	add.s64 	%rd125, %rd3, %rd123;
	ld.global.u32 	%r69, [%rd124];
	ld.global.u32 	%r70, [%rd125];
	setp.ne.s32 	%p2, %r69, %r70;
	add.s32 	%r71, %r26, 256;
	cvt.u64.u32 	%rd126, %r71;
	ld.global.u32 	%r72, [%rd124+1024];
	ld.global.u32 	%r74, [%rd125+1024];
	setp.ne.s32 	%p3, %r72, %r74;
	add.s32 	%r76, %r26, 512;
	cvt.u64.u32 	%rd127, %r76;
	add.s64 	%rd128, %rd121, %rd127;
	ld.global.u32 	%r77, [%rd124+2048];
	ld.global.u32 	%r78, [%rd125+2048];
	setp.ne.s32 	%p4, %r77, %r78;
	add.s64 	%rd129, %rd128, 256;
	ld.global.u32 	%r79, [%rd124+3072];
	ld.global.u32 	%r80, [%rd125+3072];
	setp.ne.s32 	%p6, %r79, %r80;
	or.pred  	%p8, %p2, %p3;
	selp.b64 	%rd130, %rd76, %rd126, %p2;
	add.s64 	%rd131, %rd121, %rd130;
	min.s64 	%rd132, %rd128, %rd131;
	selp.b64 	%rd133, %rd132, %rd131, %p4;
	or.pred  	%p9, %p8, %p4;
	selp.b64 	%rd134, %rd133, %rd128, %p8;
	min.s64 	%rd135, %rd129, %rd134;
	selp.b64 	%rd136, %rd135, %rd134, %p6;
	or.pred  	%p10, %p9, %p6;
	selp.u16 	%rs385, 1, 0, %p10;
	selp.b64 	%rd439, %rd136, %rd129, %p9;
	setp.lt.u64 	%p11, %rd7, %rd5;
	@%p11 bra 	$L__BB12_94;
	cvt.u32.u64 	%r82, %rd5;
	cvt.u32.u64 	%r83, %rd6;
	cvt.u32.u64 	%r27, %rd1;
	not.b32 	%r84, %r26;
	add.s32 	%r85, %r84, %r27;
	sub.s32 	%r86, %r85, %r82;
	sub.s32 	%r546, %r86, %r83;
	mov.b32 	%r547, 0;
	mov.u64 	%rd456, %rd6;
$L__BB12_80:
	add.s64 	%rd456, %rd456, %rd5;
	add.s64 	%rd137, %rd1, -1024;
	setp.gt.u64 	%p12, %rd456, %rd137;
	@%p12 bra 	$L__BB12_82;
	cvt.u32.u64 	%r87, %rd5;
	add.s64 	%rd138, %rd456, %rd76;
	shl.b64 	%rd139, %rd138, 2;
	add.s64 	%rd140, %rd2, %rd139;
	add.s64 	%rd141, %rd3, %rd139;
	add.s64 	%rd142, %rd138, %rd119;
	ld.global.u32 	%r88, [%rd140];
	ld.global.u32 	%r89, [%rd141];
	setp.ne.s32 	%p13, %r88, %r89;
	add.s64 	%rd143, %rd142, 256;
	ld.global.u32 	%r90, [%rd140+1024];
	ld.global.u32 	%r91, [%rd141+1024];
	setp.ne.s32 	%p14, %r90, %r91;
	selp.u16 	%rs107, 1, 0, %p14;
	add.s64 	%rd144, %rd142, 512;
	ld.global.u32 	%r92, [%rd140+2048];
	ld.global.u32 	%r93, [%rd141+2048];
	setp.ne.s32 	%p15, %r92, %r93;
	selp.u16 	%rs108, 1, 0, %p15;
	add.s64 	%rd145, %rd142, 768;
	ld.global.u32 	%r94, [%rd140+3072];
	ld.global.u32 	%r95, [%rd141+3072];
	setp.ne.s32 	%p16, %r94, %r95;
	selp.u16 	%rs109, 1, 0, %p16;
	and.b16  	%rs110, %rs385, 255;
	setp.eq.s16 	%p17, %rs110, 0;
	selp.u16 	%rs111, 1, 0, %p13;
	min.s64 	%rd146, %rd142, %rd439;
	selp.b16 	%rs112, 1, %rs385, %p13;
	selp.b64 	%rd147, %rd146, %rd439, %p13;
	selp.b16 	%rs113, %rs111, %rs112, %p17;
	and.b16  	%rs114, %rs113, 255;
	selp.b64 	%rd148, %rd142, %rd147, %p17;
	setp.eq.s16 	%p18, %rs114, 0;
	min.s64 	%rd149, %rd143, %rd148;
	selp.b16 	%rs115, 1, %rs113, %p14;
	selp.b64 	%rd150, %rd149, %rd148, %p14;
	selp.b16 	%rs116, %rs107, %rs115, %p18;
	and.b16  	%rs117, %rs116, 255;
	selp.b64 	%rd151, %rd143, %rd150, %p18;
	setp.eq.s16 	%p19, %rs117, 0;
	min.s64 	%rd152, %rd144, %rd151;
	selp.b16 	%rs118, 1, %rs116, %p15;
	selp.b64 	%rd153, %rd152, %rd151, %p15;
	selp.b16 	%rs119, %rs108, %rs118, %p19;
	and.b16  	%rs120, %rs119, 255;
	selp.b64 	%rd154, %rd144, %rd153, %p19;
	setp.eq.s16 	%p20, %rs120, 0;
	min.s64 	%rd155, %rd145, %rd154;
	selp.b16 	%rs121, 1, %rs119, %p16;
	selp.b64 	%rd156, %rd155, %rd154, %p16;
	selp.b16 	%rs385, %rs109, %rs121, %p20;
	selp.b64 	%rd439, %rd145, %rd156, %p20;
	sub.s64 	%rd157, %rd1, %rd456;
	setp.lt.u64 	%p21, %rd157, %rd5;
	add.s32 	%r547, %r547, 1;
	sub.s32 	%r546, %r546, %r87;
	@%p21 bra 	$L__BB12_94;
	bra.uni 	$L__BB12_80;
$L__BB12_82:
	setp.le.u64 	%p22, %rd1, %rd456;
	cvt.u32.u64 	%r96, %rd456;
	cvt.u32.u64 	%r97, %rd1;
	sub.s32 	%r98, %r97, %r96;
	setp.ge.s32 	%p23, %r26, %r98;
	or.pred  	%p24, %p22, %p23;
	@%p24 bra 	$L__BB12_94;
	cvt.u32.u64 	%r100, %rd5;
	cvt.u32.u64 	%r101, %rd6;
	not.b32 	%r102, %r26;
	add.s32 	%r33, %r102, %r27;
	add.s32 	%r103, %r100, %r101;
	sub.s32 	%r104, %r33, %r103;
	mul.lo.s32 	%r105, %r1, %r547;
	shl.b32 	%r106, %r105, 10;
	sub.s32 	%r107, %r104, %r106;
	shr.u32 	%r108, %r107, 8;
	add.s32 	%r34, %r108, 1;
	and.b32  	%r35, %r34, 7;
	setp.lt.u32 	%p25, %r107, 1792;
	mov.u32 	%r550, %r26;
	@%p25 bra 	$L__BB12_86;
	shr.u32 	%r109, %r546, 8;
	add.s32 	%r110, %r109, 1;
	and.b32  	%r111, %r110, 33554424;
	neg.s32 	%r548, %r111;
	mov.u32 	%r550, %r26;
$L__BB12_85:
	.pragma "nounroll";
	cvt.u64.u32 	%rd159, %r550;
	add.s64 	%rd160, %rd456, %rd159;
	shl.b64 	%rd161, %rd160, 2;
	add.s64 	%rd162, %rd2, %rd161;
	add.s64 	%rd163, %rd3, %rd161;
	add.s64 	%rd164, %rd160, %rd119;
	ld.global.u32 	%r112, [%rd162];
	ld.global.u32 	%r113, [%rd163];
	setp.ne.s32 	%p26, %r112, %r113;
	selp.u16 	%rs123, 1, 0, %p26;
	and.b16  	%rs124, %rs385, 255;
	setp.ne.s16 	%p28, %rs124, 0;
	and.pred  	%p29, %p28, %p26;
	min.s64 	%rd165, %rd164, %rd439;
	setp.eq.s16 	%p30, %rs124, 0;
	selp.b16 	%rs125, %rs123, %rs385, %p30;
	selp.b64 	%rd166, %rd164, %rd439, %p30;
	selp.b16 	%rs126, 1, %rs125, %p29;
	and.b16  	%rs127, %rs126, 255;
	selp.b64 	%rd167, %rd165, %rd166, %p29;
	add.s64 	%rd168, %rd164, 256;
	ld.global.u32 	%r114, [%rd162+1024];
	ld.global.u32 	%r115, [%rd163+1024];
	setp.ne.s32 	%p31, %r114, %r115;
	selp.u16 	%rs128, 1, 0, %p31;
	setp.ne.s16 	%p33, %rs127, 0;
	and.pred  	%p34, %p33, %p31;
	min.s64 	%rd169, %rd168, %rd167;
	setp.eq.s16 	%p35, %rs127, 0;
	selp.b16 	%rs129, %rs128, %rs126, %p35;
	selp.b64 	%rd170, %rd168, %rd167, %p35;
	selp.b16 	%rs130, 1, %rs129, %p34;
	and.b16  	%rs131, %rs130, 255;
	selp.b64 	%rd171, %rd169, %rd170, %p34;
	add.s64 	%rd172, %rd164, 512;
	ld.global.u32 	%r116, [%rd162+2048];
	ld.global.u32 	%r117, [%rd163+2048];
	setp.ne.s32 	%p36, %r116, %r117;
	selp.u16 	%rs132, 1, 0, %p36;
	setp.ne.s16 	%p38, %rs131, 0;
	and.pred  	%p39, %p38, %p36;
	min.s64 	%rd173, %rd172, %rd171;
	setp.eq.s16 	%p40, %rs131, 0;
	selp.b16 	%rs133, %rs132, %rs130, %p40;
	selp.b64 	%rd174, %rd172, %rd171, %p40;
	selp.b16 	%rs134, 1, %rs133, %p39;
	and.b16  	%rs135, %rs134, 255;
	selp.b64 	%rd175, %rd173, %rd174, %p39;
	add.s64 	%rd176, %rd164, 768;
	ld.global.u32 	%r118, [%rd162+3072];
	ld.global.u32 	%r119, [%rd163+3072];
	setp.ne.s32 	%p41, %r118, %r119;
	selp.u16 	%rs136, 1, 0, %p41;
	setp.ne.s16 	%p43, %rs135, 0;
	and.pred  	%p44, %p43, %p41;
	min.s64 	%rd177, %rd176, %rd175;
	setp.eq.s16 	%p45, %rs135, 0;
	selp.b16 	%rs137, %rs136, %rs134, %p45;
	selp.b64 	%rd178, %rd176, %rd175, %p45;
	selp.b16 	%rs138, 1, %rs137, %p44;
	and.b16  	%rs139, %rs138, 255;
	selp.b64 	%rd179, %rd177, %rd178, %p44;
	add.s64 	%rd180, %rd164, 1024;
	ld.global.u32 	%r120, [%rd162+4096];
	ld.global.u32 	%r121, [%rd163+4096];
	setp.ne.s32 	%p46, %r120, %r121;
	selp.u16 	%rs140, 1, 0, %p46;
	setp.ne.s16 	%p48, %rs139, 0;
	and.pred  	%p49, %p48, %p46;
	min.s64 	%rd181, %rd180, %rd179;
	setp.eq.s16 	%p50, %rs139, 0;
	selp.b16 	%rs141, %rs140, %rs138, %p50;
	selp.b64 	%rd182, %rd180, %rd179, %p50;
	selp.b16 	%rs142, 1, %rs141, %p49;
	and.b16  	%rs143, %rs142, 255;
	selp.b64 	%rd183, %rd181, %rd182, %p49;
	add.s64 	%rd184, %rd164, 1280;
	ld.global.u32 	%r122, [%rd162+5120];
	ld.global.u32 	%r123, [%rd163+5120];
	setp.ne.s32 	%p51, %r122, %r123;
	selp.u16 	%rs144, 1, 0, %p51;
	setp.ne.s16 	%p53, %rs143, 0;
	and.pred  	%p54, %p53, %p51;
	min.s64 	%rd185, %rd184, %rd183;
	setp.eq.s16 	%p55, %rs143, 0;
	selp.b16 	%rs145, %rs144, %rs142, %p55;
	selp.b64 	%rd186, %rd184, %rd183, %p55;
	selp.b16 	%rs146, 1, %rs145, %p54;
	and.b16  	%rs147, %rs146, 255;
	selp.b64 	%rd187, %rd185, %rd186, %p54;
	add.s64 	%rd188, %rd164, 1536;
	ld.global.u32 	%r124, [%rd162+6144];
	ld.global.u32 	%r125, [%rd163+6144];
	setp.ne.s32 	%p56, %r124, %r125;
	selp.u16 	%rs148, 1, 0, %p56;
	setp.ne.s16 	%p58, %rs147, 0;
	and.pred  	%p59, %p58, %p56;
	min.s64 	%rd189, %rd188, %rd187;
	setp.eq.s16 	%p60, %rs147, 0;
	selp.b16 	%rs149, %rs148, %rs146, %p60;
	selp.b64 	%rd190, %rd188, %rd187, %p60;
	selp.b16 	%rs150, 1, %rs149, %p59;
	and.b16  	%rs151, %rs150, 255;
	selp.b64 	%rd191, %rd189, %rd190, %p59;
	add.s64 	%rd192, %rd164, 1792;
	ld.global.u32 	%r126, [%rd162+7168];
	ld.global.u32 	%r127, [%rd163+7168];
	setp.ne.s32 	%p61, %r126, %r127;
	selp.u16 	%rs152, 1, 0, %p61;
	setp.ne.s16 	%p63, %rs151, 0;
	and.pred  	%p64, %p63, %p61;
	min.s64 	%rd193, %rd192, %rd191;
	setp.eq.s16 	%p65, %rs151, 0;
	selp.b16 	%rs153, %rs152, %rs150, %p65;
	selp.b64 	%rd194, %rd192, %rd191, %p65;
	selp.b16 	%rs385, 1, %rs153, %p64;
	selp.b64 	%rd439, %rd193, %rd194, %p64;
	add.s32 	%r550, %r550, 2048;
	add.s32 	%r548, %r548, 8;
	setp.ne.s32 	%p66, %r548, 0;
	@%p66 bra 	$L__BB12_85;
$L__BB12_86:
	setp.eq.s32 	%p67, %r35, 0;
	@%p67 bra 	$L__BB12_94;
	setp.lt.u32 	%p68, %r35, 4;
	@%p68 bra 	$L__BB12_89;
	cvt.u64.u32 	%rd196, %r550;
	add.s64 	%rd197, %rd456, %rd196;
	shl.b64 	%rd198, %rd197, 2;
	add.s64 	%rd199, %rd2, %rd198;
	add.s64 	%rd200, %rd3, %rd198;
	add.s64 	%rd201, %rd197, %rd119;
	ld.global.u32 	%r128, [%rd199];
	ld.global.u32 	%r129, [%rd200];
	setp.ne.s32 	%p69, %r128, %r129;
	selp.u16 	%rs155, 1, 0, %p69;
	and.b16  	%rs156, %rs385, 255;
	setp.ne.s16 	%p71, %rs156, 0;
	and.pred  	%p72, %p71, %p69;
	min.s64 	%rd202, %rd201, %rd439;
	setp.eq.s16 	%p73, %rs156, 0;
	selp.b16 	%rs157, %rs155, %rs385, %p73;
	selp.b64 	%rd203, %rd201, %rd439, %p73;
	selp.b16 	%rs158, 1, %rs157, %p72;
	and.b16  	%rs159, %rs158, 255;
	selp.b64 	%rd204, %rd202, %rd203, %p72;
	add.s32 	%r130, %r550, 256;
	cvt.u64.u32 	%rd205, %r130;
	add.s64 	%rd206, %rd456, %rd205;
	add.s64 	%rd207, %rd206, %rd119;
	ld.global.u32 	%r131, [%rd199+1024];
	ld.global.u32 	%r132, [%rd200+1024];
	setp.ne.s32 	%p74, %r131, %r132;
	selp.u16 	%rs160, 1, 0, %p74;
	setp.ne.s16 	%p76, %rs159, 0;
	and.pred  	%p77, %p76, %p74;
	min.s64 	%rd208, %rd207, %rd204;
	setp.eq.s16 	%p78, %rs159, 0;
	selp.b16 	%rs161, %rs160, %rs158, %p78;
	selp.b64 	%rd209, %rd207, %rd204, %p78;
	selp.b16 	%rs162, 1, %rs161, %p77;
	and.b16  	%rs163, %rs162, 255;
	selp.b64 	%rd210, %rd208, %rd209, %p77;
	add.s32 	%r133, %r550, 512;
	cvt.u64.u32 	%rd211, %r133;
	add.s64 	%rd212, %rd456, %rd211;
	add.s64 	%rd213, %rd212, %rd119;
	ld.global.u32 	%r134, [%rd199+2048];
	ld.global.u32 	%r135, [%rd200+2048];
	setp.ne.s32 	%p79, %r134, %r135;
	selp.u16 	%rs164, 1, 0, %p79;
	setp.ne.s16 	%p81, %rs163, 0;
	and.pred  	%p82, %p81, %p79;
	min.s64 	%rd214, %rd213, %rd210;
	setp.eq.s16 	%p83, %rs163, 0;
	selp.b16 	%rs165, %rs164, %rs162, %p83;
	selp.b64 	%rd215, %rd213, %rd210, %p83;
	selp.b16 	%rs166, 1, %rs165, %p82;
	and.b16  	%rs167, %rs166, 255;
	selp.b64 	%rd216, %rd214, %rd215, %p82;
	add.s32 	%r136, %r550, 768;
	cvt.u64.u32 	%rd217, %r136;
	add.s64 	%rd218, %rd456, %rd217;
	add.s64 	%rd219, %rd218, %rd119;
	ld.global.u32 	%r137, [%rd199+3072];
	ld.global.u32 	%r138, [%rd200+3072];
	setp.ne.s32 	%p84, %r137, %r138;
	selp.u16 	%rs168, 1, 0, %p84;
	setp.ne.s16 	%p86, %rs167, 0;
	and.pred  	%p87, %p86, %p84;
	min.s64 	%rd220, %rd219, %rd216;
	setp.eq.s16 	%p88, %rs167, 0;
	selp.b16 	%rs169, %rs168, %rs166, %p88;
	selp.b64 	%rd221, %rd219, %rd216, %p88;
	selp.b16 	%rs385, 1, %rs169, %p87;
	selp.b64 	%rd439, %rd220, %rd221, %p87;
	add.s32 	%r550, %r550, 1024;
$L__BB12_89:
	and.b32  	%r139, %r34, 3;
	setp.eq.s32 	%p89, %r139, 0;
	@%p89 bra 	$L__BB12_94;
	setp.eq.s32 	%p90, %r139, 1;
	@%p90 bra 	$L__BB12_92;
	cvt.u64.u32 	%rd223, %r550;
	add.s64 	%rd224, %rd456, %rd223;
	shl.b64 	%rd225, %rd224, 2;
	add.s64 	%rd226, %rd2, %rd225;
	add.s64 	%rd227, %rd3, %rd225;
	add.s64 	%rd228, %rd224, %rd119;
	ld.global.u32 	%r140, [%rd226];
	ld.global.u32 	%r141, [%rd227];
	setp.ne.s32 	%p91, %r140, %r141;
	selp.u16 	%rs171, 1, 0, %p91;
	and.b16  	%rs172, %rs385, 255;
	setp.ne.s16 	%p93, %rs172, 0;
	and.pred  	%p94, %p93, %p91;
	min.s64 	%rd229, %rd228, %rd439;
	setp.eq.s16 	%p95, %rs172, 0;
	selp.b16 	%rs173, %rs171, %rs385, %p95;
	selp.b64 	%rd230, %rd228, %rd439, %p95;
	selp.b16 	%rs174, 1, %rs173, %p94;
	and.b16  	%rs175, %rs174, 255;
	selp.b64 	%rd231, %rd229, %rd230, %p94;
	add.s32 	%r142, %r550, 256;
	cvt.u64.u32 	%rd232, %r142;
	add.s64 	%rd233, %rd456, %rd232;
	add.s64 	%rd234, %rd233, %rd119;
	ld.global.u32 	%r143, [%rd226+1024];
	ld.global.u32 	%r144, [%rd227+1024];
	setp.ne.s32 	%p96, %r143, %r144;
	selp.u16 	%rs176, 1, 0, %p96;
	setp.ne.s16 	%p98, %rs175, 0;
	and.pred  	%p99, %p98, %p96;
	min.s64 	%rd235, %rd234, %rd231;
	setp.eq.s16 	%p100, %rs175, 0;
	selp.b16 	%rs177, %rs176, %rs174, %p100;
	selp.b64 	%rd236, %rd234, %rd231, %p100;
	selp.b16 	%rs385, 1, %rs177, %p99;
	selp.b64 	%rd439, %rd235, %rd236, %p99;
	add.s32 	%r550, %r550, 512;
$L__BB12_92:
	and.b32  	%r145, %r33, 256;
	setp.ne.s32 	%p101, %r145, 0;
	@%p101 bra 	$L__BB12_94;
	cvt.u64.u32 	%rd237, %r550;
	add.s64 	%rd238, %rd456, %rd237;
	shl.b64 	%rd239, %rd238, 2;
	add.s64 	%rd240, %rd2, %rd239;
	add.s64 	%rd241, %rd3, %rd239;
	add.s64 	%rd242, %rd238, %rd119;
	ld.global.u32 	%r146, [%rd240];
	ld.global.u32 	%r147, [%rd241];
	setp.ne.s32 	%p102, %r146, %r147;
	selp.u16 	%rs178, 1, 0, %p102;
	and.b16  	%rs179, %rs385, 255;
	setp.ne.s16 	%p104, %rs179, 0;
	and.pred  	%p105, %p104, %p102;
	min.s64 	%rd243, %rd242, %rd439;
	setp.eq.s16 	%p106, %rs179, 0;
	selp.b16 	%rs180, %rs178, %rs385, %p106;
	selp.b64 	%rd244, %rd242, %rd439, %p106;
	selp.b16 	%rs385, 1, %rs180, %p105;
	selp.b64 	%rd439, %rd243, %rd244, %p105;
$L__BB12_94:
	// begin inline asm
	mov.u32 %r148, %laneid;
	// end inline asm
	cvt.u32.u16 	%r169, %rs385;
	and.b32  	%r150, %r169, 255;
	mov.b32 	%r166, 1;
	mov.b32 	%r167, 31;
	mov.b32 	%r168, -1;
	// begin inline asm
	shfl.sync.down.b32 %r149, %r150, %r166, %r167, %r168;
	// end inline asm
	// begin inline asm
	shfl.sync.down.b32 %r154, %r155, %r166, %r167, %r168;
	// end inline asm
	mov.b64 	{%r160, %r165}, %rd439;
	// begin inline asm
	shfl.sync.down.b32 %r159, %r160, %r166, %r167, %r168;
	// end inline asm
	// begin inline asm
	shfl.sync.down.b32 %r164, %r165, %r166, %r167, %r168;
	// end inline asm
	mov.b64 	%rd95, {%r159, %r164};
	cvt.u16.u32 	%rs74, %r149;
	setp.gt.s32 	%p107, %r148, 30;
	@%p107 bra 	$L__BB12_98;
	and.b16  	%rs181, %rs385, 255;
	setp.eq.s16 	%p108, %rs181, 0;
	and.b16  	%rs182, %rs74, 255;
	setp.eq.s16 	%p109, %rs182, 0;
	or.pred  	%p110, %p108, %p109;
	@%p110 bra 	$L__BB12_97;
	min.s64 	%rd439, %rd95, %rd439;
	mov.b16 	%rs385, 1;
	bra.uni 	$L__BB12_98;
$L__BB12_97:
	setp.eq.s16 	%p111, %rs181, 0;
	selp.b16 	%rs385, %rs74, %rs385, %p111;
	selp.b64 	%rd439, %rd95, %rd439, %p111;
$L__BB12_98:
	cvt.u32.u16 	%r190, %rs385;
	and.b32  	%r171, %r190, 255;
	mov.b32 	%r187, 2;
	mov.b32 	%r188, 31;
	mov.b32 	%r189, -1;
	// begin inline asm
	shfl.sync.down.b32 %r170, %r171, %r187, %r188, %r189;
	// end inline asm
	// begin inline asm
	shfl.sync.down.b32 %r175, %r176, %r187, %r188, %r189;
	// end inline asm
	mov.b64 	{%r181, %r186}, %rd439;
	// begin inline asm
	shfl.sync.down.b32 %r180, %r181, %r187, %r188, %r189;
	// end inline asm
	// begin inline asm
	shfl.sync.down.b32 %r185, %r186, %r187, %r188, %r189;
	// end inline asm
	mov.b64 	%rd99, {%r180, %r185};
	cvt.u16.u32 	%rs77, %r170;
	setp.gt.s32 	%p112, %r148, 29;
	@%p112 bra 	$L__BB12_102;
	and.b16  	%rs185, %rs385, 255;
	setp.eq.s16 	%p113, %rs185, 0;
	and.b16  	%rs186, %rs77, 255;
	setp.eq.s16 	%p114, %rs186, 0;
	or.pred  	%p115, %p113, %p114;
	@%p115 bra 	$L__BB12_101;
	min.s64 	%rd439, %rd99, %rd439;
	mov.b16 	%rs385, 1;
	bra.uni 	$L__BB12_102;
$L__BB12_101:
	setp.eq.s16 	%p116, %rs185, 0;
	selp.b16 	%rs385, %rs77, %rs385, %p116;
	selp.b64 	%rd439, %rd99, %rd439, %p116;
$L__BB12_102:
	cvt.u32.u16 	%r211, %rs385;
	and.b32  	%r192, %r211, 255;
	mov.b32 	%r208, 4;
	mov.b32 	%r209, 31;
	mov.b32 	%r210, -1;
	// begin inline asm
	shfl.sync.down.b32 %r191, %r192, %r208, %r209, %r210;
	// end inline asm
	// begin inline asm
	shfl.sync.down.b32 %r196, %r197, %r208, %r209, %r210;
	// end inline asm
	mov.b64 	{%r202, %r207}, %rd439;
	// begin inline asm
	shfl.sync.down.b32 %r201, %r202, %r208, %r209, %r210;
	// end inline asm
	// begin inline asm
	shfl.sync.down.b32 %r206, %r207, %r208, %r209, %r210;
	// end inline asm
	mov.b64 	%rd103, {%r201, %r206};
	cvt.u16.u32 	%rs80, %r191;
	setp.gt.s32 	%p117, %r148, 27;
	@%p117 bra 	$L__BB12_106;
	and.b16  	%rs189, %rs385, 255;
	setp.eq.s16 	%p118, %rs189, 0;
	and.b16  	%rs190, %rs80, 255;
	setp.eq.s16 	%p119, %rs190, 0;
	or.pred  	%p120, %p118, %p119;
	@%p120 bra 	$L__BB12_105;
	min.s64 	%rd439, %rd103, %rd439;
	mov.b16 	%rs385, 1;
	bra.uni 	$L__BB12_106;
$L__BB12_105:
	setp.eq.s16 	%p121, %rs189, 0;
	selp.b16 	%rs385, %rs80, %rs385, %p121;
	selp.b64 	%rd439, %rd103, %rd439, %p121;
$L__BB12_106:
	cvt.u32.u16 	%r232, %rs385;
	and.b32  	%r213, %r232, 255;
	mov.b32 	%r229, 8;
	mov.b32 	%r230, 31;
	mov.b32 	%r231, -1;
	// begin inline asm
	shfl.sync.down.b32 %r212, %r213, %r229, %r230, %r231;
	// end inline asm
	// begin inline asm
	shfl.sync.down.b32 %r217, %r218, %r229, %r230, %r231;
	// end inline asm
	mov.b64 	{%r223, %r228}, %rd439;
	// begin inline asm
	shfl.sync.down.b32 %r222, %r223, %r229, %r230, %r231;
	// end inline asm
	// begin inline asm
	shfl.sync.down.b32 %r227, %r228, %r229, %r230, %r231;
	// end inline asm
	mov.b64 	%rd107, {%r222, %r227};
	cvt.u16.u32 	%rs83, %r212;
	setp.gt.s32 	%p122, %r148, 23;
	@%p122 bra 	$L__BB12_110;
	and.b16  	%rs193, %rs385, 255;
	setp.eq.s16 	%p123, %rs193, 0;
	and.b16  	%rs194, %rs83, 255;
	setp.eq.s16 	%p124, %rs194, 0;
	or.pred  	%p125, %p123, %p124;
	@%p125 bra 	$L__BB12_109;
	min.s64 	%rd439, %rd107, %rd439;
	mov.b16 	%rs385, 1;
	bra.uni 	$L__BB12_110;
$L__BB12_109:
	setp.eq.s16 	%p126, %rs193, 0;
	selp.b16 	%rs385, %rs83, %rs385, %p126;
	selp.b64 	%rd439, %rd107, %rd439, %p126;
$L__BB12_110:
	cvt.u32.u16 	%r253, %rs385;
	and.b32  	%r234, %r253, 255;
	mov.b32 	%r250, 16;
	mov.b32 	%r251, 31;
	mov.b32 	%r252, -1;
	// begin inline asm
	shfl.sync.down.b32 %r233, %r234, %r250, %r251, %r252;
	// end inline asm
	// begin inline asm
	shfl.sync.down.b32 %r238, %r239, %r250, %r251, %r252;
	// end inline asm
	mov.b64 	{%r244, %r249}, %rd439;
	// begin inline asm
	shfl.sync.down.b32 %r243, %r244, %r250, %r251, %r252;
	// end inline asm
	// begin inline asm
	shfl.sync.down.b32 %r248, %r249, %r250, %r251, %r252;
	// end inline asm
	mov.b64 	%rd111, {%r243, %r248};
	cvt.u16.u32 	%rs86, %r233;
	setp.gt.s32 	%p127, %r148, 15;
	@%p127 bra 	$L__BB12_114;
	and.b16  	%rs197, %rs385, 255;
	setp.eq.s16 	%p128, %rs197, 0;
	and.b16  	%rs198, %rs86, 255;
	setp.eq.s16 	%p129, %rs198, 0;
	or.pred  	%p130, %p128, %p129;
	@%p130 bra 	$L__BB12_113;
	min.s64 	%rd439, %rd111, %rd439;
	mov.b16 	%rs385, 1;
	bra.uni 	$L__BB12_114;
$L__BB12_113:
	setp.eq.s16 	%p131, %rs197, 0;
	selp.b16 	%rs385, %rs86, %rs385, %p131;
	selp.b64 	%rd439, %rd111, %rd439, %p131;
$L__BB12_114:
	setp.ne.s32 	%p132, %r148, 0;
	@%p132 bra 	$L__BB12_116;
	shr.u32 	%r254, %r26, 1;
	and.b32  	%r255, %r254, 496;
	mov.u32 	%r256, _ZZN3cub18CUB_300001_SM_10006detail6reduce18DeviceReduceKernelINS2_10policy_hubIN4cuda3std3__45tupleIJblEEEyN6thrust24THRUST_300001_SM_1000_NS8cuda_cub9__find_if7functorIS9_EEE10Policy1000ENSB_12zip_iteratorINS8_IJNSD_26transform_input_iterator_tIbNSC_6detail35transform_pair_of_input_iterators_tIbNSB_6detail15normal_iteratorINSB_10device_ptrIiEEEESQ_NS7_8equal_toIiEEEENS7_10__not_fn_tINS7_10__identityEEEEENSB_17counting_iteratorIlNSB_11use_defaultESZ_SZ_EEEEEEEySF_S9_SV_EEvT0_PT3_T1_NS0_13GridEvenShareIS16_EET2_T4_E12temp_storage;
	add.s32 	%r257, %r256, %r255;
	st.shared.u8 	[%r257+8], %rs385;
	st.shared.u64 	[%r257+16], %rd439;
$L__BB12_116:
	bar.sync 	0;
	setp.ne.s32 	%p133, %r26, 0;
	@%p133 bra 	$L__BB12_118;
	ld.shared.u8 	%rs201, [_ZZN3cub18CUB_300001_SM_10006detail6reduce18DeviceReduceKernelINS2_10policy_hubIN4cuda3std3__45tupleIJblEEEyN6thrust24THRUST_300001_SM_1000_NS8cuda_cub9__find_if7functorIS9_EEE10Policy1000ENSB_12zip_iteratorINS8_IJNSD_26transform_input_iterator_tIbNSC_6detail35transform_pair_of_input_iterators_tIbNSB_6detail15normal_iteratorINSB_10device_ptrIiEEEESQ_NS7_8equal_toIiEEEENS7_10__not_fn_tINS7_10__identityEEEEENSB_17counting_iteratorIlNSB_11use_defaultESZ_SZ_EEEEEEEySF_S9_SV_EEvT0_PT3_T1_NS0_13GridEvenShareIS16_EET2_T4_E12temp_storage+24];
	ld.shared.u64 	%rd245, [_ZZN3cub18CUB_300001_SM_10006detail6reduce18DeviceReduceKernelINS2_10policy_hubIN4cuda3std3__45tupleIJblEEEyN6thrust24THRUST_300001_SM_1000_NS8cuda_cub9__find_if7functorIS9_EEE10Policy1000ENSB_12zip_iteratorINS8_IJNSD_26transform_input_iterator_tIbNSC_6detail35transform_pair_of_input_iterators_tIbNSB_6detail15normal_iteratorINSB_10device_ptrIiEEEESQ_NS7_8equal_toIiEEEENS7_10__not_fn_tINS7_10__identityEEEEENSB_17counting_iteratorIlNSB_11use_defaultESZ_SZ_EEEEEEEySF_S9_SV_EEvT0_PT3_T1_NS0_13GridEvenShareIS16_EET2_T4_E12temp_storage+32];
	and.b16  	%rs202, %rs385, 255;
	setp.eq.s16 	%p134, %rs202, 0;
	setp.eq.s16 	%p135, %rs201, 0;
	min.s64 	%rd246, %rd245, %rd439;
	selp.b16 	%rs203, %rs385, 1, %p135;
	selp.b16 	%rs204, %rs201, %rs203, %p134;
	and.b16  	%rs205, %rs204, 255;
	selp.b64 	%rd247, %rd439, %rd246, %p135;
	selp.b64 	%rd248, %rd245, %rd247, %p134;
	ld.shared.u8 	%rs206, [_ZZN3cub18CUB_300001_SM_10006detail6reduce18DeviceReduceKernelINS2_10policy_hubIN4cuda3std3__45tupleIJblEEEyN6thrust24THRUST_300001_SM_1000_NS8cuda_cub9__find_if7functorIS9_EEE10Policy1000ENSB_12zip_iteratorINS8_IJNSD_26transform_input_iterator_tIbNSC_6detail35transform_pair_of_input_iterators_tIbNSB_6detail15normal_iteratorINSB_10device_ptrIiEEEESQ_NS7_8equal_toIiEEEENS7_10__not_fn_tINS7_10__identityEEEEENSB_17counting_iteratorIlNSB_11use_defaultESZ_SZ_EEEEEEEySF_S9_SV_EEvT0_PT3_T1_NS0_13GridEvenShareIS16_EET2_T4_E12temp_storage+40];
	ld.shared.u64 	%rd249, [_ZZN3cub18CUB_300001_SM_10006detail6reduce18DeviceReduceKernelINS2_10policy_hubIN4cuda3std3__45tupleIJblEEEyN6thrust24THRUST_300001_SM_1000_NS8cuda_cub9__find_if7functorIS9_EEE10Policy1000ENSB_12zip_iteratorINS8_IJNSD_26transform_input_iterator_tIbNSC_6detail35transform_pair_of_input_iterators_tIbNSB_6detail15normal_iteratorINSB_10device_ptrIiEEEESQ_NS7_8equal_toIiEEEENS7_10__not_fn_tINS7_10__identityEEEEENSB_17counting_iteratorIlNSB_11use_defaultESZ_SZ_EEEEEEEySF_S9_SV_EEvT0_PT3_T1_NS0_13GridEvenShareIS16_EET2_T4_E12temp_storage+48];
	setp.eq.s16 	%p136, %rs205, 0;
	setp.eq.s16 	%p137, %rs206, 0;
	min.s64 	%rd250, %rd249, %rd248;
	selp.b16 	%rs207, %rs204, 1, %p137;
	selp.b16 	%rs208, %rs206, %rs207, %p136;
	and.b16  	%rs209, %rs208, 255;
	selp.b64 	%rd251, %rd248, %rd250, %p137;
	selp.b64 	%rd252, %rd249, %rd251, %p136;
	ld.shared.u8 	%rs210, [_ZZN3cub18CUB_300001_SM_10006detail6reduce18DeviceReduceKernelINS2_10policy_hubIN4cuda3std3__45tupleIJblEEEyN6thrust24THRUST_300001_SM_1000_NS8cuda_cub9__find_if7functorIS9_EEE10Policy1000ENSB_12zip_iteratorINS8_IJNSD_26transform_input_iterator_tIbNSC_6detail35transform_pair_of_input_iterators_tIbNSB_6detail15normal_iteratorINSB_10device_ptrIiEEEESQ_NS7_8equal_toIiEEEENS7_10__not_fn_tINS7_10__identityEEEEENSB_17counting_iteratorIlNSB_11use_defaultESZ_SZ_EEEEEEEySF_S9_SV_EEvT0_PT3_T1_NS0_13GridEvenShareIS16_EET2_T4_E12temp_storage+56];
	ld.shared.u64 	%rd253, [_ZZN3cub18CUB_300001_SM_10006detail6reduce18DeviceReduceKernelINS2_10policy_hubIN4cuda3std3__45tupleIJblEEEyN6thrust24THRUST_300001_SM_1000_NS8cuda_cub9__find_if7functorIS9_EEE10Policy1000ENSB_12zip_iteratorINS8_IJNSD_26transform_input_iterator_tIbNSC_6detail35transform_pair_of_input_iterators_tIbNSB_6detail15normal_iteratorINSB_10device_ptrIiEEEESQ_NS7_8equal_toIiEEEENS7_10__not_fn_tINS7_10__identityEEEEENSB_17counting_iteratorIlNSB_11use_defaultESZ_SZ_EEEEEEEySF_S9_SV_EEvT0_PT3_T1_NS0_13GridEvenShareIS16_EET2_T4_E12temp_storage+64];
	setp.eq.s16 	%p138, %rs209, 0;
	setp.eq.s16 	%p139, %rs210, 0;
	min.s64 	%rd254, %rd253, %rd252;
	selp.b16 	%rs211, %rs208, 1, %p139;
	selp.b16 	%rs212, %rs210, %rs211, %p138;
	and.b16  	%rs213, %rs212, 255;
	selp.b64 	%rd255, %rd252, %rd254, %p139;
	selp.b64 	%rd256, %rd253, %rd255, %p138;
	ld.shared.u8 	%rs214, [_ZZN3cub18CUB_300001_SM_10006detail6reduce18DeviceReduceKernelINS2_10policy_hubIN4cuda3std3__45tupleIJblEEEyN6thrust24THRUST_300001_SM_1000_NS8cuda_cub9__find_if7functorIS9_EEE10Policy1000ENSB_12zip_iteratorINS8_IJNSD_26transform_input_iterator_tIbNSC_6detail35transform_pair_of_input_iterators_tIbNSB_6detail15normal_iteratorINSB_10device_ptrIiEEEESQ_NS7_8equal_toIiEEEENS7_10__not_fn_tINS7_10__identityEEEEENSB_17counting_iteratorIlNSB_11use_defaultESZ_SZ_EEEEEEEySF_S9_SV_EEvT0_PT3_T1_NS0_13GridEvenShareIS16_EET2_T4_E12temp_storage+72];
	ld.shared.u64 	%rd257, [_ZZN3cub18CUB_300001_SM_10006detail6reduce18DeviceReduceKernelINS2_10policy_hubIN4cuda3std3__45tupleIJblEEEyN6thrust24THRUST_300001_SM_1000_NS8cuda_cub9__find_if7functorIS9_EEE10Policy1000ENSB_12zip_iteratorINS8_IJNSD_26transform_input_iterator_tIbNSC_6detail35transform_pair_of_input_iterators_tIbNSB_6detail15normal_iteratorINSB_10device_ptrIiEEEESQ_NS7_8equal_toIiEEEENS7_10__not_fn_tINS7_10__identityEEEEENSB_17counting_iteratorIlNSB_11use_defaultESZ_SZ_EEEEEEEySF_S9_SV_EEvT0_PT3_T1_NS0_13GridEvenShareIS16_EET2_T4_E12temp_storage+80];
	setp.eq.s16 	%p140, %rs213, 0;
	setp.eq.s16 	%p141, %rs214, 0;
	min.s64 	%rd258, %rd257, %rd256;
	selp.b16 	%rs215, %rs212, 1, %p141;
	selp.b16 	%rs216, %rs214, %rs215, %p140;
	and.b16  	%rs217, %rs216, 255;
	selp.b64 	%rd259, %rd256, %rd258, %p141;
	selp.b64 	%rd260, %rd257, %rd259, %p140;
	ld.shared.u8 	%rs218, [_ZZN3cub18CUB_300001_SM_10006detail6reduce18DeviceReduceKernelINS2_10policy_hubIN4cuda3std3__45tupleIJblEEEyN6thrust24THRUST_300001_SM_1000_NS8cuda_cub9__find_if7functorIS9_EEE10Policy1000ENSB_12zip_iteratorINS8_IJNSD_26transform_input_iterator_tIbNSC_6detail35transform_pair_of_input_iterators_tIbNSB_6detail15normal_iteratorINSB_10device_ptrIiEEEESQ_NS7_8equal_toIiEEEENS7_10__not_fn_tINS7_10__identityEEEEENSB_17counting_iteratorIlNSB_11use_defaultESZ_SZ_EEEEEEEySF_S9_SV_EEvT0_PT3_T1_NS0_13GridEvenShareIS16_EET2_T4_E12temp_storage+88];
	ld.shared.u64 	%rd261, [_ZZN3cub18CUB_300001_SM_10006detail6reduce18DeviceReduceKernelINS2_10policy_hubIN4cuda3std3__45tupleIJblEEEyN6thrust24THRUST_300001_SM_1000_NS8cuda_cub9__find_if7functorIS9_EEE10Policy1000ENSB_12zip_iteratorINS8_IJNSD_26transform_input_iterator_tIbNSC_6detail35transform_pair_of_input_iterators_tIbNSB_6detail15normal_iteratorINSB_10device_ptrIiEEEESQ_NS7_8equal_toIiEEEENS7_10__not_fn_tINS7_10__identityEEEEENSB_17counting_iteratorIlNSB_11use_defaultESZ_SZ_EEEEEEEySF_S9_SV_EEvT0_PT3_T1_NS0_13GridEvenShareIS16_EET2_T4_E12temp_storage+96];
	setp.eq.s16 	%p142, %rs217, 0;
	setp.eq.s16 	%p143, %rs218, 0;
	min.s64 	%rd262, %rd261, %rd260;
	selp.b16 	%rs219, %rs216, 1, %p143;
	selp.b16 	%rs220, %rs218, %rs219, %p142;
	and.b16  	%rs221, %rs220, 255;
	selp.b64 	%rd263, %rd260, %rd262, %p143;
	selp.b64 	%rd264, %rd261, %rd263, %p142;
	ld.shared.u8 	%rs222, [_ZZN3cub18CUB_300001_SM_10006detail6reduce18DeviceReduceKernelINS2_10policy_hubIN4cuda3std3__45tupleIJblEEEyN6thrust24THRUST_300001_SM_1000_NS8cuda_cub9__find_if7functorIS9_EEE10Policy1000ENSB_12zip_iteratorINS8_IJNSD_26transform_input_iterator_tIbNSC_6detail35transform_pair_of_input_iterators_tIbNSB_6detail15normal_iteratorINSB_10device_ptrIiEEEESQ_NS7_8equal_toIiEEEENS7_10__not_fn_tINS7_10__identityEEEEENSB_17counting_iteratorIlNSB_11use_defaultESZ_SZ_EEEEEEEySF_S9_SV_EEvT0_PT3_T1_NS0_13GridEvenShareIS16_EET2_T4_E12temp_storage+104];
	ld.shared.u64 	%rd265, [_ZZN3cub18CUB_300001_SM_10006detail6reduce18DeviceReduceKernelINS2_10policy_hubIN4cuda3std3__45tupleIJblEEEyN6thrust24THRUST_300001_SM_1000_NS8cuda_cub9__find_if7functorIS9_EEE10Policy1000ENSB_12zip_iteratorINS8_IJNSD_26transform_input_iterator_tIbNSC_6detail35transform_pair_of_input_iterators_tIbNSB_6detail15normal_iteratorINSB_10device_ptrIiEEEESQ_NS7_8equal_toIiEEEENS7_10__not_fn_tINS7_10__identityEEEEENSB_17counting_iteratorIlNSB_11use_defaultESZ_SZ_EEEEEEEySF_S9_SV_EEvT0_PT3_T1_NS0_13GridEvenShareIS16_EET2_T4_E12temp_storage+112];
	setp.eq.s16 	%p144, %rs221, 0;
	setp.eq.s16 	%p145, %rs222, 0;
	min.s64 	%rd266, %rd265, %rd264;
	selp.b16 	%rs223, %rs220, 1, %p145;
	selp.b16 	%rs224, %rs222, %rs223, %p144;
	and.b16  	%rs225, %rs224, 255;
	selp.b64 	%rd267, %rd264, %rd266, %p145;
	selp.b64 	%rd268, %rd265, %rd267, %p144;
	ld.shared.u8 	%rs226, [_ZZN3cub18CUB_300001_SM_10006detail6reduce18DeviceReduceKernelINS2_10policy_hubIN4cuda3std3__45tupleIJblEEEyN6thrust24THRUST_300001_SM_1000_NS8cuda_cub9__find_if7functorIS9_EEE10Policy1000ENSB_12zip_iteratorINS8_IJNSD_26transform_input_iterator_tIbNSC_6detail35transform_pair_of_input_iterators_tIbNSB_6detail15normal_iteratorINSB_10device_ptrIiEEEESQ_NS7_8equal_toIiEEEENS7_10__not_fn_tINS7_10__identityEEEEENSB_17counting_iteratorIlNSB_11use_defaultESZ_SZ_EEEEEEEySF_S9_SV_EEvT0_PT3_T1_NS0_13GridEvenShareIS16_EET2_T4_E12temp_storage+120];
	ld.shared.u64 	%rd269, [_ZZN3cub18CUB_300001_SM_10006detail6reduce18DeviceReduceKernelINS2_10policy_hubIN4cuda3std3__45tupleIJblEEEyN6thrust24THRUST_300001_SM_1000_NS8cuda_cub9__find_if7functorIS9_EEE10Policy1000ENSB_12zip_iteratorINS8_IJNSD_26transform_input_iterator_tIbNSC_6detail35transform_pair_of_input_iterators_tIbNSB_6detail15normal_iteratorINSB_10device_ptrIiEEEESQ_NS7_8equal_toIiEEEENS7_10__not_fn_tINS7_10__identityEEEEENSB_17counting_iteratorIlNSB_11use_defaultESZ_SZ_EEEEEEEySF_S9_SV_EEvT0_PT3_T1_NS0_13GridEvenShareIS16_EET2_T4_E12temp_storage+128];
	setp.eq.s16 	%p146, %rs225, 0;
	setp.eq.s16 	%p147, %rs226, 0;
	min.s64 	%rd270, %rd269, %rd268;
	selp.b16 	%rs227, %rs224, 1, %p147;
	selp.b16 	%rs385, %rs226, %rs227, %p146;
	selp.b64 	%rd271, %rd268, %rd270, %p147;
	selp.b64 	%rd439, %rd269, %rd271, %p146;
$L__BB12_118:
	mov.u32 	%r539, %tid.x;
	setp.ne.s32 	%p324, %r539, 0;
	@%p324 bra 	$L__BB12_120;
	ld.param.u64 	%rd429, [_ZN3cub18CUB_300001_SM_10006detail6reduce18DeviceReduceKernelINS2_10policy_hubIN4cuda3std3__45tupleIJblEEEyN6thrust24THRUST_300001_SM_1000_NS8cuda_cub9__find_if7functorIS9_EEE10Policy1000ENSB_12zip_iteratorINS8_IJNSD_26transform_input_iterator_tIbNSC_6detail35transform_pair_of_input_iterators_tIbNSB_6detail15normal_iteratorINSB_10device_ptrIiEEEESQ_NS7_8equal_toIiEEEENS7_10__not_fn_tINS7_10__identityEEEEENSB_17counting_iteratorIlNSB_11use_defaultESZ_SZ_EEEEEEEySF_S9_SV_EEvT0_PT3_T1_NS0_13GridEvenShareIS16_EET2_T4__param_1];
	cvta.to.global.u64 	%rd426, %rd429;
	mul.wide.u32 	%rd427, %r2, 16;
	add.s64 	%rd428, %rd426, %rd427;
	st.global.u8 	[%rd428], %rs385;
	st.global.u64 	[%rd428+8], %rd439;
$L__BB12_120:
	ret;

}
	// .globl	_ZN3cub18CUB_300001_SM_10006detail6reduce28DeviceReduceSingleTileKernelINS2_10policy_hubIN4cuda3std3__45tupleIJblEEEyN6thrust24THRUST_300001_SM_1000_NS8cuda_cub9__find_if7functorIS9_EEE10Policy1000EPS9_SI_iSF_S9_S9_NS7_10__identityEEEvT0_T1_T2_T3_T4_T6_
.visible .entry _ZN3cub18CUB_300001_SM_10006detail6reduce28DeviceReduceSingleTileKernelINS2_10policy_hubIN4cuda3std3__45tupleIJblEEEyN6thrust24THRUST_300001_SM_1000_NS8cuda_cub9__find_if7functorIS9_EEE10Policy1000EPS9_SI_iSF_S9_S9_NS7_10__identityEEEvT0_T1_T2_T3_T4_T6_(
	.param .u64 .ptr .align 1 _ZN3cub18CUB_300001_SM_10006detail6reduce28DeviceReduceSingleTileKernelINS2_10policy_hubIN4cuda3std3__45tupleIJblEEEyN6thrust24THRUST_300001_SM_1000_NS8cuda_cub9__find_if7functorIS9_EEE10Policy1000EPS9_SI_iSF_S9_S9_NS7_10__identityEEEvT0_T1_T2_T3_T4_T6__param_0,
	.param .u64 .ptr .align 1 _ZN3cub18CUB_300001_SM_10006detail6reduce28DeviceReduceSingleTileKernelINS2_10policy_hubIN4cuda3std3__45tupleIJblEEEyN6thrust24THRUST_300001_SM_1000_NS8cuda_cub9__find_if7functorIS9_EEE10Policy1000EPS9_SI_iSF_S9_S9_NS7_10__identityEEEvT0_T1_T2_T3_T4_T6__param_1,
	.param .u32 _ZN3cub18CUB_300001_SM_10006detail6reduce28DeviceReduceSingleTileKernelINS2_10policy_hubIN4cuda3std3__45tupleIJblEEEyN6thrust24THRUST_300001_SM_1000_NS8cuda_cub9__find_if7functorIS9_EEE10Policy1000EPS9_SI_iSF_S9_S9_NS7_10__identityEEEvT0_T1_T2_T3_T4_T6__param_2,
	.param .align 1 .b8 _ZN3cub18CUB_300001_SM_10006detail6reduce28DeviceReduceSingleTileKernelINS2_10policy_hubIN4cuda3std3__45tupleIJblEEEyN6thrust24THRUST_300001_SM_1000_NS8cuda_cub9__find_if7functorIS9_EEE10Policy1000EPS9_SI_iSF_S9_S9_NS7_10__identityEEEvT0_T1_T2_T3_T4_T6__param_3[1],
	.param .align 8 .b8 _ZN3cub18CUB_300001_SM_10006detail6reduce28DeviceReduceSingleTileKernelINS2_10policy_hubIN4cuda3std3__45tupleIJblEEEyN6thrust24THRUST_300001_SM_1000_NS8cuda_cub9__find_if7functorIS9_EEE10Policy1000EPS9_SI_iSF_S9_S9_NS7_10__identityEEEvT0_T1_T2_T3_T4_T6__param_4[16],
	.param .align 1 .b8 _ZN3cub18CUB_300001_SM_10006detail6reduce28DeviceReduceSingleTileKernelINS2_10policy_hubIN4cuda3std3__45tupleIJblEEEyN6thrust24THRUST_300001_SM_1000_NS8cuda_cub9__find_if7functorIS9_EEE10Policy1000EPS9_SI_iSF_S9_S9_NS7_10__identityEEEvT0_T1_T2_T3_T4_T6__param_5[1]
)
.maxntid 256
.minnctapersm 1
{
	.reg .pred 	%p<188>;
	.reg .b16 	%rs<340>;
	.reg .b32 	%r<406>;
	.reg .b64 	%rd<359>;
	// demoted variable
	.shared .align 8 .b8 _ZZN3cub18CUB_300001_SM_10006detail6reduce28DeviceReduceSingleTileKernelINS2_10policy_hubIN4cuda3std3__45tupleIJblEEEyN6thrust24THRUST_300001_SM_1000_NS8cuda_cub9__find_if7functorIS9_EEE10Policy1000EPS9_SI_iSF_S9_S9_NS7_10__identityEEEvT0_T1_T2_T3_T4_T6_E12temp_storage[152];
	ld.param.u64 	%rd106, [_ZN3cub18CUB_300001_SM_10006detail6reduce28DeviceReduceSingleTileKernelINS2_10policy_hubIN4cuda3std3__45tupleIJblEEEyN6thrust24THRUST_300001_SM_1000_NS8cuda_cub9__find_if7functorIS9_EEE10Policy1000EPS9_SI_iSF_S9_S9_NS7_10__identityEEEvT0_T1_T2_T3_T4_T6__param_4+8];
	ld.param.u64 	%rd105, [_ZN3cub18CUB_300001_SM_10006detail6reduce28DeviceReduceSingleTileKernelINS2_10policy_hubIN4cuda3std3__45tupleIJblEEEyN6thrust24THRUST_300001_SM_1000_NS8cuda_cub9__find_if7functorIS9_EEE10Policy1000EPS9_SI_iSF_S9_S9_NS7_10__identityEEEvT0_T1_T2_T3_T4_T6__param_0];
	ld.param.u64 	%rd107, [_ZN3cub18CUB_300001_SM_10006detail6reduce28DeviceReduceSingleTileKernelINS2_10policy_hubIN4cuda3std3__45tupleIJblEEEyN6thrust24THRUST_300001_SM_1000_NS8cuda_cub9__find_if7functorIS9_EEE10Policy1000EPS9_SI_iSF_S9_S9_NS7_10__identityEEEvT0_T1_T2_T3_T4_T6__param_1];
	ld.param.u32 	%r38, [_ZN3cub18CUB_300001_SM_10006detail6reduce28DeviceReduceSingleTileKernelINS2_10policy_hubIN4cuda3std3__45tupleIJblEEEyN6thrust24THRUST_300001_SM_1000_NS8cuda_cub9__find_if7functorIS9_EEE10Policy1000EPS9_SI_iSF_S9_S9_NS7_10__identityEEEvT0_T1_T2_T3_T4_T6__param_2];
	ld.param.u8 	%rs82, [_ZN3cub18CUB_300001_SM_10006detail6reduce28DeviceReduceSingleTileKernelINS2_10policy_hubIN4cuda3std3__45tupleIJblEEEyN6thrust24THRUST_300001_SM_1000_NS8cuda_cub9__find_if7functorIS9_EEE10Policy1000EPS9_SI_iSF_S9_S9_NS7_10__identityEEEvT0_T1_T2_T3_T4_T6__param_4];
	cvta.to.global.u64 	%rd1, %rd107;
	setp.ne.s32 	%p1, %r38, 0;
	@%p1 bra 	$L__BB13_3;
	mov.u32 	%r392, %tid.x;
	setp.ne.s32 	%p187, %r392, 0;
	@%p187 bra 	$L__BB13_112;
	st.global.u8 	[%rd1], %rs82;
	st.global.u64 	[%rd1+8], %rd106;
	bra.uni 	$L__BB13_112;
$L__BB13_3:
	setp.gt.s32 	%p2, %r38, 1023;
	@%p2 bra 	$L__BB13_74;
	mov.u32 	%r1, %tid.x;
	setp.ge.s32 	%p77, %r1, %r38;
	mov.b16 	%rs311, 0;
	mov.b64 	%rd329, 0;
	mov.u32 	%r396, %r1;
	@%p77 bra 	$L__BB13_6;
	mul.wide.u32 	%rd234, %r1, 16;
	add.s64 	%rd231, %rd105, %rd234;
	// begin inline asm
	ld.global.nc.u64 %rd230, [%rd231];
	// end inline asm
	add.s64 	%rd233, %rd231, 8;
	// begin inline asm
	ld.global.nc.u64 %rd329, [%rd233];
	// end inline asm
	cvt.u16.u64 	%rs311, %rd230;
	add.s32 	%r396, %r1, 256;
$L__BB13_6:
	setp.ge.s32 	%p78, %r396, %r38;
	@%p78 bra 	$L__BB13_12;
	not.b32 	%r158, %r396;
	add.s32 	%r4, %r38, %r158;
	and.b32  	%r159, %r4, 768;
	setp.eq.s32 	%p79, %r159, 768;
	@%p79 bra 	$L__BB13_10;
	mul.wide.u32 	%rd236, %r396, 16;
	add.s64 	%rd323, %rd105, %rd236;
	shr.u32 	%r160, %r4, 8;
	add.s32 	%r161, %r160, 1;
	and.b32  	%r162, %r161, 3;
	neg.s32 	%r394, %r162;
$L__BB13_9:
	.pragma "nounroll";
	// begin inline asm
	ld.global.nc.u64 %rd237, [%rd323];
	// end inline asm
	add.s64 	%rd240, %rd323, 8;
	// begin inline asm
	ld.global.nc.u64 %rd239, [%rd240];
	// end inline asm
	cvt.u16.u64 	%rs190, %rd237;
	and.b16  	%rs191, %rs190, 255;
	and.b16  	%rs192, %rs311, 255;
	setp.eq.s16 	%p80, %rs192, 0;
	setp.eq.s16 	%p81, %rs191, 0;
	min.s64 	%rd241, %rd239, %rd329;
	selp.b64 	%rd242, %rd329, %rd241, %p81;
	selp.b64 	%rd329, %rd239, %rd242, %p80;
	selp.b16 	%rs193, %rs311, 1, %p81;
	selp.b16 	%rs311, %rs190, %rs193, %p80;
	add.s32 	%r396, %r396, 256;
	add.s64 	%rd323, %rd323, 4096;
	add.s32 	%r394, %r394, 1;
	setp.ne.s32 	%p82, %r394, 0;
	@%p82 bra 	$L__BB13_9;
$L__BB13_10:
	setp.lt.u32 	%p83, %r4, 768;
	@%p83 bra 	$L__BB13_12;
$L__BB13_11:
	mul.wide.s32 	%rd259, %r396, 16;
	add.s64 	%rd244, %rd105, %rd259;
	// begin inline asm
	ld.global.nc.u64 %rd243, [%rd244];
	// end inline asm
	add.s64 	%rd246, %rd244, 8;
	// begin inline asm
	ld.global.nc.u64 %rd245, [%rd246];
	// end inline asm
	cvt.u16.u64 	%rs194, %rd243;
	and.b16  	%rs195, %rs194, 255;
	and.b16  	%rs196, %rs311, 255;
	setp.eq.s16 	%p84, %rs196, 0;
	setp.eq.s16 	%p85, %rs195, 0;
	min.s64 	%rd260, %rd245, %rd329;
	selp.b64 	%rd261, %rd329, %rd260, %p85;
	selp.b64 	%rd262, %rd245, %rd261, %p84;
	selp.b16 	%rs197, %rs311, 1, %p85;
	selp.b16 	%rs198, %rs194, %rs197, %p84;
	and.b16  	%rs199, %rs198, 255;
	add.s64 	%rd248, %rd244, 4096;
	// begin inline asm
	ld.global.nc.u64 %rd247, [%rd248];
	// end inline asm
	add.s64 	%rd250, %rd244, 4104;
	// begin inline asm
	ld.global.nc.u64 %rd249, [%rd250];
	// end inline asm
	cvt.u16.u64 	%rs200, %rd247;
	and.b16  	%rs201, %rs200, 255;
	setp.eq.s16 	%p86, %rs199, 0;
	setp.eq.s16 	%p87, %rs201, 0;
	min.s64 	%rd263, %rd249, %rd262;
	selp.b64 	%rd264, %rd262, %rd263, %p87;
	selp.b64 	%rd265, %rd249, %rd264, %p86;
	selp.b16 	%rs202, %rs198, 1, %p87;
	selp.b16 	%rs203, %rs200, %rs202, %p86;
	and.b16  	%rs204, %rs203, 255;
	add.s64 	%rd252, %rd244, 8192;
	// begin inline asm
	ld.global.nc.u64 %rd251, [%rd252];
	// end inline asm
	add.s64 	%rd254, %rd244, 8200;
	// begin inline asm
	ld.global.nc.u64 %rd253, [%rd254];
	// end inline asm
	cvt.u16.u64 	%rs205, %rd251;
	and.b16  	%rs206, %rs205, 255;
	setp.eq.s16 	%p88, %rs204, 0;
	setp.eq.s16 	%p89, %rs206, 0;
	min.s64 	%rd266, %rd253, %rd265;
	selp.b64 	%rd267, %rd265, %rd266, %p89;
	selp.b64 	%rd268, %rd253, %rd267, %p88;
	selp.b16 	%rs207, %rs203, 1, %p89;
	selp.b16 	%rs208, %rs205, %rs207, %p88;
	and.b16  	%rs209, %rs208, 255;
	add.s64 	%rd256, %rd244, 12288;
	// begin inline asm
	ld.global.nc.u64 %rd255, [%rd256];
	// end inline asm
	add.s64 	%rd258, %rd244, 12296;
	// begin inline asm
	ld.global.nc.u64 %rd257, [%rd258];
	// end inline asm
	cvt.u16.u64 	%rs210, %rd255;
	and.b16  	%rs211, %rs210, 255;
	setp.eq.s16 	%p90, %rs209, 0;
	setp.eq.s16 	%p91, %rs211, 0;
	min.s64 	%rd269, %rd257, %rd268;
	selp.b64 	%rd270, %rd268, %rd269, %p91;
	selp.b64 	%rd329, %rd257, %rd270, %p90;
	selp.b16 	%rs212, %rs208, 1, %p91;
	selp.b16 	%rs311, %rs210, %rs212, %p90;
	add.s32 	%r396, %r396, 1024;
	setp.lt.s32 	%p92, %r396, %r38;
	@%p92 bra 	$L__BB13_11;
$L__BB13_12:
	setp.lt.s32 	%p93, %r38, 256;
	@%p93 bra 	$L__BB13_37;
	// begin inline asm
	mov.u32 %r281, %laneid;
	// end inline asm
	cvt.u32.u16 	%r302, %rs311;
	and.b32  	%r283, %r302, 255;
	mov.b32 	%r299, 1;
	mov.b32 	%r300, 31;
	mov.b32 	%r301, -1;
	// begin inline asm
	shfl.sync.down.b32 %r282, %r283, %r299, %r300, %r301;
	// end inline asm
	// begin inline asm
	shfl.sync.down.b32 %r287, %r288, %r299, %r300, %r301;
	// end inline asm
	mov.b64 	{%r293, %r298}, %rd329;
	// begin inline asm
	shfl.sync.down.b32 %r292, %r293, %r299, %r300, %r301;
	// end inline asm
	// begin inline asm
	shfl.sync.down.b32 %r297, %r298, %r299, %r300, %r301;
	// end inline asm
	mov.b64 	%rd14, {%r292, %r297};
	cvt.u16.u32 	%rs10, %r282;
	setp.gt.s32 	%p143, %r281, 30;
	@%p143 bra 	$L__BB13_17;
	and.b16  	%rs254, %rs311, 255;
	setp.eq.s16 	%p144, %rs254, 0;
	and.b16  	%rs255, %rs10, 255;
	setp.eq.s16 	%p145, %rs255, 0;
	or.pred  	%p146, %p144, %p145;
	@%p146 bra 	$L__BB13_16;
	min.s64 	%rd329, %rd14, %rd329;
	mov.b16 	%rs311, 1;
	bra.uni 	$L__BB13_17;
$L__BB13_16:
	setp.eq.s16 	%p147, %rs254, 0;
	selp.b64 	%rd329, %rd14, %rd329, %p147;
	selp.b16 	%rs311, %rs10, %rs311, %p147;
$L__BB13_17:
	cvt.u32.u16 	%r323, %rs311;
	and.b32  	%r304, %r323, 255;
	mov.b32 	%r320, 2;
	mov.b32 	%r321, 31;
	mov.b32 	%r322, -1;
	// begin inline asm
	shfl.sync.down.b32 %r303, %r304, %r320, %r321, %r322;
	// end inline asm
	// begin inline asm
	shfl.sync.down.b32 %r308, %r309, %r320, %r321, %r322;
	// end inline asm
	mov.b64 	{%r314, %r319}, %rd329;
	// begin inline asm
	shfl.sync.down.b32 %r313, %r314, %r320, %r321, %r322;
	// end inline asm
	// begin inline asm
	shfl.sync.down.b32 %r318, %r319, %r320, %r321, %r322;
	// end inline asm
	mov.b64 	%rd18, {%r313, %r318};
	cvt.u16.u32 	%rs13, %r303;
	setp.gt.s32 	%p148, %r281, 29;
	@%p148 bra 	$L__BB13_21;
	and.b16  	%rs258, %rs311, 255;
	setp.eq.s16 	%p149, %rs258, 0;
	and.b16  	%rs259, %rs13, 255;
	setp.eq.s16 	%p150, %rs259, 0;
	or.pred  	%p151, %p149, %p150;
	@%p151 bra 	$L__BB13_20;
	min.s64 	%rd329, %rd18, %rd329;
	mov.b16 	%rs311, 1;
	bra.uni 	$L__BB13_21;
$L__BB13_20:
	setp.eq.s16 	%p152, %rs258, 0;
	selp.b64 	%rd329, %rd18, %rd329, %p152;
	selp.b16 	%rs311, %rs13, %rs311, %p152;
$L__BB13_21:
	cvt.u32.u16 	%r344, %rs311;
	and.b32  	%r325, %r344, 255;
	mov.b32 	%r341, 4;
	mov.b32 	%r342, 31;
	mov.b32 	%r343, -1;
	// begin inline asm
	shfl.sync.down.b32 %r324, %r325, %r341, %r342, %r343;
	// end inline asm
	// begin inline asm
	shfl.sync.down.b32 %r329, %r330, %r341, %r342, %r343;
	// end inline asm
	mov.b64 	{%r335, %r340}, %rd329;
	// begin inline asm
	shfl.sync.down.b32 %r334, %r335, %r341, %r342, %r343;
	// end inline asm
	// begin inline asm
	shfl.sync.down.b32 %r339, %r340, %r341, %r342, %r343;
	// end inline asm
	mov.b64 	%rd22, {%r334, %r339};
	cvt.u16.u32 	%rs16, %r324;
	setp.gt.s32 	%p153, %r281, 27;
	@%p153 bra 	$L__BB13_25;
	and.b16  	%rs262, %rs311, 255;
	setp.eq.s16 	%p154, %rs262, 0;
	and.b16  	%rs263, %rs16, 255;
	setp.eq.s16 	%p155, %rs263, 0;
	or.pred  	%p156, %p154, %p155;
	@%p156 bra 	$L__BB13_24;
	min.s64 	%rd329, %rd22, %rd329;
	mov.b16 	%rs311, 1;
	bra.uni 	$L__BB13_25;
$L__BB13_24:
	setp.eq.s16 	%p157, %rs262, 0;
	selp.b64 	%rd329, %rd22, %rd329, %p157;
	selp.b16 	%rs311, %rs16, %rs311, %p157;
$L__BB13_25:
	cvt.u32.u16 	%r365, %rs311;
	and.b32  	%r346, %r365, 255;
	mov.b32 	%r362, 8;
	mov.b32 	%r363, 31;
	mov.b32 	%r364, -1;
	// begin inline asm
	shfl.sync.down.b32 %r345, %r346, %r362, %r363, %r364;
	// end inline asm
	// begin inline asm
	shfl.sync.down.b32 %r350, %r351, %r362, %r363, %r364;
	// end inline asm
	mov.b64 	{%r356, %r361}, %rd329;
	// begin inline asm
	shfl.sync.down.b32 %r355, %r356, %r362, %r363, %r364;
	// end inline asm
	// begin inline asm
	shfl.sync.down.b32 %r360, %r361, %r362, %r363, %r364;
	// end inline asm
	mov.b64 	%rd26, {%r355, %r360};
	cvt.u16.u32 	%rs19, %r345;
	setp.gt.s32 	%p158, %r281, 23;
	@%p158 bra 	$L__BB13_29;
	and.b16  	%rs266, %rs311, 255;
	setp.eq.s16 	%p159, %rs266, 0;
	and.b16  	%rs267, %rs19, 255;
	setp.eq.s16 	%p160, %rs267, 0;
	or.pred  	%p161, %p159, %p160;
	@%p161 bra 	$L__BB13_28;
	min.s64 	%rd329, %rd26, %rd329;
	mov.b16 	%rs311, 1;
	bra.uni 	$L__BB13_29;
$L__BB13_28:
	setp.eq.s16 	%p162, %rs266, 0;
	selp.b64 	%rd329, %rd26, %rd329, %p162;
	selp.b16 	%rs311, %rs19, %rs311, %p162;
$L__BB13_29:
	cvt.u32.u16 	%r386, %rs311;
	and.b32  	%r367, %r386, 255;
	mov.b32 	%r383, 16;
	mov.b32 	%r384, 31;
	mov.b32 	%r385, -1;
	// begin inline asm
	shfl.sync.down.b32 %r366, %r367, %r383, %r384, %r385;
	// end inline asm
	// begin inline asm
	shfl.sync.down.b32 %r371, %r372, %r383, %r384, %r385;
	// end inline asm
	mov.b64 	{%r377, %r382}, %rd329;
	// begin inline asm
	shfl.sync.down.b32 %r376, %r377, %r383, %r384, %r385;
	// end inline asm
	// begin inline asm
	shfl.sync.down.b32 %r381, %r382, %r383, %r384, %r385;
	// end inline asm
	mov.b64 	%rd30, {%r376, %r381};
	cvt.u16.u32 	%rs22, %r366;
	setp.gt.s32 	%p163, %r281, 15;
	@%p163 bra 	$L__BB13_33;
	and.b16  	%rs270, %rs311, 255;
	setp.eq.s16 	%p164, %rs270, 0;
	and.b16  	%rs271, %rs22, 255;
	setp.eq.s16 	%p165, %rs271, 0;
	or.pred  	%p166, %p164, %p165;
	@%p166 bra 	$L__BB13_32;
	min.s64 	%rd329, %rd30, %rd329;
	mov.b16 	%rs311, 1;
	bra.uni 	$L__BB13_33;
$L__BB13_32:
	setp.eq.s16 	%p167, %rs270, 0;
	selp.b64 	%rd329, %rd30, %rd329, %p167;
	selp.b16 	%rs311, %rs22, %rs311, %p167;
$L__BB13_33:
	setp.ne.s32 	%p168, %r281, 0;
	@%p168 bra 	$L__BB13_35;
	shr.u32 	%r387, %r1, 1;
	and.b32  	%r388, %r387, 496;
	mov.u32 	%r389, _ZZN3cub18CUB_300001_SM_10006detail6reduce28DeviceReduceSingleTileKernelINS2_10policy_hubIN4cuda3std3__45tupleIJblEEEyN6thrust24THRUST_300001_SM_1000_NS8cuda_cub9__find_if7functorIS9_EEE10Policy1000EPS9_SI_iSF_S9_S9_NS7_10__identityEEEvT0_T1_T2_T3_T4_T6_E12temp_storage;
	add.s32 	%r390, %r389, %r388;
	st.shared.u8 	[%r390+8], %rs311;
	st.shared.u64 	[%r390+16], %rd329;
$L__BB13_35:
	bar.sync 	0;
	setp.ne.s32 	%p169, %r1, 0;
	@%p169 bra 	$L__BB13_110;
	ld.shared.u8 	%rs274, [_ZZN3cub18CUB_300001_SM_10006detail6reduce28DeviceReduceSingleTileKernelINS2_10policy_hubIN4cuda3std3__45tupleIJblEEEyN6thrust24THRUST_300001_SM_1000_NS8cuda_cub9__find_if7functorIS9_EEE10Policy1000EPS9_SI_iSF_S9_S9_NS7_10__identityEEEvT0_T1_T2_T3_T4_T6_E12temp_storage+24];
	ld.shared.u64 	%rd292, [_ZZN3cub18CUB_300001_SM_10006detail6reduce28DeviceReduceSingleTileKernelINS2_10policy_hubIN4cuda3std3__45tupleIJblEEEyN6thrust24THRUST_300001_SM_1000_NS8cuda_cub9__find_if7functorIS9_EEE10Policy1000EPS9_SI_iSF_S9_S9_NS7_10__identityEEEvT0_T1_T2_T3_T4_T6_E12temp_storage+32];
	and.b16  	%rs275, %rs311, 255;
	setp.eq.s16 	%p170, %rs275, 0;
	setp.eq.s16 	%p171, %rs274, 0;
	min.s64 	%rd293, %rd292, %rd329;
	selp.b64 	%rd294, %rd329, %rd293, %p171;
	selp.b64 	%rd295, %rd292, %rd294, %p170;
	selp.b16 	%rs276, %rs311, 1, %p171;
	selp.b16 	%rs277, %rs274, %rs276, %p170;
	and.b16  	%rs278, %rs277, 255;
	ld.shared.u8 	%rs279, [_ZZN3cub18CUB_300001_SM_10006detail6reduce28DeviceReduceSingleTileKernelINS2_10policy_hubIN4cuda3std3__45tupleIJblEEEyN6thrust24THRUST_300001_SM_1000_NS8cuda_cub9__find_if7functorIS9_EEE10Policy1000EPS9_SI_iSF_S9_S9_NS7_10__identityEEEvT0_T1_T2_T3_T4_T6_E12temp_storage+40];
	ld.shared.u64 	%rd296, [_ZZN3cub18CUB_300001_SM_10006detail6reduce28DeviceReduceSingleTileKernelINS2_10policy_hubIN4cuda3std3__45tupleIJblEEEyN6thrust24THRUST_300001_SM_1000_NS8cuda_cub9__find_if7functorIS9_EEE10Policy1000EPS9_SI_iSF_S9_S9_NS7_10__identityEEEvT0_T1_T2_T3_T4_T6_E12temp_storage+48];
	setp.eq.s16 	%p172, %rs278, 0;
	setp.eq.s16 	%p173, %rs279, 0;
	min.s64 	%rd297, %rd296, %rd295;
	selp.b64 	%rd298, %rd295, %rd297, %p173;
	selp.b64 	%rd299, %rd296, %rd298, %p172;
	selp.b16 	%rs280, %rs277, 1, %p173;
	selp.b16 	%rs281, %rs279, %rs280, %p172;
	and.b16  	%rs282, %rs281, 255;
	ld.shared.u8 	%rs283, [_ZZN3cub18CUB_300001_SM_10006detail6reduce28DeviceReduceSingleTileKernelINS2_10policy_hubIN4cuda3std3__45tupleIJblEEEyN6thrust24THRUST_300001_SM_1000_NS8cuda_cub9__find_if7functorIS9_EEE10Policy1000EPS9_SI_iSF_S9_S9_NS7_10__identityEEEvT0_T1_T2_T3_T4_T6_E12temp_storage+56];
	ld.shared.u64 	%rd300, [_ZZN3cub18CUB_300001_SM_10006detail6reduce28DeviceReduceSingleTileKernelINS2_10policy_hubIN4cuda3std3__45tupleIJblEEEyN6thrust24THRUST_300001_SM_1000_NS8cuda_cub9__find_if7functorIS9_EEE10Policy1000EPS9_SI_iSF_S9_S9_NS7_10__identityEEEvT0_T1_T2_T3_T4_T6_E12temp_storage+64];
	setp.eq.s16 	%p174, %rs282, 0;
	setp.eq.s16 	%p175, %rs283, 0;
	min.s64 	%rd301, %rd300, %rd299;
	selp.b16 	%rs284, %rs281, 1, %p175;
	selp.b16 	%rs285, %rs283, %rs284, %p174;
	and.b16  	%rs286, %rs285, 255;
	selp.b64 	%rd302, %rd299, %rd301, %p175;
	selp.b64 	%rd303, %rd300, %rd302, %p174;
	ld.shared.u8 	%rs287, [_ZZN3cub18CUB_300001_SM_10006detail6reduce28DeviceReduceSingleTileKernelINS2_10policy_hubIN4cuda3std3__45tupleIJblEEEyN6thrust24THRUST_300001_SM_1000_NS8cuda_cub9__find_if7functorIS9_EEE10Policy1000EPS9_SI_iSF_S9_S9_NS7_10__identityEEEvT0_T1_T2_T3_T4_T6_E12temp_storage+72];
	ld.shared.u64 	%rd304, [_ZZN3cub18CUB_300001_SM_10006detail6reduce28DeviceReduceSingleTileKernelINS2_10policy_hubIN4cuda3std3__45tupleIJblEEEyN6thrust24THRUST_300001_SM_1000_NS8cuda_cub9__find_if7functorIS9_EEE10Policy1000EPS9_SI_iSF_S9_S9_NS7_10__identityEEEvT0_T1_T2_T3_T4_T6_E12temp_storage+80];
	setp.eq.s16 	%p176, %rs286, 0;
	setp.eq.s16 	%p177, %rs287, 0;
	min.s64 	%rd305, %rd304, %rd303;
	selp.b16 	%rs288, %rs285, 1, %p177;
	selp.b16 	%rs289, %rs287, %rs288, %p176;
	and.b16  	%rs290, %rs289, 255;
	selp.b64 	%rd306, %rd303, %rd305, %p177;
	selp.b64 	%rd307, %rd304, %rd306, %p176;
	ld.shared.u8 	%rs291, [_ZZN3cub18CUB_300001_SM_10006detail6reduce28DeviceReduceSingleTileKernelINS2_10policy_hubIN4cuda3std3__45tupleIJblEEEyN6thrust24THRUST_300001_SM_1000_NS8cuda_cub9__find_if7functorIS9_EEE10Policy1000EPS9_SI_iSF_S9_S9_NS7_10__identityEEEvT0_T1_T2_T3_T4_T6_E12temp_storage+88];
	ld.shared.u64 	%rd308, [_ZZN3cub18CUB_300001_SM_10006detail6reduce28DeviceReduceSingleTileKernelINS2_10policy_hubIN4cuda3std3__45tupleIJblEEEyN6thrust24THRUST_300001_SM_1000_NS8cuda_cub9__find_if7functorIS9_EEE10Policy1000EPS9_SI_iSF_S9_S9_NS7_10__identityEEEvT0_T1_T2_T3_T4_T6_E12temp_storage+96];
	setp.eq.s16 	%p178, %rs290, 0;
	setp.eq.s16 	%p179, %rs291, 0;
	min.s64 	%rd309, %rd308, %rd307;
	selp.b16 	%rs292, %rs289, 1, %p179;
	selp.b16 	%rs293, %rs291, %rs292, %p178;
	and.b16  	%rs294, %rs293, 255;
	selp.b64 	%rd310, %rd307, %rd309, %p179;
	selp.b64 	%rd311, %rd308, %rd310, %p178;
	ld.shared.u8 	%rs295, [_ZZN3cub18CUB_300001_SM_10006detail6reduce28DeviceReduceSingleTileKernelINS2_10policy_hubIN4cuda3std3__45tupleIJblEEEyN6thrust24THRUST_300001_SM_1000_NS8cuda_cub9__find_if7functorIS9_EEE10Policy1000EPS9_SI_iSF_S9_S9_NS7_10__identityEEEvT0_T1_T2_T3_T4_T6_E12temp_storage+104];
	ld.shared.u64 	%rd312, [_ZZN3cub18CUB_300001_SM_10006detail6reduce28DeviceReduceSingleTileKernelINS2_10policy_hubIN4cuda3std3__45tupleIJblEEEyN6thrust24THRUST_300001_SM_1000_NS8cuda_cub9__find_if7functorIS9_EEE10Policy1000EPS9_SI_iSF_S9_S9_NS7_10__identityEEEvT0_T1_T2_T3_T4_T6_E12temp_storage+112];
	setp.eq.s16 	%p180, %rs294, 0;
	setp.eq.s16 	%p181, %rs295, 0;
	min.s64 	%rd313, %rd312, %rd311;
	selp.b16 	%rs296, %rs293, 1, %p181;
	selp.b16 	%rs297, %rs295, %rs296, %p180;
	and.b16  	%rs298, %rs297, 255;
	selp.b64 	%rd314, %rd311, %rd313, %p181;
	selp.b64 	%rd315, %rd312, %rd314, %p180;
	ld.shared.u8 	%rs299, [_ZZN3cub18CUB_300001_SM_10006detail6reduce28DeviceReduceSingleTileKernelINS2_10policy_hubIN4cuda3std3__45tupleIJblEEEyN6thrust24THRUST_300001_SM_1000_NS8cuda_cub9__find_if7functorIS9_EEE10Policy1000EPS9_SI_iSF_S9_S9_NS7_10__identityEEEvT0_T1_T2_T3_T4_T6_E12temp_storage+120];
	ld.shared.u64 	%rd316, [_ZZN3cub18CUB_300001_SM_10006detail6reduce28DeviceReduceSingleTileKernelINS2_10policy_hubIN4cuda3std3__45tupleIJblEEEyN6thrust24THRUST_300001_SM_1000_NS8cuda_cub9__find_if7functorIS9_EEE10Policy1000EPS9_SI_iSF_S9_S9_NS7_10__identityEEEvT0_T1_T2_T3_T4_T6_E12temp_storage+128];
	setp.eq.s16 	%p182, %rs298, 0;
	setp.eq.s16 	%p183, %rs299, 0;
	min.s64 	%rd317, %rd316, %rd315;
	selp.b16 	%rs300, %rs297, 1, %p183;
	selp.b16 	%rs311, %rs299, %rs300, %p182;
	selp.b64 	%rd318, %rd315, %rd317, %p183;
	selp.b64 	%rd329, %rd316, %rd318, %p182;
	bra.uni 	$L__BB13_110;
$L__BB13_37:
	// begin inline asm
	mov.u32 %r163, %laneid;
	// end inline asm
	and.b32  	%r184, %r1, 992;
	add.s32 	%r185, %r184, 32;
	setp.gt.s32 	%p94, %r185, %r38;
	not.b32 	%r186, %r184;
	add.s32 	%r187, %r38, %r186;
	selp.b32 	%r182, %r187, 31, %p94;
	cvt.u32.u16 	%r188, %rs311;
	and.b32  	%r165, %r188, 255;
	mov.b32 	%r181, 1;
	mov.b32 	%r183, -1;
	// begin inline asm
	shfl.sync.down.b32 %r164, %r165, %r181, %r182, %r183;
	// end inline asm
	// begin inline asm
	shfl.sync.down.b32 %r169, %r170, %r181, %r182, %r183;
	// end inline asm
	mov.b64 	{%r175, %r180}, %rd329;
	// begin inline asm
	shfl.sync.down.b32 %r174, %r175, %r181, %r182, %r183;
	// end inline asm
	// begin inline asm
	shfl.sync.down.b32 %r179, %r180, %r181, %r182, %r183;
	// end inline asm
	mov.b64 	%rd35, {%r174, %r179};
	cvt.u16.u32 	%rs26, %r164;
	setp.ge.s32 	%p95, %r163, %r182;
	@%p95 bra 	$L__BB13_41;
	and.b16  	%rs213, %rs311, 255;
	setp.eq.s16 	%p96, %rs213, 0;
	and.b16  	%rs214, %rs26, 255;
	setp.eq.s16 	%p97, %rs214, 0;
	or.pred  	%p98, %p96, %p97;
	@%p98 bra 	$L__BB13_40;
	min.s64 	%rd329, %rd35, %rd329;
	mov.b16 	%rs311, 1;
	bra.uni 	$L__BB13_41;
$L__BB13_40:
	setp.eq.s16 	%p99, %rs213, 0;
	selp.b16 	%rs311, %rs26, %rs311, %p99;
	selp.b64 	%rd329, %rd35, %rd329, %p99;
$L__BB13_41:
	cvt.u32.u16 	%r209, %rs311;
	and.b32  	%r190, %r209, 255;
	mov.b32 	%r206, 2;
	mov.b32 	%r208, -1;
	// begin inline asm
	shfl.sync.down.b32 %r189, %r190, %r206, %r182, %r208;
	// end inline asm
	// begin inline asm
	shfl.sync.down.b32 %r194, %r195, %r206, %r182, %r208;
	// end inline asm
	mov.b64 	{%r200, %r205}, %rd329;
	// begin inline asm
	shfl.sync.down.b32 %r199, %r200, %r206, %r182, %r208;
	// end inline asm
	// begin inline asm
	shfl.sync.down.b32 %r204, %r205, %r206, %r182, %r208;
	// end inline asm
	mov.b64 	%rd39, {%r199, %r204};
	cvt.u16.u32 	%rs29, %r189;
	add.s32 	%r210, %r163, 2;
	setp.gt.s32 	%p100, %r210, %r182;
	@%p100 bra 	$L__BB13_45;
	and.b16  	%rs217, %rs311, 255;
	setp.eq.s16 	%p101, %rs217, 0;
	and.b16  	%rs218, %rs29, 255;
	setp.eq.s16 	%p102, %rs218, 0;
	or.pred  	%p103, %p101, %p102;
	@%p103 bra 	$L__BB13_44;
	min.s64 	%rd329, %rd39, %rd329;
	mov.b16 	%rs311, 1;
	bra.uni 	$L__BB13_45;
$L__BB13_44:
	setp.eq.s16 	%p104, %rs217, 0;
	selp.b16 	%rs311, %rs29, %rs311, %p104;
	selp.b64 	%rd329, %rd39, %rd329, %p104;
$L__BB13_45:
	cvt.u32.u16 	%r231, %rs311;
	and.b32  	%r212, %r231, 255;
	mov.b32 	%r228, 4;
	mov.b32 	%r230, -1;
	// begin inline asm
	shfl.sync.down.b32 %r211, %r212, %r228, %r182, %r230;
	// end inline asm
	// begin inline asm
	shfl.sync.down.b32 %r216, %r217, %r228, %r182, %r230;
	// end inline asm
	mov.b64 	{%r222, %r227}, %rd329;
	// begin inline asm
	shfl.sync.down.b32 %r221, %r222, %r228, %r182, %r230;
	// end inline asm
	// begin inline asm
	shfl.sync.down.b32 %r226, %r227, %r228, %r182, %r230;
	// end inline asm
	mov.b64 	%rd43, {%r221, %r226};
	cvt.u16.u32 	%rs32, %r211;
	add.s32 	%r232, %r163, 4;
	setp.gt.s32 	%p105, %r232, %r182;
	@%p105 bra 	$L__BB13_49;
	and.b16  	%rs221, %rs311, 255;
	setp.eq.s16 	%p106, %rs221, 0;
	and.b16  	%rs222, %rs32, 255;
	setp.eq.s16 	%p107, %rs222, 0;
	or.pred  	%p108, %p106, %p107;
	@%p108 bra 	$L__BB13_48;
	min.s64 	%rd329, %rd43, %rd329;
	mov.b16 	%rs311, 1;
	bra.uni 	$L__BB13_49;
$L__BB13_48:
	setp.eq.s16 	%p109, %rs221, 0;
	selp.b16 	%rs311, %rs32, %rs311, %p109;
	selp.b64 	%rd329, %rd43, %rd329, %p109;
$L__BB13_49:
	cvt.u32.u16 	%r253, %rs311;
	and.b32  	%r234, %r253, 255;
	mov.b32 	%r250, 8;
	mov.b32 	%r252, -1;
	// begin inline asm
	shfl.sync.down.b32 %r233, %r234, %r250, %r182, %r252;
	// end inline asm
	// begin inline asm
	shfl.sync.down.b32 %r238, %r239, %r250, %r182, %r252;
	// end inline asm
	mov.b64 	{%r244, %r249}, %rd329;
	// begin inline asm
	shfl.sync.down.b32 %r243, %r244, %r250, %r182, %r252;
	// end inline asm
	// begin inline asm
	shfl.sync.down.b32 %r248, %r249, %r250, %r182, %r252;
	// end inline asm
	mov.b64 	%rd47, {%r243, %r248};
	cvt.u16.u32 	%rs35, %r233;
	add.s32 	%r254, %r163, 8;
	setp.gt.s32 	%p110, %r254, %r182;
	@%p110 bra 	$L__BB13_53;
	and.b16  	%rs225, %rs311, 255;
	setp.eq.s16 	%p111, %rs225, 0;
	and.b16  	%rs226, %rs35, 255;
	setp.eq.s16 	%p112, %rs226, 0;
	or.pred  	%p113, %p111, %p112;
	@%p113 bra 	$L__BB13_52;
	min.s64 	%rd329, %rd47, %rd329;
	mov.b16 	%rs311, 1;
	bra.uni 	$L__BB13_53;
$L__BB13_52:
	setp.eq.s16 	%p114, %rs225, 0;
	selp.b16 	%rs311, %rs35, %rs311, %p114;
	selp.b64 	%rd329, %rd47, %rd329, %p114;
$L__BB13_53:
	cvt.u32.u16 	%r275, %rs311;
	and.b32  	%r256, %r275, 255;
	mov.b32 	%r272, 16;
	mov.b32 	%r274, -1;
	// begin inline asm
	shfl.sync.down.b32 %r255, %r256, %r272, %r182, %r274;
	// end inline asm
	// begin inline asm
	shfl.sync.down.b32 %r260, %r261, %r272, %r182, %r274;
	// end inline asm
	mov.b64 	{%r266, %r271}, %rd329;
	// begin inline asm
	shfl.sync.down.b32 %r265, %r266, %r272, %r182, %r274;
	// end inline asm
	// begin inline asm
	shfl.sync.down.b32 %r270, %r271, %r272, %r182, %r274;
	// end inline asm
	mov.b64 	%rd51, {%r265, %r270};
	cvt.u16.u32 	%rs38, %r255;
	add.s32 	%r276, %r163, 16;
	setp.gt.s32 	%p115, %r276, %r182;
	@%p115 bra 	$L__BB13_57;
	and.b16  	%rs229, %rs311, 255;
	setp.eq.s16 	%p116, %rs229, 0;
	and.b16  	%rs230, %rs38, 255;
	setp.eq.s16 	%p117, %rs230, 0;
	or.pred  	%p118, %p116, %p117;
	@%p118 bra 	$L__BB13_56;
	min.s64 	%rd329, %rd51, %rd329;
	mov.b16 	%rs311, 1;
	bra.uni 	$L__BB13_57;
$L__BB13_56:
	setp.eq.s16 	%p119, %rs229, 0;
	selp.b16 	%rs311, %rs38, %rs311, %p119;
	selp.b64 	%rd329, %rd51, %rd329, %p119;
$L__BB13_57:
	setp.ne.s32 	%p120, %r163, 0;
	@%p120 bra 	$L__BB13_59;
	shr.u32 	%r277, %r1, 1;
	and.b32  	%r278, %r277, 496;
	mov.u32 	%r279, _ZZN3cub18CUB_300001_SM_10006detail6reduce28DeviceReduceSingleTileKernelINS2_10policy_hubIN4cuda3std3__45tupleIJblEEEyN6thrust24THRUST_300001_SM_1000_NS8cuda_cub9__find_if7functorIS9_EEE10Policy1000EPS9_SI_iSF_S9_S9_NS7_10__identityEEEvT0_T1_T2_T3_T4_T6_E12temp_storage;
	add.s32 	%r280, %r279, %r278;
	st.shared.u8 	[%r280+8], %rs311;
	st.shared.u64 	[%r280+16], %rd329;
$L__BB13_59:
	bar.sync 	0;
	setp.ne.s32 	%p121, %r1, 0;
	@%p121 bra 	$L__BB13_110;
	setp.lt.s32 	%p122, %r38, 33;
	@%p122 bra 	$L__BB13_62;
	ld.shared.u8 	%rs233, [_ZZN3cub18CUB_300001_SM_10006detail6reduce28DeviceReduceSingleTileKernelINS2_10policy_hubIN4cuda3std3__45tupleIJblEEEyN6thrust24THRUST_300001_SM_1000_NS8cuda_cub9__find_if7functorIS9_EEE10Policy1000EPS9_SI_iSF_S9_S9_NS7_10__identityEEEvT0_T1_T2_T3_T4_T6_E12temp_storage+24];
	ld.shared.u64 	%rd271, [_ZZN3cub18CUB_300001_SM_10006detail6reduce28DeviceReduceSingleTileKernelINS2_10policy_hubIN4cuda3std3__45tupleIJblEEEyN6thrust24THRUST_300001_SM_1000_NS8cuda_cub9__find_if7functorIS9_EEE10Policy1000EPS9_SI_iSF_S9_S9_NS7_10__identityEEEvT0_T1_T2_T3_T4_T6_E12temp_storage+32];
	and.b16  	%rs234, %rs311, 255;
	setp.eq.s16 	%p123, %rs234, 0;
	setp.eq.s16 	%p124, %rs233, 0;
	min.s64 	%rd272, %rd271, %rd329;
	selp.b16 	%rs235, %rs311, 1, %p124;
	selp.b16 	%rs311, %rs233, %rs235, %p123;
	selp.b64 	%rd273, %rd329, %rd272, %p124;
	selp.b64 	%rd329, %rd271, %rd273, %p123;
$L__BB13_62:
	setp.lt.s32 	%p125, %r38, 65;
	@%p125 bra 	$L__BB13_64;
	ld.shared.u8 	%rs236, [_ZZN3cub18CUB_300001_SM_10006detail6reduce28DeviceReduceSingleTileKernelINS2_10policy_hubIN4cuda3std3__45tupleIJblEEEyN6thrust24THRUST_300001_SM_1000_NS8cuda_cub9__find_if7functorIS9_EEE10Policy1000EPS9_SI_iSF_S9_S9_NS7_10__identityEEEvT0_T1_T2_T3_T4_T6_E12temp_storage+40];
	ld.shared.u64 	%rd274, [_ZZN3cub18CUB_300001_SM_10006detail6reduce28DeviceReduceSingleTileKernelINS2_10policy_hubIN4cuda3std3__45tupleIJblEEEyN6thrust24THRUST_300001_SM_1000_NS8cuda_cub9__find_if7functorIS9_EEE10Policy1000EPS9_SI_iSF_S9_S9_NS7_10__identityEEEvT0_T1_T2_T3_T4_T6_E12temp_storage+48];
	and.b16  	%rs237, %rs311, 255;
	setp.eq.s16 	%p126, %rs237, 0;
	setp.eq.s16 	%p127, %rs236, 0;
	min.s64 	%rd275, %rd274, %rd329;
	selp.b16 	%rs238, %rs311, 1, %p127;
	selp.b16 	%rs311, %rs236, %rs238, %p126;
	selp.b64 	%rd276, %rd329, %rd275, %p127;
	selp.b64 	%rd329, %rd274, %rd276, %p126;
$L__BB13_64:
	setp.lt.s32 	%p128, %r38, 97;
	@%p128 bra 	$L__BB13_66;
	ld.shared.u8 	%rs239, [_ZZN3cub18CUB_300001_SM_10006detail6reduce28DeviceReduceSingleTileKernelINS2_10policy_hubIN4cuda3std3__45tupleIJblEEEyN6thrust24THRUST_300001_SM_1000_NS8cuda_cub9__find_if7functorIS9_EEE10Policy1000EPS9_SI_iSF_S9_S9_NS7_10__identityEEEvT0_T1_T2_T3_T4_T6_E12temp_storage+56];
	ld.shared.u64 	%rd277, [_ZZN3cub18CUB_300001_SM_10006detail6reduce28DeviceReduceSingleTileKernelINS2_10policy_hubIN4cuda3std3__45tupleIJblEEEyN6thrust24THRUST_300001_SM_1000_NS8cuda_cub9__find_if7functorIS9_EEE10Policy1000EPS9_SI_iSF_S9_S9_NS7_10__identityEEEvT0_T1_T2_T3_T4_T6_E12temp_storage+64];
	and.b16  	%rs240, %rs311, 255;
	setp.eq.s16 	%p129, %rs240, 0;
	setp.eq.s16 	%p130, %rs239, 0;
	min.s64 	%rd278, %rd277, %rd329;
	selp.b16 	%rs241, %rs311, 1, %p130;
	selp.b16 	%rs311, %rs239, %rs241, %p129;
	selp.b64 	%rd279, %rd329, %rd278, %p130;
	selp.b64 	%rd329, %rd277, %rd279, %p129;
$L__BB13_66:
	setp.lt.s32 	%p131, %r38, 129;
	@%p131 bra 	$L__BB13_68;
	ld.shared.u8 	%rs242, [_ZZN3cub18CUB_300001_SM_10006detail6reduce28DeviceReduceSingleTileKernelINS2_10policy_hubIN4cuda3std3__45tupleIJblEEEyN6thrust24THRUST_300001_SM_1000_NS8cuda_cub9__find_if7functorIS9_EEE10Policy1000EPS9_SI_iSF_S9_S9_NS7_10__identityEEEvT0_T1_T2_T3_T4_T6_E12temp_storage+72];
	ld.shared.u64 	%rd280, [_ZZN3cub18CUB_300001_SM_10006detail6reduce28DeviceReduceSingleTileKernelINS2_10policy_hubIN4cuda3std3__45tupleIJblEEEyN6thrust24THRUST_300001_SM_1000_NS8cuda_cub9__find_if7functorIS9_EEE10Policy1000EPS9_SI_iSF_S9_S9_NS7_10__identityEEEvT0_T1_T2_T3_T4_T6_E12temp_storage+80];
	and.b16  	%rs243, %rs311, 255;
	setp.eq.s16 	%p132, %rs243, 0;
	setp.eq.s16 	%p133, %rs242, 0;
	min.s64 	%rd281, %rd280, %rd329;
	selp.b16 	%rs244, %rs311, 1, %p133;
	selp.b16 	%rs311, %rs242, %rs244, %p132;
	selp.b64 	%rd282, %rd329, %rd281, %p133;
	selp.b64 	%rd329, %rd280, %rd282, %p132;
$L__BB13_68:
	setp.lt.s32 	%p134, %r38, 161;
	@%p134 bra 	$L__BB13_70;
	ld.shared.u8 	%rs245, [_ZZN3cub18CUB_300001_SM_10006detail6reduce28DeviceReduceSingleTileKernelINS2_10policy_hubIN4cuda3std3__45tupleIJblEEEyN6thrust24THRUST_300001_SM_1000_NS8cuda_cub9__find_if7functorIS9_EEE10Policy1000EPS9_SI_iSF_S9_S9_NS7_10__identityEEEvT0_T1_T2_T3_T4_T6_E12temp_storage+88];
	ld.shared.u64 	%rd283, [_ZZN3cub18CUB_300001_SM_10006detail6reduce28DeviceReduceSingleTileKernelINS2_10policy_hubIN4cuda3std3__45tupleIJblEEEyN6thrust24THRUST_300001_SM_1000_NS8cuda_cub9__find_if7functorIS9_EEE10Policy1000EPS9_SI_iSF_S9_S9_NS7_10__identityEEEvT0_T1_T2_T3_T4_T6_E12temp_storage+96];
	and.b16  	%rs246, %rs311, 255;
	setp.eq.s16 	%p135, %rs246, 0;
	setp.eq.s16 	%p136, %rs245, 0;
	min.s64 	%rd284, %rd283, %rd329;
	selp.b16 	%rs247, %rs311, 1, %p136;
	selp.b16 	%rs311, %rs245, %rs247, %p135;
	selp.b64 	%rd285, %rd329, %rd284, %p136;
	selp.b64 	%rd329, %rd283, %rd285, %p135;
$L__BB13_70:
	setp.lt.s32 	%p137, %r38, 193;
	@%p137 bra 	$L__BB13_72;
	ld.shared.u8 	%rs248, [_ZZN3cub18CUB_300001_SM_10006detail6reduce28DeviceReduceSingleTileKernelINS2_10policy_hubIN4cuda3std3__45tupleIJblEEEyN6thrust24THRUST_300001_SM_1000_NS8cuda_cub9__find_if7functorIS9_EEE10Policy1000EPS9_SI_iSF_S9_S9_NS7_10__identityEEEvT0_T1_T2_T3_T4_T6_E12temp_storage+104];
	ld.shared.u64 	%rd286, [_ZZN3cub18CUB_300001_SM_10006detail6reduce28DeviceReduceSingleTileKernelINS2_10policy_hubIN4cuda3std3__45tupleIJblEEEyN6thrust24THRUST_300001_SM_1000_NS8cuda_cub9__find_if7functorIS9_EEE10Policy1000EPS9_SI_iSF_S9_S9_NS7_10__identityEEEvT0_T1_T2_T3_T4_T6_E12temp_storage+112];
	and.b16  	%rs249, %rs311, 255;
	setp.eq.s16 	%p138, %rs249, 0;
	setp.eq.s16 	%p139, %rs248, 0;
	min.s64 	%rd287, %rd286, %rd329;
	selp.b16 	%rs250, %rs311, 1, %p139;
	selp.b16 	%rs311, %rs248, %rs250, %p138;
	selp.b64 	%rd288, %rd329, %rd287, %p139;
	selp.b64 	%rd329, %rd286, %rd288, %p138;
$L__BB13_72:
	setp.lt.s32 	%p140, %r38, 225;
	@%p140 bra 	$L__BB13_110;
	ld.shared.u8 	%rs251, [_ZZN3cub18CUB_300001_SM_10006detail6reduce28DeviceReduceSingleTileKernelINS2_10policy_hubIN4cuda3std3__45tupleIJblEEEyN6thrust24THRUST_300001_SM_1000_NS8cuda_cub9__find_if7functorIS9_EEE10Policy1000EPS9_SI_iSF_S9_S9_NS7_10__identityEEEvT0_T1_T2_T3_T4_T6_E12temp_storage+120];
	ld.shared.u64 	%rd289, [_ZZN3cub18CUB_300001_SM_10006detail6reduce28DeviceReduceSingleTileKernelINS2_10policy_hubIN4cuda3std3__45tupleIJblEEEyN6thrust24THRUST_300001_SM_1000_NS8cuda_cub9__find_if7functorIS9_EEE10Policy1000EPS9_SI_iSF_S9_S9_NS7_10__identityEEEvT0_T1_T2_T3_T4_T6_E12temp_storage+128];
	and.b16  	%rs252, %rs311, 255;
	setp.eq.s16 	%p141, %rs252, 0;
	setp.eq.s16 	%p142, %rs251, 0;
	min.s64 	%rd290, %rd289, %rd329;
	selp.b16 	%rs253, %rs311, 1, %p142;
	selp.b16 	%rs311, %rs251, %rs253, %p141;
	selp.b64 	%rd291, %rd329, %rd290, %p142;
	selp.b64 	%rd329, %rd289, %rd291, %p141;
	bra.uni 	$L__BB13_110;
$L__BB13_74:
	mov.u32 	%r16, %tid.x;
	mul.wide.u32 	%rd124, %r16, 16;
	add.s64 	%rd109, %rd105, %rd124;
	// begin inline asm
	ld.global.nc.u64 %rd108, [%rd109];
	// end inline asm
	add.s64 	%rd111, %rd109, 8;
	// begin inline asm
	ld.global.nc.u64 %rd110, [%rd111];
	// end inline asm
	cvt.u16.u64 	%rs83, %rd108;
	and.b16  	%rs84, %rs83, 255;
	add.s64 	%rd113, %rd109, 4096;
	// begin inline asm
	ld.global.nc.u64 %rd112, [%rd113];
	// end inline asm
	add.s64 	%rd115, %rd109, 4104;
	// begin inline asm
	ld.global.nc.u64 %rd114, [%rd115];
	// end inline asm
	cvt.u16.u64 	%rs85, %rd112;
	and.b16  	%rs86, %rs85, 255;
	add.s64 	%rd117, %rd109, 8192;
	// begin inline asm
	ld.global.nc.u64 %rd116, [%rd117];
	// end inline asm
	add.s64 	%rd119, %rd109, 8200;
	// begin inline asm
	ld.global.nc.u64 %rd118, [%rd119];
	// end inline asm
	cvt.u16.u64 	%rs87, %rd116;
	and.b16  	%rs88, %rs87, 255;
	add.s64 	%rd121, %rd109, 12288;
	// begin inline asm
	ld.global.nc.u64 %rd120, [%rd121];
	// end inline asm
	add.s64 	%rd123, %rd109, 12296;
	// begin inline asm
	ld.global.nc.u64 %rd122, [%rd123];
	// end inline asm
	cvt.u16.u64 	%rs89, %rd120;
	and.b16  	%rs90, %rs89, 255;
	setp.eq.s16 	%p3, %rs84, 0;
	setp.eq.s16 	%p4, %rs86, 0;
	min.s64 	%rd125, %rd114, %rd110;
	selp.b16 	%rs91, %rs83, 1, %p4;
	selp.b64 	%rd126, %rd110, %rd125, %p4;
	selp.b16 	%rs92, %rs85, %rs91, %p3;
	and.b16  	%rs93, %rs92, 255;
	selp.b64 	%rd127, %rd114, %rd126, %p3;
	setp.eq.s16 	%p5, %rs93, 0;
	setp.eq.s16 	%p6, %rs88, 0;
	min.s64 	%rd128, %rd118, %rd127;
	selp.b16 	%rs94, %rs92, 1, %p6;
	selp.b64 	%rd129, %rd127, %rd128, %p6;
	selp.b16 	%rs95, %rs87, %rs94, %p5;
	and.b16  	%rs96, %rs95, 255;
	selp.b64 	%rd130, %rd118, %rd129, %p5;
	setp.eq.s16 	%p7, %rs96, 0;
	setp.eq.s16 	%p8, %rs90, 0;
	min.s64 	%rd131, %rd122, %rd130;
	selp.b16 	%rs97, %rs95, 1, %p8;
	selp.b64 	%rd132, %rd130, %rd131, %p8;
	selp.b16 	%rs311, %rs89, %rs97, %p7;
	selp.b64 	%rd329, %rd122, %rd132, %p7;
	setp.lt.u32 	%p9, %r38, 2048;
	mov.b32 	%r399, 1024;
	@%p9 bra 	$L__BB13_78;
	add.s32 	%r17, %r38, -1024;
	mov.b32 	%r399, 1024;
$L__BB13_76:
	mul.wide.s32 	%rd149, %r399, 16;
	add.s64 	%rd134, %rd109, %rd149;
	// begin inline asm
	ld.global.nc.u64 %rd133, [%rd134];
	// end inline asm
	add.s64 	%rd136, %rd134, 8;
	// begin inline asm
	ld.global.nc.u64 %rd135, [%rd136];
	// end inline asm
	cvt.u16.u64 	%rs98, %rd133;
	and.b16  	%rs99, %rs98, 255;
	add.s64 	%rd138, %rd134, 4096;
	// begin inline asm
	ld.global.nc.u64 %rd137, [%rd138];
	// end inline asm
	add.s64 	%rd140, %rd134, 4104;
	// begin inline asm
	ld.global.nc.u64 %rd139, [%rd140];
	// end inline asm
	cvt.u16.u64 	%rs100, %rd137;
	and.b16  	%rs101, %rs100, 255;
	add.s64 	%rd142, %rd134, 8192;
	// begin inline asm
	ld.global.nc.u64 %rd141, [%rd142];
	// end inline asm
	add.s64 	%rd144, %rd134, 8200;
	// begin inline asm
	ld.global.nc.u64 %rd143, [%rd144];
	// end inline asm
	cvt.u16.u64 	%rs102, %rd141;
	and.b16  	%rs103, %rs102, 255;
	add.s64 	%rd146, %rd134, 12288;
	// begin inline asm
	ld.global.nc.u64 %rd145, [%rd146];
	// end inline asm
	add.s64 	%rd148, %rd134, 12296;
	// begin inline asm
	ld.global.nc.u64 %rd147, [%rd148];
	// end inline asm
	cvt.u16.u64 	%rs104, %rd145;
	and.b16  	%rs105, %rs104, 255;
	and.b16  	%rs106, %rs311, 255;
	setp.eq.s16 	%p10, %rs106, 0;
	setp.eq.s16 	%p11, %rs99, 0;
	min.s64 	%rd150, %rd135, %rd329;
	selp.b16 	%rs107, %rs311, 1, %p11;
	selp.b64 	%rd151, %rd329, %rd150, %p11;
	selp.b16 	%rs108, %rs98, %rs107, %p10;
	and.b16  	%rs109, %rs108, 255;
	selp.b64 	%rd152, %rd135, %rd151, %p10;
	setp.eq.s16 	%p12, %rs109, 0;
	setp.eq.s16 	%p13, %rs101, 0;
	min.s64 	%rd153, %rd139, %rd152;
	selp.b16 	%rs110, %rs108, 1, %p13;
	selp.b64 	%rd154, %rd152, %rd153, %p13;
	selp.b16 	%rs111, %rs100, %rs110, %p12;
	and.b16  	%rs112, %rs111, 255;
	selp.b64 	%rd155, %rd139, %rd154, %p12;
	setp.eq.s16 	%p14, %rs112, 0;
	setp.eq.s16 	%p15, %rs103, 0;
	min.s64 	%rd156, %rd143, %rd155;
	selp.b16 	%rs113, %rs111, 1, %p15;
	selp.b64 	%rd157, %rd155, %rd156, %p15;
	selp.b16 	%rs114, %rs102, %rs113, %p14;
	and.b16  	%rs115, %rs114, 255;
	selp.b64 	%rd158, %rd143, %rd157, %p14;
	setp.eq.s16 	%p16, %rs115, 0;
	setp.eq.s16 	%p17, %rs105, 0;
	min.s64 	%rd159, %rd147, %rd158;
	selp.b16 	%rs116, %rs114, 1, %p17;
	selp.b64 	%rd160, %rd158, %rd159, %p17;
	selp.b16 	%rs311, %rs104, %rs116, %p16;
	selp.b64 	%rd329, %rd147, %rd160, %p16;
	sub.s32 	%r41, %r38, %r399;
	setp.lt.s32 	%p18, %r41, 1024;
	@%p18 bra 	$L__BB13_86;
	add.s32 	%r399, %r399, 1024;
	setp.le.s32 	%p19, %r399, %r17;
	@%p19 bra 	$L__BB13_76;
$L__BB13_78:
	setp.le.s32 	%p20, %r38, %r399;
	@%p20 bra 	$L__BB13_86;
	sub.s32 	%r21, %r38, %r399;
	setp.ge.s32 	%p21, %r16, %r21;
	@%p21 bra 	$L__BB13_86;
	not.b32 	%r42, %r16;
	add.s32 	%r43, %r38, %r42;
	sub.s32 	%r22, %r43, %r399;
	and.b32  	%r44, %r22, 768;
	setp.eq.s32 	%p22, %r44, 768;
	mov.u32 	%r403, %r16;
	@%p22 bra 	$L__BB13_83;
	add.s32 	%r401, %r16, %r399;
	shr.u32 	%r45, %r22, 8;
	add.s32 	%r46, %r45, 1;
	and.b32  	%r47, %r46, 3;
	neg.s32 	%r400, %r47;
	mov.u32 	%r403, %r16;
$L__BB13_82:
	.pragma "nounroll";
	mul.wide.u32 	%rd166, %r401, 16;
	add.s64 	%rd163, %rd105, %rd166;
	// begin inline asm
	ld.global.nc.u64 %rd162, [%rd163];
	// end inline asm
	add.s64 	%rd165, %rd163, 8;
	// begin inline asm
	ld.global.nc.u64 %rd164, [%rd165];
	// end inline asm
	cvt.u16.u64 	%rs118, %rd162;
	and.b16  	%rs119, %rs118, 255;
	and.b16  	%rs120, %rs311, 255;
	setp.eq.s16 	%p23, %rs120, 0;
	setp.eq.s16 	%p24, %rs119, 0;
	min.s64 	%rd167, %rd164, %rd329;
	selp.b16 	%rs121, %rs311, 1, %p24;
	selp.b16 	%rs311, %rs118, %rs121, %p23;
	selp.b64 	%rd168, %rd329, %rd167, %p24;
	selp.b64 	%rd329, %rd164, %rd168, %p23;
	add.s32 	%r403, %r403, 256;
	add.s32 	%r401, %r401, 256;
	add.s32 	%r400, %r400, 1;
	setp.ne.s32 	%p25, %r400, 0;
	@%p25 bra 	$L__BB13_82;
$L__BB13_83:
	setp.lt.u32 	%p26, %r22, 768;
	@%p26 bra 	$L__BB13_86;
	cvt.u64.u32 	%rd169, %r403;
	cvt.u64.u32 	%rd170, %r399;
	add.s64 	%rd171, %rd169, %rd170;
	shl.b64 	%rd172, %rd171, 4;
	add.s64 	%rd173, %rd172, %rd105;
	add.s64 	%rd350, %rd173, 12296;
	add.s32 	%r404, %r403, %r399;
$L__BB13_85:
	mul.wide.u32 	%rd190, %r404, 16;
	add.s64 	%rd175, %rd105, %rd190;
	// begin inline asm
	ld.global.nc.u64 %rd174, [%rd175];
	// end inline asm
	add.s64 	%rd177, %rd175, 8;
	// begin inline asm
	ld.global.nc.u64 %rd176, [%rd177];
	// end inline asm
	cvt.u16.u64 	%rs122, %rd174;
	and.b16  	%rs123, %rs122, 255;
	and.b16  	%rs124, %rs311, 255;
	setp.eq.s16 	%p27, %rs124, 0;
	setp.eq.s16 	%p28, %rs123, 0;
	min.s64 	%rd191, %rd176, %rd329;
	selp.b16 	%rs125, %rs311, 1, %p28;
	selp.b16 	%rs126, %rs122, %rs125, %p27;
	and.b16  	%rs127, %rs126, 255;
	selp.b64 	%rd192, %rd329, %rd191, %p28;
	selp.b64 	%rd193, %rd176, %rd192, %p27;
	add.s64 	%rd179, %rd350, -8200;
	// begin inline asm
	ld.global.nc.u64 %rd178, [%rd179];
	// end inline asm
	add.s64 	%rd181, %rd350, -8192;
	// begin inline asm
	ld.global.nc.u64 %rd180, [%rd181];
	// end inline asm
	cvt.u16.u64 	%rs128, %rd178;
	and.b16  	%rs129, %rs128, 255;
	setp.eq.s16 	%p29, %rs127, 0;
	setp.eq.s16 	%p30, %rs129, 0;
	min.s64 	%rd194, %rd180, %rd193;
	selp.b16 	%rs130, %rs126, 1, %p30;
	selp.b16 	%rs131, %rs128, %rs130, %p29;
	and.b16  	%rs132, %rs131, 255;
	selp.b64 	%rd195, %rd193, %rd194, %p30;
	selp.b64 	%rd196, %rd180, %rd195, %p29;
	add.s64 	%rd183, %rd350, -4104;
	// begin inline asm
	ld.global.nc.u64 %rd182, [%rd183];
	// end inline asm
	add.s64 	%rd185, %rd350, -4096;
	// begin inline asm
	ld.global.nc.u64 %rd184, [%rd185];
	// end inline asm
	cvt.u16.u64 	%rs133, %rd182;
	and.b16  	%rs134, %rs133, 255;
	setp.eq.s16 	%p31, %rs132, 0;
	setp.eq.s16 	%p32, %rs134, 0;
	min.s64 	%rd197, %rd184, %rd196;
	selp.b16 	%rs135, %rs131, 1, %p32;
	selp.b16 	%rs136, %rs133, %rs135, %p31;
	and.b16  	%rs137, %rs136, 255;
	selp.b64 	%rd198, %rd196, %rd197, %p32;
	selp.b64 	%rd199, %rd184, %rd198, %p31;
	add.s64 	%rd187, %rd350, -8;
	// begin inline asm
	ld.global.nc.u64 %rd186, [%rd187];
	// end inline asm
	// begin inline asm
	ld.global.nc.u64 %rd188, [%rd350];
	// end inline asm
	cvt.u16.u64 	%rs138, %rd186;
	and.b16  	%rs139, %rs138, 255;
	setp.eq.s16 	%p33, %rs137, 0;
	setp.eq.s16 	%p34, %rs139, 0;
	min.s64 	%rd200, %rd188, %rd199;
	selp.b16 	%rs140, %rs136, 1, %p34;
	selp.b16 	%rs311, %rs138, %rs140, %p33;
	selp.b64 	%rd201, %rd199, %rd200, %p34;
	selp.b64 	%rd329, %rd188, %rd201, %p33;
	add.s32 	%r403, %r403, 1024;
	add.s64 	%rd350, %rd350, 16384;
	add.s32 	%r404, %r404, 1024;
	setp.lt.s32 	%p35, %r403, %r21;
	@%p35 bra 	$L__BB13_85;
$L__BB13_86:
	// begin inline asm
	mov.u32 %r48, %laneid;
	// end inline asm
	cvt.u32.u16 	%r69, %rs311;
	and.b32  	%r50, %r69, 255;
	mov.b32 	%r66, 1;
	mov.b32 	%r67, 31;
	mov.b32 	%r68, -1;
	// begin inline asm
	shfl.sync.down.b32 %r49, %r50, %r66, %r67, %r68;
	// end inline asm
	// begin inline asm
	shfl.sync.down.b32 %r54, %r55, %r66, %r67, %r68;
	// end inline asm
	mov.b64 	{%r60, %r65}, %rd329;
	// begin inline asm
	shfl.sync.down.b32 %r59, %r60, %r66, %r67, %r68;
	// end inline asm
	// begin inline asm
	shfl.sync.down.b32 %r64, %r65, %r66, %r67, %r68;
	// end inline asm
	mov.b64 	%rd83, {%r59, %r64};
	cvt.u16.u32 	%rs65, %r49;
	setp.gt.s32 	%p36, %r48, 30;
	@%p36 bra 	$L__BB13_90;
	and.b16  	%rs141, %rs311, 255;
	setp.eq.s16 	%p37, %rs141, 0;
	and.b16  	%rs142, %rs65, 255;
	setp.eq.s16 	%p38, %rs142, 0;
	or.pred  	%p39, %p37, %p38;
	@%p39 bra 	$L__BB13_89;
	min.s64 	%rd329, %rd83, %rd329;
	mov.b16 	%rs311, 1;
	bra.uni 	$L__BB13_90;
$L__BB13_89:
	setp.eq.s16 	%p40, %rs141, 0;
	selp.b16 	%rs311, %rs65, %rs311, %p40;
	selp.b64 	%rd329, %rd83, %rd329, %p40;
$L__BB13_90:
	cvt.u32.u16 	%r90, %rs311;
	and.b32  	%r71, %r90, 255;
	mov.b32 	%r87, 2;
	mov.b32 	%r88, 31;
	mov.b32 	%r89, -1;
	// begin inline asm
	shfl.sync.down.b32 %r70, %r71, %r87, %r88, %r89;
	// end inline asm
	// begin inline asm
	shfl.sync.down.b32 %r75, %r76, %r87, %r88, %r89;
	// end inline asm
	mov.b64 	{%r81, %r86}, %rd329;
	// begin inline asm
	shfl.sync.down.b32 %r80, %r81, %r87, %r88, %r89;
	// end inline asm
	// begin inline asm
	shfl.sync.down.b32 %r85, %r86, %r87, %r88, %r89;
	// end inline asm
	mov.b64 	%rd87, {%r80, %r85};
	cvt.u16.u32 	%rs68, %r70;
	setp.gt.s32 	%p41, %r48, 29;
	@%p41 bra 	$L__BB13_94;
	and.b16  	%rs145, %rs311, 255;
	setp.eq.s16 	%p42, %rs145, 0;
	and.b16  	%rs146, %rs68, 255;
	setp.eq.s16 	%p43, %rs146, 0;
	or.pred  	%p44, %p42, %p43;
	@%p44 bra 	$L__BB13_93;
	min.s64 	%rd329, %rd87, %rd329;
	mov.b16 	%rs311, 1;
	bra.uni 	$L__BB13_94;
$L__BB13_93:
	setp.eq.s16 	%p45, %rs145, 0;
	selp.b16 	%rs311, %rs68, %rs311, %p45;
	selp.b64 	%rd329, %rd87, %rd329, %p45;
$L__BB13_94:
	cvt.u32.u16 	%r111, %rs311;
	and.b32  	%r92, %r111, 255;
	mov.b32 	%r108, 4;
	mov.b32 	%r109, 31;
	mov.b32 	%r110, -1;
	// begin inline asm
	shfl.sync.down.b32 %r91, %r92, %r108, %r109, %r110;
	// end inline asm
	// begin inline asm
	shfl.sync.down.b32 %r96, %r97, %r108, %r109, %r110;
	// end inline asm
	mov.b64 	{%r102, %r107}, %rd329;
	// begin inline asm
	shfl.sync.down.b32 %r101, %r102, %r108, %r109, %r110;
	// end inline asm
	// begin inline asm
	shfl.sync.down.b32 %r106, %r107, %r108, %r109, %r110;
	// end inline asm
	mov.b64 	%rd91, {%r101, %r106};
	cvt.u16.u32 	%rs71, %r91;
	setp.gt.s32 	%p46, %r48, 27;
	@%p46 bra 	$L__BB13_98;
	and.b16  	%rs149, %rs311, 255;
	setp.eq.s16 	%p47, %rs149, 0;
	and.b16  	%rs150, %rs71, 255;
	setp.eq.s16 	%p48, %rs150, 0;
	or.pred  	%p49, %p47, %p48;
	@%p49 bra 	$L__BB13_97;
	min.s64 	%rd329, %rd91, %rd329;
	mov.b16 	%rs311, 1;
	bra.uni 	$L__BB13_98;
$L__BB13_97:
	setp.eq.s16 	%p50, %rs149, 0;
	selp.b16 	%rs311, %rs71, %rs311, %p50;
	selp.b64 	%rd329, %rd91, %rd329, %p50;
$L__BB13_98:
	cvt.u32.u16 	%r132, %rs311;
	and.b32  	%r113, %r132, 255;
	mov.b32 	%r129, 8;
	mov.b32 	%r130, 31;
	mov.b32 	%r131, -1;
	// begin inline asm
	shfl.sync.down.b32 %r112, %r113, %r129, %r130, %r131;
	// end inline asm
	// begin inline asm
	shfl.sync.down.b32 %r117, %r118, %r129, %r130, %r131;
	// end inline asm
	mov.b64 	{%r123, %r128}, %rd329;
	// begin inline asm
	shfl.sync.down.b32 %r122, %r123, %r129, %r130, %r131;
	// end inline asm
	// begin inline asm
	shfl.sync.down.b32 %r127, %r128, %r129, %r130, %r131;
	// end inline asm
	mov.b64 	%rd95, {%r122, %r127};
	cvt.u16.u32 	%rs74, %r112;
	setp.gt.s32 	%p51, %r48, 23;
	@%p51 bra 	$L__BB13_102;
	and.b16  	%rs153, %rs311, 255;
	setp.eq.s16 	%p52, %rs153, 0;
	and.b16  	%rs154, %rs74, 255;
	setp.eq.s16 	%p53, %rs154, 0;
	or.pred  	%p54, %p52, %p53;
	@%p54 bra 	$L__BB13_101;
	min.s64 	%rd329, %rd95, %rd329;
	mov.b16 	%rs311, 1;
	bra.uni 	$L__BB13_102;
$L__BB13_101:
	setp.eq.s16 	%p55, %rs153, 0;
	selp.b16 	%rs311, %rs74, %rs311, %p55;
	selp.b64 	%rd329, %rd95, %rd329, %p55;
$L__BB13_102:
	cvt.u32.u16 	%r153, %rs311;
	and.b32  	%r134, %r153, 255;
	mov.b32 	%r150, 16;
	mov.b32 	%r151, 31;
	mov.b32 	%r152, -1;
	// begin inline asm
	shfl.sync.down.b32 %r133, %r134, %r150, %r151, %r152;
	// end inline asm
	// begin inline asm
	shfl.sync.down.b32 %r138, %r139, %r150, %r151, %r152;
	// end inline asm
	mov.b64 	{%r144, %r149}, %rd329;
	// begin inline asm
	shfl.sync.down.b32 %r143, %r144, %r150, %r151, %r152;
	// end inline asm
	// begin inline asm
	shfl.sync.down.b32 %r148, %r149, %r150, %r151, %r152;
	// end inline asm
	mov.b64 	%rd99, {%r143, %r148};
	cvt.u16.u32 	%rs77, %r133;
	setp.gt.s32 	%p56, %r48, 15;
	@%p56 bra 	$L__BB13_106;
	and.b16  	%rs157, %rs311, 255;
	setp.eq.s16 	%p57, %rs157, 0;
	and.b16  	%rs158, %rs77, 255;
	setp.eq.s16 	%p58, %rs158, 0;
	or.pred  	%p59, %p57, %p58;
	@%p59 bra 	$L__BB13_105;
	min.s64 	%rd329, %rd99, %rd329;
	mov.b16 	%rs311, 1;
	bra.uni 	$L__BB13_106;
$L__BB13_105:
	setp.eq.s16 	%p60, %rs157, 0;
	selp.b16 	%rs311, %rs77, %rs311, %p60;
	selp.b64 	%rd329, %rd99, %rd329, %p60;
$L__BB13_106:
	setp.ne.s32 	%p61, %r48, 0;
	@%p61 bra 	$L__BB13_108;
	shr.u32 	%r154, %r16, 1;
	and.b32  	%r155, %r154, 496;
	mov.u32 	%r156, _ZZN3cub18CUB_300001_SM_10006detail6reduce28DeviceReduceSingleTileKernelINS2_10policy_hubIN4cuda3std3__45tupleIJblEEEyN6thrust24THRUST_300001_SM_1000_NS8cuda_cub9__find_if7functorIS9_EEE10Policy1000EPS9_SI_iSF_S9_S9_NS7_10__identityEEEvT0_T1_T2_T3_T4_T6_E12temp_storage;
	add.s32 	%r157, %r156, %r155;
	st.shared.u8 	[%r157+8], %rs311;
	st.shared.u64 	[%r157+16], %rd329;
$L__BB13_108:
	bar.sync 	0;
	setp.ne.s32 	%p62, %r16, 0;
	@%p62 bra 	$L__BB13_110;
	ld.shared.u8 	%rs161, [_ZZN3cub18CUB_300001_SM_10006detail6reduce28DeviceReduceSingleTileKernelINS2_10policy_hubIN4cuda3std3__45tupleIJblEEEyN6thrust24THRUST_300001_SM_1000_NS8cuda_cub9__find_if7functorIS9_EEE10Policy1000EPS9_SI_iSF_S9_S9_NS7_10__identityEEEvT0_T1_T2_T3_T4_T6_E12temp_storage+24];
	ld.shared.u64 	%rd202, [_ZZN3cub18CUB_300001_SM_10006detail6reduce28DeviceReduceSingleTileKernelINS2_10policy_hubIN4cuda3std3__45tupleIJblEEEyN6thrust24THRUST_300001_SM_1000_NS8cuda_cub9__find_if7functorIS9_EEE10Policy1000EPS9_SI_iSF_S9_S9_NS7_10__identityEEEvT0_T1_T2_T3_T4_T6_E12temp_storage+32];
	and.b16  	%rs162, %rs311, 255;
	setp.eq.s16 	%p63, %rs162, 0;
	setp.eq.s16 	%p64, %rs161, 0;
	min.s64 	%rd203, %rd202, %rd329;
	selp.b16 	%rs163, %rs311, 1, %p64;
	selp.b16 	%rs164, %rs161, %rs163, %p63;
	and.b16  	%rs165, %rs164, 255;
	selp.b64 	%rd204, %rd329, %rd203, %p64;
	selp.b64 	%rd205, %rd202, %rd204, %p63;
	ld.shared.u8 	%rs166, [_ZZN3cub18CUB_300001_SM_10006detail6reduce28DeviceReduceSingleTileKernelINS2_10policy_hubIN4cuda3std3__45tupleIJblEEEyN6thrust24THRUST_300001_SM_1000_NS8cuda_cub9__find_if7functorIS9_EEE10Policy1000EPS9_SI_iSF_S9_S9_NS7_10__identityEEEvT0_T1_T2_T3_T4_T6_E12temp_storage+40];
	ld.shared.u64 	%rd206, [_ZZN3cub18CUB_300001_SM_10006detail6reduce28DeviceReduceSingleTileKernelINS2_10policy_hubIN4cuda3std3__45tupleIJblEEEyN6thrust24THRUST_300001_SM_1000_NS8cuda_cub9__find_if7functorIS9_EEE10Policy1000EPS9_SI_iSF_S9_S9_NS7_10__identityEEEvT0_T1_T2_T3_T4_T6_E12temp_storage+48];
	setp.eq.s16 	%p65, %rs165, 0;
	setp.eq.s16 	%p66, %rs166, 0;
	min.s64 	%rd207, %rd206, %rd205;
	selp.b16 	%rs167, %rs164, 1, %p66;
	selp.b16 	%rs168, %rs166, %rs167, %p65;
	and.b16  	%rs169, %rs168, 255;
	selp.b64 	%rd208, %rd205, %rd207, %p66;
	selp.b64 	%rd209, %rd206, %rd208, %p65;
	ld.shared.u8 	%rs170, [_ZZN3cub18CUB_300001_SM_10006detail6reduce28DeviceReduceSingleTileKernelINS2_10policy_hubIN4cuda3std3__45tupleIJblEEEyN6thrust24THRUST_300001_SM_1000_NS8cuda_cub9__find_if7functorIS9_EEE10Policy1000EPS9_SI_iSF_S9_S9_NS7_10__identityEEEvT0_T1_T2_T3_T4_T6_E12temp_storage+56];
	ld.shared.u64 	%rd210, [_ZZN3cub18CUB_300001_SM_10006detail6reduce28DeviceReduceSingleTileKernelINS2_10policy_hubIN4cuda3std3__45tupleIJblEEEyN6thrust24THRUST_300001_SM_1000_NS8cuda_cub9__find_if7functorIS9_EEE10Policy1000EPS9_SI_iSF_S9_S9_NS7_10__identityEEEvT0_T1_T2_T3_T4_T6_E12temp_storage+64];
	setp.eq.s16 	%p67, %rs169, 0;
	setp.eq.s16 	%p68, %rs170, 0;
	min.s64 	%rd211, %rd210, %rd209;
	selp.b16 	%rs171, %rs168, 1, %p68;
	selp.b16 	%rs172, %rs170, %rs171, %p67;
	and.b16  	%rs173, %rs172, 255;
	selp.b64 	%rd212, %rd209, %rd211, %p68;
	selp.b64 	%rd213, %rd210, %rd212, %p67;
	ld.shared.u8 	%rs174, [_ZZN3cub18CUB_300001_SM_10006detail6reduce28DeviceReduceSingleTileKernelINS2_10policy_hubIN4cuda3std3__45tupleIJblEEEyN6thrust24THRUST_300001_SM_1000_NS8cuda_cub9__find_if7functorIS9_EEE10Policy1000EPS9_SI_iSF_S9_S9_NS7_10__identityEEEvT0_T1_T2_T3_T4_T6_E12temp_storage+72];
	ld.shared.u64 	%rd214, [_ZZN3cub18CUB_300001_SM_10006detail6reduce28DeviceReduceSingleTileKernelINS2_10policy_hubIN4cuda3std3__45tupleIJblEEEyN6thrust24THRUST_300001_SM_1000_NS8cuda_cub9__find_if7functorIS9_EEE10Policy1000EPS9_SI_iSF_S9_S9_NS7_10__identityEEEvT0_T1_T2_T3_T4_T6_E12temp_storage+80];
	setp.eq.s16 	%p69, %rs173, 0;
	setp.eq.s16 	%p70, %rs174, 0;
	min.s64 	%rd215, %rd214, %rd213;
	selp.b16 	%rs175, %rs172, 1, %p70;
	selp.b16 	%rs176, %rs174, %rs175, %p69;
	and.b16  	%rs177, %rs176, 255;
	selp.b64 	%rd216, %rd213, %rd215, %p70;
	selp.b64 	%rd217, %rd214, %rd216, %p69;
	ld.shared.u8 	%rs178, [_ZZN3cub18CUB_300001_SM_10006detail6reduce28DeviceReduceSingleTileKernelINS2_10policy_hubIN4cuda3std3__45tupleIJblEEEyN6thrust24THRUST_300001_SM_1000_NS8cuda_cub9__find_if7functorIS9_EEE10Policy1000EPS9_SI_iSF_S9_S9_NS7_10__identityEEEvT0_T1_T2_T3_T4_T6_E12temp_storage+88];
	ld.shared.u64 	%rd218, [_ZZN3cub18CUB_300001_SM_10006detail6reduce28DeviceReduceSingleTileKernelINS2_10policy_hubIN4cuda3std3__45tupleIJblEEEyN6thrust24THRUST_300001_SM_1000_NS8cuda_cub9__find_if7functorIS9_EEE10Policy1000EPS9_SI_iSF_S9_S9_NS7_10__identityEEEvT0_T1_T2_T3_T4_T6_E12temp_storage+96];
	setp.eq.s16 	%p71, %rs177, 0;
	setp.eq.s16 	%p72, %rs178, 0;
	min.s64 	%rd219, %rd218, %rd217;
	selp.b16 	%rs179, %rs176, 1, %p72;
	selp.b16 	%rs180, %rs178, %rs179, %p71;
	and.b16  	%rs181, %rs180, 255;
	selp.b64 	%rd220, %rd217, %rd219, %p72;
	selp.b64 	%rd221, %rd218, %rd220, %p71;
	ld.shared.u8 	%rs182, [_ZZN3cub18CUB_300001_SM_10006detail6reduce28DeviceReduceSingleTileKernelINS2_10policy_hubIN4cuda3std3__45tupleIJblEEEyN6thrust24THRUST_300001_SM_1000_NS8cuda_cub9__find_if7functorIS9_EEE10Policy1000EPS9_SI_iSF_S9_S9_NS7_10__identityEEEvT0_T1_T2_T3_T4_T6_E12temp_storage+104];
	ld.shared.u64 	%rd222, [_ZZN3cub18CUB_300001_SM_10006detail6reduce28DeviceReduceSingleTileKernelINS2_10policy_hubIN4cuda3std3__45tupleIJblEEEyN6thrust24THRUST_300001_SM_1000_NS8cuda_cub9__find_if7functorIS9_EEE10Policy1000EPS9_SI_iSF_S9_S9_NS7_10__identityEEEvT0_T1_T2_T3_T4_T6_E12temp_storage+112];
	setp.eq.s16 	%p73, %rs181, 0;
	setp.eq.s16 	%p74, %rs182, 0;
	min.s64 	%rd223, %rd222, %rd221;
	selp.b16 	%rs183, %rs180, 1, %p74;
	selp.b16 	%rs184, %rs182, %rs183, %p73;
	and.b16  	%rs185, %rs184, 255;
	selp.b64 	%rd224, %rd221, %rd223, %p74;
	selp.b64 	%rd225, %rd222, %rd224, %p73;
	ld.shared.u8 	%rs186, [_ZZN3cub18CUB_300001_SM_10006detail6reduce28DeviceReduceSingleTileKernelINS2_10policy_hubIN4cuda3std3__45tupleIJblEEEyN6thrust24THRUST_300001_SM_1000_NS8cuda_cub9__find_if7functorIS9_EEE10Policy1000EPS9_SI_iSF_S9_S9_NS7_10__identityEEEvT0_T1_T2_T3_T4_T6_E12temp_storage+120];
	ld.shared.u64 	%rd226, [_ZZN3cub18CUB_300001_SM_10006detail6reduce28DeviceReduceSingleTileKernelINS2_10policy_hubIN4cuda3std3__45tupleIJblEEEyN6thrust24THRUST_300001_SM_1000_NS8cuda_cub9__find_if7functorIS9_EEE10Policy1000EPS9_SI_iSF_S9_S9_NS7_10__identityEEEvT0_T1_T2_T3_T4_T6_E12temp_storage+128];
	setp.eq.s16 	%p75, %rs185, 0;
	setp.eq.s16 	%p76, %rs186, 0;
	min.s64 	%rd227, %rd226, %rd225;
	selp.b16 	%rs187, %rs184, 1, %p76;
	selp.b16 	%rs311, %rs186, %rs187, %p75;
	selp.b64 	%rd228, %rd225, %rd227, %p76;
	selp.b64 	%rd329, %rd226, %rd228, %p75;
$L__BB13_110:
	mov.u32 	%r391, %tid.x;
	setp.ne.s32 	%p184, %r391, 0;
	@%p184 bra 	$L__BB13_112;
	setp.eq.s16 	%p185, %rs82, 0;
	and.b16  	%rs302, %rs311, 255;
	setp.eq.s16 	%p186, %rs302, 0;
	min.s64 	%rd319, %rd329, %rd106;
	selp.b16 	%rs303, %rs82, 1, %p186;
	selp.b16 	%rs304, %rs311, %rs303, %p185;
	selp.b64 	%rd320, %rd106, %rd319, %p186;
	selp.b64 	%rd321, %rd329, %rd320, %p185;
	st.global.u8 	[%rd1], %rs304;
	st.global.u64 	[%rd1+8], %rd321;
$L__BB13_112:
	ret;

}
	// .globl	_ZN3cub18CUB_300001_SM_10006detail8for_each13static_kernelINS2_12policy_hub_t12policy_500_tEmN6thrust24THRUST_300001_SM_1000_NS8cuda_cub20__uninitialized_fill7functorINS7_10device_ptrIiEEiEEEEvT0_T1_
.visible .entry _ZN3cub18CUB_300001_SM_10006detail8for_each13static_kernelINS2_12policy_hub_t12policy_500_tEmN6thrust24THRUST_300001_SM_1000_NS8cuda_cub20__uninitialized_fill7functorINS7_10device_ptrIiEEiEEEEvT0_T1_(
	.param .u64 _ZN3cub18CUB_300001_SM_10006detail8for_each13static_kernelINS2_12policy_hub_t12policy_500_tEmN6thrust24THRUST_300001_SM_1000_NS8cuda_cub20__uninitialized_fill7functorINS7_10device_ptrIiEEiEEEEvT0_T1__param_0,
	.param .align 8 .b8 _ZN3cub18CUB_300001_SM_10006detail8for_each13static_kernelINS2_12policy_hub_t12policy_500_tEmN6thrust24THRUST_300001_SM_1000_NS8cuda_cub20__uninitialized_fill7functorINS7_10device_ptrIiEEiEEEEvT0_T1__param_1[16]
)
.maxntid 256
{
	.reg .pred 	%p<4>;
	.reg .b16 	%rs<5>;
	.reg .b32 	%r<12>;
	.reg .b64 	%rd<16>;

	ld.param.u32 	%r3, [_ZN3cub18CUB_300001_SM_10006detail8for_each13static_kernelINS2_12policy_hub_t12policy_500_tEmN6thrust24THRUST_300001_SM_1000_NS8cuda_cub20__uninitialized_fill7functorINS7_10device_ptrIiEEiEEEEvT0_T1__param_1+8];
	ld.param.u64 	%rd4, [_ZN3cub18CUB_300001_SM_10006detail8for_each13static_kernelINS2_12policy_hub_t12policy_500_tEmN6thrust24THRUST_300001_SM_1000_NS8cuda_cub20__uninitialized_fill7functorINS7_10device_ptrIiEEiEEEEvT0_T1__param_1];
	ld.param.u64 	%rd5, [_ZN3cub18CUB_300001_SM_10006detail8for_each13static_kernelINS2_12policy_hub_t12policy_500_tEmN6thrust24THRUST_300001_SM_1000_NS8cuda_cub20__uninitialized_fill7functorINS7_10device_ptrIiEEiEEEEvT0_T1__param_0];
	mov.u32 	%r9, %ctaid.x;
	mul.wide.u32 	%rd1, %r9, 512;
	sub.s64 	%rd2, %rd5, %rd1;
	setp.lt.u64 	%p1, %rd2, 512;
	@%p1 bra 	$L__BB14_2;
	mov.u32 	%r11, %tid.x;
	cvta.to.global.u64 	%rd11, %rd4;
	cvt.u64.u32 	%rd12, %r11;
	add.s64 	%rd13, %rd1, %rd12;
	shl.b64 	%rd14, %rd13, 2;
	add.s64 	%rd15, %rd11, %rd14;
	st.global.u32 	[%rd15], %r3;
	st.global.u32 	[%rd15+1024], %r3;
	bra.uni 	$L__BB14_6;
$L__BB14_2:
	cvta.to.global.u64 	%rd6, %rd4;
	mov.u32 	%r2, %tid.x;
	cvt.u64.u32 	%rd7, %r2;
	setp.le.u64 	%p2, %rd2, %rd7;
	add.s64 	%rd8, %rd1, %rd7;
	shl.b64 	%rd9, %rd8, 2;
	add.s64 	%rd3, %rd6, %rd9;
	@%p2 bra 	$L__BB14_4;
	st.global.u32 	[%rd3], %r3;
$L__BB14_4:
	add.s32 	%r10, %r2, 256;
	cvt.u64.u32 	%rd10, %r10;
	setp.le.u64 	%p3, %rd2, %rd10;
	@%p3 bra 	$L__BB14_6;
	st.global.u32 	[%rd3+1024], %r3;
$L__BB14_6:
	ret;

}
	// .globl	_ZN3cub18CUB_300001_SM_10006detail8for_each13static_kernelINS2_12policy_hub_t12policy_500_tEmN6thrust24THRUST_300001_SM_1000_NS8cuda_cub20__uninitialized_fill7functorINS7_10device_ptrIfEEfEEEEvT0_T1_
.visible .entry _ZN3cub18CUB_300001_SM_10006detail8for_each13static_kernelINS2_12policy_hub_t12policy_500_tEmN6thrust24THRUST_300001_SM_1000_NS8cuda_cub20__uninitialized_fill7functorINS7_10device_ptrIfEEfEEEEvT0_T1_(
	.param .u64 _ZN3cub18CUB_300001_SM_10006detail8for_each13static_kernelINS2_12policy_hub_t12policy_500_tEmN6thrust24THRUST_300001_SM_1000_NS8cuda_cub20__uninitialized_fill7functorINS7_10device_ptrIfEEfEEEEvT0_T1__param_0,
	.param .align 8 .b8 _ZN3cub18CUB_300001_SM_10006detail8for_each13static_kernelINS2_12policy_hub_t12policy_500_tEmN6thrust24THRUST_300001_SM_1000_NS8cuda_cub20__uninitialized_fill7functorINS7_10device_ptrIfEEfEEEEvT0_T1__param_1[16]
)
.maxntid 256
{
	.reg .pred 	%p<4>;
	.reg .b16 	%rs<5>;
	.reg .b32 	%r<10>;
	.reg .b32 	%f<3>;
	.reg .b64 	%rd<16>;

	ld.param.f32 	%f2, [_ZN3cub18CUB_300001_SM_10006detail8for_each13static_kernelINS2_12policy_hub_t12policy_500_tEmN6thrust24THRUST_300001_SM_1000_NS8cuda_cub20__uninitialized_fill7functorINS7_10device_ptrIfEEfEEEEvT0_T1__param_1+8];
	ld.param.u64 	%rd4, [_ZN3cub18CUB_300001_SM_10006detail8for_each13static_kernelINS2_12policy_hub_t12policy_500_tEmN6thrust24THRUST_300001_SM_1000_NS8cuda_cub20__uninitialized_fill7functorINS7_10device_ptrIfEEfEEEEvT0_T1__param_1];
	ld.param.u64 	%rd5, [_ZN3cub18CUB_300001_SM_10006detail8for_each13static_kernelINS2_12policy_hub_t12policy_500_tEmN6thrust24THRUST_300001_SM_1000_NS8cuda_cub20__uninitialized_fill7functorINS7_10device_ptrIfEEfEEEEvT0_T1__param_0];
	mov.u32 	%r7, %ctaid.x;
	mul.wide.u32 	%rd1, %r7, 512;
	sub.s64 	%rd2, %rd5, %rd1;
	setp.lt.u64 	%p1, %rd2, 512;
	@%p1 bra 	$L__BB15_2;
	mov.u32 	%r9, %tid.x;
	cvta.to.global.u64 	%rd11, %rd4;
	cvt.u64.u32 	%rd12, %r9;
	add.s64 	%rd13, %rd1, %rd12;
	shl.b64 	%rd14, %rd13, 2;
	add.s64 	%rd15, %rd11, %rd14;
	st.global.f32 	[%rd15], %f2;
	st.global.f32 	[%rd15+1024], %f2;
	bra.uni 	$L__BB15_6;
$L__BB15_2:
	cvta.to.global.u64 	%rd6, %rd4;
	mov.u32 	%r1, %tid.x;
	cvt.u64.u32 	%rd7, %r1;
	setp.le.u64 	%p2, %rd2, %rd7;
	add.s64 	%rd8, %rd1, %rd7;
	shl.b64 	%rd9, %rd8, 2;
	add.s64 	%rd3, %rd6, %rd9;
	@%p2 bra 	$L__BB15_4;
	st.global.f32 	[%rd3], %f2;
$L__BB15_4:
	add.s32 	%r8, %r1, 256;
	cvt.u64.u32 	%rd10, %r8;
	setp.le.u64 	%p3, %rd2, %rd10;
	@%p3 bra 	$L__BB15_6;
	st.global.f32 	[%rd3+1024], %f2;
$L__BB15_6:
	ret;

}
	// .globl	_ZN3cub18CUB_300001_SM_10006detail8for_each13static_kernelINS2_12policy_hub_t12policy_500_tElN6thrust24THRUST_300001_SM_1000_NS8cuda_cub6__fill7functorINS7_6detail15normal_iteratorINS7_10device_ptrIfEEEEiEEEEvT0_T1_
.visible .entry _ZN3cub18CUB_300001_SM_10006detail8for_each13static_kernelINS2_12policy_hub_t12policy_500_tElN6thrust24THRUST_300001_SM_1000_NS8cuda_cub6__fill7functorINS7_6detail15normal_iteratorINS7_10device_ptrIfEEEEiEEEEvT0_T1_(
	.param .u64 _ZN3cub18CUB_300001_SM_10006detail8for_each13static_kernelINS2_12policy_hub_t12policy_500_tElN6thrust24THRUST_300001_SM_1000_NS8cuda_cub6__fill7functorINS7_6detail15normal_iteratorINS7_10device_ptrIfEEEEiEEEEvT0_T1__param_0,
	.param .align 8 .b8 _ZN3cub18CUB_300001_SM_10006detail8for_each13static_kernelINS2_12policy_hub_t12policy_500_tElN6thrust24THRUST_300001_SM_1000_NS8cuda_cub6__fill7functorINS7_6detail15normal_iteratorINS7_10device_ptrIfEEEEiEEEEvT0_T1__param_1[16]
)
.maxntid 256
{
	.reg .pred 	%p<4>;
	.reg .b16 	%rs<5>;
	.reg .b32 	%r<11>;
	.reg .b32 	%f<3>;
	.reg .b64 	%rd<17>;

	ld.param.u32 	%r2, [_ZN3cub18CUB_300001_SM_10006detail8for_each13static_kernelINS2_12policy_hub_t12policy_500_tElN6thrust24THRUST_300001_SM_1000_NS8cuda_cub6__fill7functorINS7_6detail15normal_iteratorINS7_10device_ptrIfEEEEiEEEEvT0_T1__param_1+8];
	ld.param.u64 	%rd5, [_ZN3cub18CUB_300001_SM_10006detail8for_each13static_kernelINS2_12policy_hub_t12policy_500_tElN6thrust24THRUST_300001_SM_1000_NS8cuda_cub6__fill7functorINS7_6detail15normal_iteratorINS7_10device_ptrIfEEEEiEEEEvT0_T1__param_1];
	ld.param.u64 	%rd6, [_ZN3cub18CUB_300001_SM_10006detail8for_each13static_kernelINS2_12policy_hub_t12policy_500_tElN6thrust24THRUST_300001_SM_1000_NS8cuda_cub6__fill7functorINS7_6detail15normal_iteratorINS7_10device_ptrIfEEEEiEEEEvT0_T1__param_0];
	mov.u32 	%r8, %ctaid.x;
	mul.wide.u32 	%rd1, %r8, 512;
	sub.s64 	%rd2, %rd6, %rd1;
	setp.lt.s64 	%p1, %rd2, 512;
	@%p1 bra 	$L__BB16_2;
	cvt.rn.f32.s32 	%f2, %r2;
	mov.u32 	%r10, %tid.x;
	cvta.to.global.u64 	%rd12, %rd5;
	cvt.u64.u32 	%rd13, %r10;
	add.s64 	%rd14, %rd1, %rd13;
	shl.b64 	%rd15, %rd14, 2;
	add.s64 	%rd16, %rd12, %rd15;
	st.global.f32 	[%rd16], %f2;
	st.global.f32 	[%rd16+1024], %f2;
	bra.uni 	$L__BB16_6;
$L__BB16_2:
	cvta.to.global.u64 	%rd7, %rd5;
	mov.u32 	%r1, %tid.x;
	cvt.s64.s32 	%rd3, %rd2;
	cvt.rn.f32.s32 	%f1, %r2;
	cvt.u64.u32 	%rd8, %r1;
	setp.le.s64 	%p2, %rd3, %rd8;
	add.s64 	%rd9, %rd1, %rd8;
	shl.b64 	%rd10, %rd9, 2;
	add.s64 	%rd4, %rd7, %rd10;
	@%p2 bra 	$L__BB16_4;
	st.global.f32 	[%rd4], %f1;
$L__BB16_4:
	add.s32 	%r9, %r1, 256;
	cvt.u64.u32 	%rd11, %r9;
	setp.le.s64 	%p3, %rd3, %rd11;
	@%p3 bra 	$L__BB16_6;
	st.global.f32 	[%rd4+1024], %f1;
$L__BB16_6:
	ret;

}
	// .globl	_ZN3cub18CUB_300001_SM_10006detail8for_each13static_kernelINS2_12policy_hub_t12policy_500_tEmN6thrust24THRUST_300001_SM_1000_NS8cuda_cub20__uninitialized_fill7functorINS7_10device_ptrIjEEjEEEEvT0_T1_
.visible .entry _ZN3cub18CUB_300001_SM_10006detail8for_each13static_kernelINS2_12policy_hub_t12policy_500_tEmN6thrust24THRUST_300001_SM_1000_NS8cuda_cub20__uninitialized_fill7functorINS7_10device_ptrIjEEjEEEEvT0_T1_(
	.param .u64 _ZN3cub18CUB_300001_SM_10006detail8for_each13static_kernelINS2_12policy_hub_t12policy_500_tEmN6thrust24THRUST_300001_SM_1000_NS8cuda_cub20__uninitialized_fill7functorINS7_10device_ptrIjEEjEEEEvT0_T1__param_0,
	.param .align 8 .b8 _ZN3cub18CUB_300001_SM_10006detail8for_each13static_kernelINS2_12policy_hub_t12policy_500_tEmN6thrust24THRUST_300001_SM_1000_NS8cuda_cub20__uninitialized_fill7functorINS7_10device_ptrIjEEjEEEEvT0_T1__param_1[16]
)
.maxntid 256
{
	.reg .pred 	%p<4>;
	.reg .b16 	%rs<5>;
	.reg .b32 	%r<12>;
	.reg .b64 	%rd<16>;

	ld.param.u32 	%r3, [_ZN3cub18CUB_300001_SM_10006detail8for_each13static_kernelINS2_12policy_hub_t12policy_500_tEmN6thrust24THRUST_300001_SM_1000_NS8cuda_cub20__uninitialized_fill7functorINS7_10device_ptrIjEEjEEEEvT0_T1__param_1+8];
	ld.param.u64 	%rd4, [_ZN3cub18CUB_300001_SM_10006detail8for_each13static_kernelINS2_12policy_hub_t12policy_500_tEmN6thrust24THRUST_300001_SM_1000_NS8cuda_cub20__uninitialized_fill7functorINS7_10device_ptrIjEEjEEEEvT0_T1__param_1];
	ld.param.u64 	%rd5, [_ZN3cub18CUB_300001_SM_10006detail8for_each13static_kernelINS2_12policy_hub_t12policy_500_tEmN6thrust24THRUST_300001_SM_1000_NS8cuda_cub20__uninitialized_fill7functorINS7_10device_ptrIjEEjEEEEvT0_T1__param_0];
	mov.u32 	%r9, %ctaid.x;
	mul.wide.u32 	%rd1, %r9, 512;
	sub.s64 	%rd2, %rd5, %rd1;
	setp.lt.u64 	%p1, %rd2, 512;
	@%p1 bra 	$L__BB17_2;
	mov.u32 	%r11, %tid.x;
	cvta.to.global.u64 	%rd11, %rd4;
	cvt.u64.u32 	%rd12, %r11;
	add.s64 	%rd13, %rd1, %rd12;
	shl.b64 	%rd14, %rd13, 2;
	add.s64 	%rd15, %rd11, %rd14;
	st.global.u32 	[%rd15], %r3;
	st.global.u32 	[%rd15+1024], %r3;
	bra.uni 	$L__BB17_6;
$L__BB17_2:
	cvta.to.global.u64 	%rd6, %rd4;
	mov.u32 	%r2, %tid.x;
	cvt.u64.u32 	%rd7, %r2;
	setp.le.u64 	%p2, %rd2, %rd7;
	add.s64 	%rd8, %rd1, %rd7;
	shl.b64 	%rd9, %rd8, 2;
	add.s64 	%rd3, %rd6, %rd9;
	@%p2 bra 	$L__BB17_4;
	st.global.u32 	[%rd3], %r3;
$L__BB17_4:
	add.s32 	%r10, %r2, 256;
	cvt.u64.u32 	%rd10, %r10;
	setp.le.u64 	%p3, %rd2, %rd10;
	@%p3 bra 	$L__BB17_6;
	st.global.u32 	[%rd3+1024], %r3;
$L__BB17_6:
	ret;

}
	// .globl	_ZN3cub18CUB_300001_SM_10006detail8for_each13static_kernelINS2_12policy_hub_t12policy_500_tElNS2_12op_wrapper_tIlN6thrust24THRUST_300001_SM_1000_NS6system6detail7generic6detail21binary_search_functorINS8_6detail15normal_iteratorINS8_10device_ptrIiEEEENSC_18binary_search_lessENSC_3lbfEEENS8_12zip_iteratorIN4cuda3std3__45tupleIJNS8_17counting_iteratorIjNS8_11use_defaultESS_SS_EENSF_INSG_IjEEEEEEEEEEEEEvT0_T1_
.visible .entry _ZN3cub18CUB_300001_SM_10006detail8for_each13static_kernelINS2_12policy_hub_t12policy_500_tElNS2_12op_wrapper_tIlN6thrust24THRUST_300001_SM_1000_NS6system6detail7generic6detail21binary_search_functorINS8_6detail15normal_iteratorINS8_10device_ptrIiEEEENSC_18binary_search_lessENSC_3lbfEEENS8_12zip_iteratorIN4cuda3std3__45tupleIJNS8_17counting_iteratorIjNS8_11use_defaultESS_SS_EENSF_INSG_IjEEEEEEEEEEEEEvT0_T1_(
	.param .u64 _ZN3cub18CUB_300001_SM_10006detail8for_each13static_kernelINS2_12policy_hub_t12policy_500_tElNS2_12op_wrapper_tIlN6thrust24THRUST_300001_SM_1000_NS6system6detail7generic6detail21binary_search_functorINS8_6detail15normal_iteratorINS8_10device_ptrIiEEEENSC_18binary_search_lessENSC_3lbfEEENS8_12zip_iteratorIN4cuda3std3__45tupleIJNS8_17counting_iteratorIjNS8_11use_defaultESS_SS_EENSF_INSG_IjEEEEEEEEEEEEEvT0_T1__param_0,
	.param .align 8 .b8 _ZN3cub18CUB_300001_SM_10006detail8for_each13static_kernelINS2_12policy_hub_t12policy_500_tElNS2_12op_wrapper_tIlN6thrust24THRUST_300001_SM_1000_NS6system6detail7generic6detail21binary_search_functorINS8_6detail15normal_iteratorINS8_10device_ptrIiEEEENSC_18binary_search_lessENSC_3lbfEEENS8_12zip_iteratorIN4cuda3std3__45tupleIJNS8_17counting_iteratorIjNS8_11use_defaultESS_SS_EENSF_INSG_IjEEEEEEEEEEEEEvT0_T1__param_1[40]
)
.maxntid 256
{
	.reg .pred 	%p<16>;
	.reg .b16 	%rs<9>;
	.reg .b32 	%r<33>;
	.reg .b64 	%rd<98>;

	ld.param.u64 	%rd34, [_ZN3cub18CUB_300001_SM_10006detail8for_each13static_kernelINS2_12policy_hub_t12policy_500_tElNS2_12op_wrapper_tIlN6thrust24THRUST_300001_SM_1000_NS6system6detail7generic6detail21binary_search_functorINS8_6detail15normal_iteratorINS8_10device_ptrIiEEEENSC_18binary_search_lessENSC_3lbfEEENS8_12zip_iteratorIN4cuda3std3__45tupleIJNS8_17counting_iteratorIjNS8_11use_defaultESS_SS_EENSF_INSG_IjEEEEEEEEEEEEEvT0_T1__param_1+24];
	ld.param.u64 	%rd33, [_ZN3cub18CUB_300001_SM_10006detail8for_each13static_kernelINS2_12policy_hub_t12policy_500_tElNS2_12op_wrapper_tIlN6thrust24THRUST_300001_SM_1000_NS6system6detail7generic6detail21binary_search_functorINS8_6detail15normal_iteratorINS8_10device_ptrIiEEEENSC_18binary_search_lessENSC_3lbfEEENS8_12zip_iteratorIN4cuda3std3__45tupleIJNS8_17counting_iteratorIjNS8_11use_defaultESS_SS_EENSF_INSG_IjEEEEEEEEEEEEEvT0_T1__param_1+16];
	ld.param.u64 	%rd32, [_ZN3cub18CUB_300001_SM_10006detail8for_each13static_kernelINS2_12policy_hub_t12policy_500_tElNS2_12op_wrapper_tIlN6thrust24THRUST_300001_SM_1000_NS6system6detail7generic6detail21binary_search_functorINS8_6detail15normal_iteratorINS8_10device_ptrIiEEEENSC_18binary_search_lessENSC_3lbfEEENS8_12zip_iteratorIN4cuda3std3__45tupleIJNS8_17counting_iteratorIjNS8_11use_defaultESS_SS_EENSF_INSG_IjEEEEEEEEEEEEEvT0_T1__param_1+8];
	ld.param.u32 	%r9, [_ZN3cub18CUB_300001_SM_10006detail8for_each13static_kernelINS2_12policy_hub_t12policy_500_tElNS2_12op_wrapper_tIlN6thrust24THRUST_300001_SM_1000_NS6system6detail7generic6detail21binary_search_functorINS8_6detail15normal_iteratorINS8_10device_ptrIiEEEENSC_18binary_search_lessENSC_3lbfEEENS8_12zip_iteratorIN4cuda3std3__45tupleIJNS8_17counting_iteratorIjNS8_11use_defaultESS_SS_EENSF_INSG_IjEEEEEEEEEEEEEvT0_T1__param_1];
	ld.param.u64 	%rd35, [_ZN3cub18CUB_300001_SM_10006detail8for_each13static_kernelINS2_12policy_hub_t12policy_500_tElNS2_12op_wrapper_tIlN6thrust24THRUST_300001_SM_1000_NS6system6detail7generic6detail21binary_search_functorINS8_6detail15normal_iteratorINS8_10device_ptrIiEEEENSC_18binary_search_lessENSC_3lbfEEENS8_12zip_iteratorIN4cuda3std3__45tupleIJNS8_17counting_iteratorIjNS8_11use_defaultESS_SS_EENSF_INSG_IjEEEEEEEEEEEEEvT0_T1__param_0];
	mov.u32 	%r20, %ctaid.x;
	mul.wide.u32 	%rd1, %r20, 512;
	sub.s64 	%rd2, %rd35, %rd1;
	setp.lt.s64 	%p1, %rd2, 512;
	@%p1 bra 	$L__BB18_8;
	cvta.to.global.u64 	%rd3, %rd33;
	mov.u32 	%r2, %tid.x;
	cvta.to.global.u64 	%rd4, %rd32;
	sub.s64 	%rd64, %rd34, %rd33;
	shr.s64 	%rd93, %rd64, 2;
	setp.lt.s64 	%p11, %rd93, 1;
	@%p11 bra 	$L__BB18_7;
	cvt.u64.u32 	%rd70, %r2;
	add.s64 	%rd71, %rd1, %rd70;
	cvt.u32.u64 	%r30, %rd71;
	add.s32 	%r3, %r9, %r30;
	shl.b64 	%rd72, %rd71, 2;
	add.s64 	%rd6, %rd4, %rd72;
	mov.b64 	%rd90, 0;
	mov.u64 	%rd91, %rd93;
$L__BB18_3:
	sub.s64 	%rd73, %rd91, %rd90;
	shr.u64 	%rd74, %rd73, 63;
	add.s64 	%rd75, %rd73, %rd74;
	shr.s64 	%rd76, %rd75, 1;
	add.s64 	%rd77, %rd76, %rd90;
	shl.b64 	%rd78, %rd77, 2;
	add.s64 	%rd79, %rd3, %rd78;
	ld.global.u32 	%r31, [%rd79];
	setp.lt.u32 	%p12, %r31, %r3;
	add.s64 	%rd80, %rd77, 1;
	selp.b64 	%rd91, %rd91, %rd77, %p12;
	selp.b64 	%rd90, %rd80, %rd90, %p12;
	setp.lt.s64 	%p13, %rd90, %rd91;
	@%p13 bra 	$L__BB18_3;
	st.global.u32 	[%rd6], %rd90;
	add.s32 	%r4, %r3, 256;
	mov.b64 	%rd92, 0;
$L__BB18_5:
	sub.s64 	%rd82, %rd93, %rd92;
	shr.u64 	%rd83, %rd82, 63;
	add.s64 	%rd84, %rd82, %rd83;
	shr.s64 	%rd85, %rd84, 1;
	add.s64 	%rd86, %rd85, %rd92;
	shl.b64 	%rd87, %rd86, 2;
	add.s64 	%rd88, %rd3, %rd87;
	ld.global.u32 	%r32, [%rd88];
	setp.lt.u32 	%p14, %r32, %r4;
	add.s64 	%rd89, %rd86, 1;
	selp.b64 	%rd93, %rd93, %rd86, %p14;
	selp.b64 	%rd92, %rd89, %rd92, %p14;
	setp.lt.s64 	%p15, %rd92, %rd93;
	@%p15 bra 	$L__BB18_5;
	st.global.u32 	[%rd6+1024], %rd92;
	bra.uni 	$L__BB18_21;
$L__BB18_7:
	cvt.u64.u32 	%rd65, %r2;
	add.s64 	%rd66, %rd1, %rd65;
	shl.b64 	%rd67, %rd66, 2;
	add.s64 	%rd68, %rd4, %rd67;
	mov.b32 	%r29, 0;
	st.global.u32 	[%rd68], %r29;
	st.global.u32 	[%rd68+1024], %r29;
	bra.uni 	$L__BB18_21;
$L__BB18_8:
	cvta.to.global.u64 	%rd15, %rd33;
	mov.u32 	%r5, %tid.x;
	cvt.s64.s32 	%rd16, %rd2;
	cvta.to.global.u64 	%rd17, %rd32;
	sub.s64 	%rd36, %rd34, %rd33;
	shr.s64 	%rd97, %rd36, 2;
	setp.lt.s64 	%p2, %rd97, 1;
	@%p2 bra 	$L__BB18_17;
	cvt.u64.u32 	%rd19, %r5;
	setp.le.s64 	%p5, %rd16, %rd19;
	@%p5 bra 	$L__BB18_13;
	add.s64 	%rd20, %rd1, %rd19;
	cvt.u32.u64 	%r24, %rd20;
	add.s32 	%r7, %r9, %r24;
	mov.b64 	%rd94, 0;
	mov.u64 	%rd95, %rd97;
$L__BB18_11:
	sub.s64 	%rd42, %rd95, %rd94;
	shr.u64 	%rd43, %rd42, 63;
	add.s64 	%rd44, %rd42, %rd43;
	shr.s64 	%rd45, %rd44, 1;
	add.s64 	%rd46, %rd45, %rd94;
	shl.b64 	%rd47, %rd46, 2;
	add.s64 	%rd48, %rd15, %rd47;
	ld.global.u32 	%r25, [%rd48];
	setp.lt.u32 	%p6, %r25, %r7;
	add.s64 	%rd49, %rd46, 1;
	selp.b64 	%rd95, %rd95, %rd46, %p6;
	selp.b64 	%rd94, %rd49, %rd94, %p6;
	setp.lt.s64 	%p7, %rd94, %rd95;
	@%p7 bra 	$L__BB18_11;
	shl.b64 	%rd50, %rd20, 2;
	add.s64 	%rd51, %rd17, %rd50;
	st.global.u32 	[%rd51], %rd94;
$L__BB18_13:
	add.s32 	%r26, %r5, 256;
	cvt.u64.u32 	%rd25, %r26;
	setp.le.s64 	%p8, %rd16, %rd25;
	@%p8 bra 	$L__BB18_21;
	add.s64 	%rd53, %rd1, %rd25;
	shl.b64 	%rd54, %rd53, 2;
	cvt.u32.u64 	%r27, %rd53;
	add.s32 	%r8, %r9, %r27;
	add.s64 	%rd55, %rd54, %rd17;
	add.s64 	%rd26, %rd55, -1024;
	mov.b64 	%rd96, 0;
$L__BB18_15:
	sub.s64 	%rd56, %rd97, %rd96;
	shr.u64 	%rd57, %rd56, 63;
	add.s64 	%rd58, %rd56, %rd57;
	shr.s64 	%rd59, %rd58, 1;
	add.s64 	%rd60, %rd59, %rd96;
	shl.b64 	%rd61, %rd60, 2;
	add.s64 	%rd62, %rd15, %rd61;
	ld.global.u32 	%r28, [%rd62];
	setp.lt.u32 	%p9, %r28, %r8;
	add.s64 	%rd63, %rd60, 1;
	selp.b64 	%rd97, %rd97, %rd60, %p9;
	selp.b64 	%rd96, %rd63, %rd96, %p9;
	setp.lt.s64 	%p10, %rd96, %rd97;
	@%p10 bra 	$L__BB18_15;
	st.global.u32 	[%rd26+1024], %rd96;
	bra.uni 	$L__BB18_21;
$L__BB18_17:
	cvt.u64.u32 	%rd37, %r5;
	setp.le.s64 	%p3, %rd16, %rd37;
	add.s64 	%rd38, %rd1, %rd37;
	shl.b64 	%rd39, %rd38, 2;
	add.s64 	%rd31, %rd17, %rd39;
	@%p3 bra 	$L__BB18_19;
	mov.b32 	%r21, 0;
	st.global.u32 	[%rd31], %r21;
$L__BB18_19:
	add.s32 	%r22, %r5, 256;
	cvt.u64.u32 	%rd40, %r22;
	setp.le.s64 	%p4, %rd16, %rd40;
	@%p4 bra 	$L__BB18_21;
	mov.b32 	%r23, 0;
	st.global.u32 	[%rd31+1024], %r23;
$L__BB18_21:
	ret;

}
	// .globl	_ZN3cub18CUB_300001_SM_10006detail8for_each13static_kernelINS2_12policy_hub_t12policy_500_tElNS2_12op_wrapper_tIlN6thrust24THRUST_300001_SM_1000_NS6system6detail7generic6detail21binary_search_functorINS8_6detail15normal_iteratorINS8_10device_ptrIiEEEENSC_18binary_search_lessENSC_3ubfEEENS8_12zip_iteratorIN4cuda3std3__45tupleIJNS8_17counting_iteratorIjNS8_11use_defaultESS_SS_EENSF_INSG_IjEEEEEEEEEEEEEvT0_T1_
.visible .entry _ZN3cub18CUB_300001_SM_10006detail8for_each13static_kernelINS2_12policy_hub_t12policy_500_tElNS2_12op_wrapper_tIlN6thrust24THRUST_300001_SM_1000_NS6system6detail7generic6detail21binary_search_functorINS8_6detail15normal_iteratorINS8_10device_ptrIiEEEENSC_18binary_search_lessENSC_3ubfEEENS8_12zip_iteratorIN4cuda3std3__45tupleIJNS8_17counting_iteratorIjNS8_11use_defaultESS_SS_EENSF_INSG_IjEEEEEEEEEEEEEvT0_T1_(
	.param .u64 _ZN3cub18CUB_300001_SM_10006detail8for_each13static_kernelINS2_12policy_hub_t12policy_500_tElNS2_12op_wrapper_tIlN6thrust24THRUST_300001_SM_1000_NS6system6detail7generic6detail21binary_search_functorINS8_6detail15normal_iteratorINS8_10device_ptrIiEEEENSC_18binary_search_lessENSC_3ubfEEENS8_12zip_iteratorIN4cuda3std3__45tupleIJNS8_17counting_iteratorIjNS8_11use_defaultESS_SS_EENSF_INSG_IjEEEEEEEEEEEEEvT0_T1__param_0,
	.param .align 8 .b8 _ZN3cub18CUB_300001_SM_10006detail8for_each13static_kernelINS2_12policy_hub_t12policy_500_tElNS2_12op_wrapper_tIlN6thrust24THRUST_300001_SM_1000_NS6system6detail7generic6detail21binary_search_functorINS8_6detail15normal_iteratorINS8_10device_ptrIiEEEENSC_18binary_search_lessENSC_3ubfEEENS8_12zip_iteratorIN4cuda3std3__45tupleIJNS8_17counting_iteratorIjNS8_11use_defaultESS_SS_EENSF_INSG_IjEEEEEEEEEEEEEvT0_T1__param_1[40]
)
.maxntid 256
{
	.reg .pred 	%p<16>;
	.reg .b16 	%rs<9>;
	.reg .b32 	%r<33>;
	.reg .b64 	%rd<98>;

	ld.param.u64 	%rd34, [_ZN3cub18CUB_300001_SM_10006detail8for_each13static_kernelINS2_12policy_hub_t12policy_500_tElNS2_12op_wrapper_tIlN6thrust24THRUST_300001_SM_1000_NS6system6detail7generic6detail21binary_search_functorINS8_6detail15normal_iteratorINS8_10device_ptrIiEEEENSC_18binary_search_lessENSC_3ubfEEENS8_12zip_iteratorIN4cuda3std3__45tupleIJNS8_17counting_iteratorIjNS8_11use_defaultESS_SS_EENSF_INSG_IjEEEEEEEEEEEEEvT0_T1__param_1+24];
	ld.param.u64 	%rd33, [_ZN3cub18CUB_300001_SM_10006detail8for_each13static_kernelINS2_12policy_hub_t12policy_500_tElNS2_12op_wrapper_tIlN6thrust24THRUST_300001_SM_1000_NS6system6detail7generic6detail21binary_search_functorINS8_6detail15normal_iteratorINS8_10device_ptrIiEEEENSC_18binary_search_lessENSC_3ubfEEENS8_12zip_iteratorIN4cuda3std3__45tupleIJNS8_17counting_iteratorIjNS8_11use_defaultESS_SS_EENSF_INSG_IjEEEEEEEEEEEEEvT0_T1__param_1+16];
	ld.param.u64 	%rd32, [_ZN3cub18CUB_300001_SM_10006detail8for_each13static_kernelINS2_12policy_hub_t12policy_500_tElNS2_12op_wrapper_tIlN6thrust24THRUST_300001_SM_1000_NS6system6detail7generic6detail21binary_search_functorINS8_6detail15normal_iteratorINS8_10device_ptrIiEEEENSC_18binary_search_lessENSC_3ubfEEENS8_12zip_iteratorIN4cuda3std3__45tupleIJNS8_17counting_iteratorIjNS8_11use_defaultESS_SS_EENSF_INSG_IjEEEEEEEEEEEEEvT0_T1__param_1+8];
	ld.param.u32 	%r9, [_ZN3cub18CUB_300001_SM_10006detail8for_each13static_kernelINS2_12policy_hub_t12policy_500_tElNS2_12op_wrapper_tIlN6thrust24THRUST_300001_SM_1000_NS6system6detail7generic6detail21binary_search_functorINS8_6detail15normal_iteratorINS8_10device_ptrIiEEEENSC_18binary_search_lessENSC_3ubfEEENS8_12zip_iteratorIN4cuda3std3__45tupleIJNS8_17counting_iteratorIjNS8_11use_defaultESS_SS_EENSF_INSG_IjEEEEEEEEEEEEEvT0_T1__param_1];
	ld.param.u64 	%rd35, [_ZN3cub18CUB_300001_SM_10006detail8for_each13static_kernelINS2_12policy_hub_t12policy_500_tElNS2_12op_wrapper_tIlN6thrust24THRUST_300001_SM_1000_NS6system6detail7generic6detail21binary_search_functorINS8_6detail15normal_iteratorINS8_10device_ptrIiEEEENSC_18binary_search_lessENSC_3ubfEEENS8_12zip_iteratorIN4cuda3std3__45tupleIJNS8_17counting_iteratorIjNS8_11use_defaultESS_SS_EENSF_INSG_IjEEEEEEEEEEEEEvT0_T1__param_0];
	mov.u32 	%r20, %ctaid.x;
	mul.wide.u32 	%rd1, %r20, 512;
	sub.s64 	%rd2, %rd35, %rd1;
	setp.lt.s64 	%p1, %rd2, 512;
	@%p1 bra 	$L__BB19_8;
	cvta.to.global.u64 	%rd3, %rd33;
	mov.u32 	%r2, %tid.x;
	cvta.to.global.u64 	%rd4, %rd32;
	sub.s64 	%rd64, %rd34, %rd33;
	shr.s64 	%rd93, %rd64, 2;
	setp.lt.s64 	%p11, %rd93, 1;
	@%p11 bra 	$L__BB19_7;
	cvt.u64.u32 	%rd70, %r2;
	add.s64 	%rd71, %rd1, %rd70;
	cvt.u32.u64 	%r30, %rd71;
	add.s32 	%r3, %r9, %r30;
	shl.b64 	%rd72, %rd71, 2;
	add.s64 	%rd6, %rd4, %rd72;
	mov.b64 	%rd90, 0;
	mov.u64 	%rd91, %rd93;
$L__BB19_3:
	sub.s64 	%rd73, %rd91, %rd90;
	shr.u64 	%rd74, %rd73, 63;
	add.s64 	%rd75, %rd73, %rd74;
	shr.s64 	%rd76, %rd75, 1;
	add.s64 	%rd77, %rd76, %rd90;
	shl.b64 	%rd78, %rd77, 2;
	add.s64 	%rd79, %rd3, %rd78;
	ld.global.u32 	%r31, [%rd79];
	setp.lt.u32 	%p12, %r3, %r31;
	add.s64 	%rd80, %rd77, 1;
	selp.b64 	%rd91, %rd77, %rd91, %p12;
	selp.b64 	%rd90, %rd90, %rd80, %p12;
	setp.lt.s64 	%p13, %rd90, %rd91;
	@%p13 bra 	$L__BB19_3;
	st.global.u32 	[%rd6], %rd90;
	add.s32 	%r4, %r3, 256;
	mov.b64 	%rd92, 0;
$L__BB19_5:
	sub.s64 	%rd82, %rd93, %rd92;
	shr.u64 	%rd83, %rd82, 63;
	add.s64 	%rd84, %rd82, %rd83;
	shr.s64 	%rd85, %rd84, 1;
	add.s64 	%rd86, %rd85, %rd92;
	shl.b64 	%rd87, %rd86, 2;
	add.s64 	%rd88, %rd3, %rd87;
	ld.global.u32 	%r32, [%rd88];
	setp.lt.u32 	%p14, %r4, %r32;
	add.s64 	%rd89, %rd86, 1;
	selp.b64 	%rd93, %rd86, %rd93, %p14;
	selp.b64 	%rd92, %rd92, %rd89, %p14;
	setp.lt.s64 	%p15, %rd92, %rd93;
	@%p15 bra 	$L__BB19_5;
	st.global.u32 	[%rd6+1024], %rd92;
	bra.uni 	$L__BB19_21;
$L__BB19_7:
	cvt.u64.u32 	%rd65, %r2;
	add.s64 	%rd66, %rd1, %rd65;
	shl.b64 	%rd67, %rd66, 2;
	add.s64 	%rd68, %rd4, %rd67;
	mov.b32 	%r29, 0;
	st.global.u32 	[%rd68], %r29;
	st.global.u32 	[%rd68+1024], %r29;
	bra.uni 	$L__BB19_21;
$L__BB19_8:
	cvta.to.global.u64 	%rd15, %rd33;
	mov.u32 	%r5, %tid.x;
	cvt.s64.s32 	%rd16, %rd2;
	cvta.to.global.u64 	%rd17, %rd32;
	sub.s64 	%rd36, %rd34, %rd33;
	shr.s64 	%rd97, %rd36, 2;
	setp.lt.s64 	%p2, %rd97, 1;
	@%p2 bra 	$L__BB19_17;
	cvt.u64.u32 	%rd19, %r5;
	setp.le.s64 	%p5, %rd16, %rd19;
	@%p5 bra 	$L__BB19_13;
	add.s64 	%rd20, %rd1, %rd19;
	cvt.u32.u64 	%r24, %rd20;
	add.s32 	%r7, %r9, %r24;
	mov.b64 	%rd94, 0;
	mov.u64 	%rd95, %rd97;
$L__BB19_11:
	sub.s64 	%rd42, %rd95, %rd94;
	shr.u64 	%rd43, %rd42, 63;
	add.s64 	%rd44, %rd42, %rd43;
	shr.s64 	%rd45, %rd44, 1;
	add.s64 	%rd46, %rd45, %rd94;
	shl.b64 	%rd47, %rd46, 2;
	add.s64 	%rd48, %rd15, %rd47;
	ld.global.u32 	%r25, [%rd48];
	setp.lt.u32 	%p6, %r7, %r25;
	add.s64 	%rd49, %rd46, 1;
	selp.b64 	%rd95, %rd46, %rd95, %p6;
	selp.b64 	%rd94, %rd94, %rd49, %p6;
	setp.lt.s64 	%p7, %rd94, %rd95;
	@%p7 bra 	$L__BB19_11;
	shl.b64 	%rd50, %rd20, 2;
	add.s64 	%rd51, %rd17, %rd50;
	st.global.u32 	[%rd51], %rd94;
$L__BB19_13:
	add.s32 	%r26, %r5, 256;
	cvt.u64.u32 	%rd25, %r26;
	setp.le.s64 	%p8, %rd16, %rd25;
	@%p8 bra 	$L__BB19_21;
	add.s64 	%rd53, %rd1, %rd25;
	shl.b64 	%rd54, %rd53, 2;
	cvt.u32.u64 	%r27, %rd53;
	add.s32 	%r8, %r9, %r27;
	add.s64 	%rd55, %rd54, %rd17;
	add.s64 	%rd26, %rd55, -1024;
	mov.b64 	%rd96, 0;
$L__BB19_15:
	sub.s64 	%rd56, %rd97, %rd96;
	shr.u64 	%rd57, %rd56, 63;
	add.s64 	%rd58, %rd56, %rd57;
	shr.s64 	%rd59, %rd58, 1;
	add.s64 	%rd60, %rd59, %rd96;
	shl.b64 	%rd61, %rd60, 2;
	add.s64 	%rd62, %rd15, %rd61;
	ld.global.u32 	%r28, [%rd62];
	setp.lt.u32 	%p9, %r8, %r28;
	add.s64 	%rd63, %rd60, 1;
	selp.b64 	%rd97, %rd60, %rd97, %p9;
	selp.b64 	%rd96, %rd96, %rd63, %p9;
	setp.lt.s64 	%p10, %rd96, %rd97;
	@%p10 bra 	$L__BB19_15;
	st.global.u32 	[%rd26+1024], %rd96;
	bra.uni 	$L__BB19_21;
$L__BB19_17:
	cvt.u64.u32 	%rd37, %r5;
	setp.le.s64 	%p3, %rd16, %rd37;
	add.s64 	%rd38, %rd1, %rd37;
	shl.b64 	%rd39, %rd38, 2;
	add.s64 	%rd31, %rd17, %rd39;
	@%p3 bra 	$L__BB19_19;
	mov.b32 	%r21, 0;
	st.global.u32 	[%rd31], %r21;
$L__BB19_19:
	add.s32 	%r22, %r5, 256;
	cvt.u64.u32 	%rd40, %r22;
	setp.le.s64 	%p4, %rd16, %rd40;
	@%p4 bra 	$L__BB19_21;
	mov.b32 	%r23, 0;
	st.global.u32 	[%rd31+1024], %r23;
$L__BB19_21:
	ret;

}
	// .globl	_ZN3cub18CUB_300001_SM_10006detail9transform16transform_kernelINS2_10policy_hubILb0EN4cuda3std3__45tupleIJN6thrust24THRUST_300001_SM_1000_NS6detail15normal_iteratorINSA_10device_ptrIjEEEESF_EEEE10policy1000EiNS7_5minusIjEENSC_INSD_IiEEEEJPjSN_EEEvT0_iT1_T2_DpNS2_10kernel_argIT3_EE
.visible .entry _ZN3cub18CUB_300001_SM_10006detail9transform16transform_kernelINS2_10policy_hubILb0EN4cuda3std3__45tupleIJN6thrust24THRUST_300001_SM_1000_NS6detail15normal_iteratorINSA_10device_ptrIjEEEESF_EEEE10policy1000EiNS7_5minusIjEENSC_INSD_IiEEEEJPjSN_EEEvT0_iT1_T2_DpNS2_10kernel_argIT3_EE(
	.param .u32 _ZN3cub18CUB_300001_SM_10006detail9transform16transform_kernelINS2_10policy_hubILb0EN4cuda3std3__45tupleIJN6thrust24THRUST_300001_SM_1000_NS6detail15normal_iteratorINSA_10device_ptrIjEEEESF_EEEE10policy1000EiNS7_5minusIjEENSC_INSD_IiEEEEJPjSN_EEEvT0_iT1_T2_DpNS2_10kernel_argIT3_EE_param_0,
	.param .u32 _ZN3cub18CUB_300001_SM_10006detail9transform16transform_kernelINS2_10policy_hubILb0EN4cuda3std3__45tupleIJN6thrust24THRUST_300001_SM_1000_NS6detail15normal_iteratorINSA_10device_ptrIjEEEESF_EEEE10policy1000EiNS7_5minusIjEENSC_INSD_IiEEEEJPjSN_EEEvT0_iT1_T2_DpNS2_10kernel_argIT3_EE_param_1,
	.param .align 1 .b8 _ZN3cub18CUB_300001_SM_10006detail9transform16transform_kernelINS2_10policy_hubILb0EN4cuda3std3__45tupleIJN6thrust24THRUST_300001_SM_1000_NS6detail15normal_iteratorINSA_10device_ptrIjEEEESF_EEEE10policy1000EiNS7_5minusIjEENSC_INSD_IiEEEEJPjSN_EEEvT0_iT1_T2_DpNS2_10kernel_argIT3_EE_param_2[1],
	.param .align 8 .b8 _ZN3cub18CUB_300001_SM_10006detail9transform16transform_kernelINS2_10policy_hubILb0EN4cuda3std3__45tupleIJN6thrust24THRUST_300001_SM_1000_NS6detail15normal_iteratorINSA_10device_ptrIjEEEESF_EEEE10policy1000EiNS7_5minusIjEENSC_INSD_IiEEEEJPjSN_EEEvT0_iT1_T2_DpNS2_10kernel_argIT3_EE_param_3[8],
	.param .align 8 .b8 _ZN3cub18CUB_300001_SM_10006detail9transform16transform_kernelINS2_10policy_hubILb0EN4cuda3std3__45tupleIJN6thrust24THRUST_300001_SM_1000_NS6detail15normal_iteratorINSA_10device_ptrIjEEEESF_EEEE10policy1000EiNS7_5minusIjEENSC_INSD_IiEEEEJPjSN_EEEvT0_iT1_T2_DpNS2_10kernel_argIT3_EE_param_4[16],
	.param .align 8 .b8 _ZN3cub18CUB_300001_SM_10006detail9transform16transform_kernelINS2_10policy_hubILb0EN4cuda3std3__45tupleIJN6thrust24THRUST_300001_SM_1000_NS6detail15normal_iteratorINSA_10device_ptrIjEEEESF_EEEE10policy1000EiNS7_5minusIjEENSC_INSD_IiEEEEJPjSN_EEEvT0_iT1_T2_DpNS2_10kernel_argIT3_EE_param_5[16]
)
.maxntid 128
{
	.reg .pred 	%p<28>;
	.reg .b32 	%r<194>;
	.reg .b64 	%rd<143>;
	// demoted variable
	.shared .align 8 .u64 _ZZN3cub18CUB_300001_SM_10006detail9transform23transform_kernel_ublkcpINS2_19async_copy_policy_tILi128EEEiN4cuda3std3__45minusIjEEN6thrust24THRUST_300001_SM_1000_NS6detail15normal_iteratorINSC_10device_ptrIiEEEEJjjEEEvT0_iT1_T2_DpNS2_16aligned_base_ptrIT3_EEE3bar;
	ld.param.u64 	%rd66, [_ZN3cub18CUB_300001_SM_10006detail9transform16transform_kernelINS2_10policy_hubILb0EN4cuda3std3__45tupleIJN6thrust24THRUST_300001_SM_1000_NS6detail15normal_iteratorINSA_10device_ptrIjEEEESF_EEEE10policy1000EiNS7_5minusIjEENSC_INSD_IiEEEEJPjSN_EEEvT0_iT1_T2_DpNS2_10kernel_argIT3_EE_param_5];
	ld.param.u64 	%rd64, [_ZN3cub18CUB_300001_SM_10006detail9transform16transform_kernelINS2_10policy_hubILb0EN4cuda3std3__45tupleIJN6thrust24THRUST_300001_SM_1000_NS6detail15normal_iteratorINSA_10device_ptrIjEEEESF_EEEE10policy1000EiNS7_5minusIjEENSC_INSD_IiEEEEJPjSN_EEEvT0_iT1_T2_DpNS2_10kernel_argIT3_EE_param_4];
	ld.param.u32 	%r71, [_ZN3cub18CUB_300001_SM_10006detail9transform16transform_kernelINS2_10policy_hubILb0EN4cuda3std3__45tupleIJN6thrust24THRUST_300001_SM_1000_NS6detail15normal_iteratorINSA_10device_ptrIjEEEESF_EEEE10policy1000EiNS7_5minusIjEENSC_INSD_IiEEEEJPjSN_EEEvT0_iT1_T2_DpNS2_10kernel_argIT3_EE_param_0];
	ld.param.u64 	%rd67, [_ZN3cub18CUB_300001_SM_10006detail9transform16transform_kernelINS2_10policy_hubILb0EN4cuda3std3__45tupleIJN6thrust24THRUST_300001_SM_1000_NS6detail15normal_iteratorINSA_10device_ptrIjEEEESF_EEEE10policy1000EiNS7_5minusIjEENSC_INSD_IiEEEEJPjSN_EEEvT0_iT1_T2_DpNS2_10kernel_argIT3_EE_param_5+8];
	ld.param.u64 	%rd65, [_ZN3cub18CUB_300001_SM_10006detail9transform16transform_kernelINS2_10policy_hubILb0EN4cuda3std3__45tupleIJN6thrust24THRUST_300001_SM_1000_NS6detail15normal_iteratorINSA_10device_ptrIjEEEESF_EEEE10policy1000EiNS7_5minusIjEENSC_INSD_IiEEEEJPjSN_EEEvT0_iT1_T2_DpNS2_10kernel_argIT3_EE_param_4+8];
	ld.param.u64 	%rd68, [_ZN3cub18CUB_300001_SM_10006detail9transform16transform_kernelINS2_10policy_hubILb0EN4cuda3std3__45tupleIJN6thrust24THRUST_300001_SM_1000_NS6detail15normal_iteratorINSA_10device_ptrIjEEEESF_EEEE10policy1000EiNS7_5minusIjEENSC_INSD_IiEEEEJPjSN_EEEvT0_iT1_T2_DpNS2_10kernel_argIT3_EE_param_3];
	ld.param.u32 	%r70, [_ZN3cub18CUB_300001_SM_10006detail9transform16transform_kernelINS2_10policy_hubILb0EN4cuda3std3__45tupleIJN6thrust24THRUST_300001_SM_1000_NS6detail15normal_iteratorINSA_10device_ptrIjEEEESF_EEEE10policy1000EiNS7_5minusIjEENSC_INSD_IiEEEEJPjSN_EEEvT0_iT1_T2_DpNS2_10kernel_argIT3_EE_param_1];
	cvta.to.global.u64 	%rd1, %rd68;
	cvt.u32.u64 	%r1, %rd65;
	cvt.u32.u64 	%r2, %rd67;
	shl.b32 	%r3, %r70, 7;
	mov.u32 	%r72, %ctaid.x;
	mul.lo.s32 	%r4, %r3, %r72;
	sub.s32 	%r5, %r71, %r4;
	min.s32 	%r6, %r3, %r5;
	setp.eq.s32 	%p1, %r72, 0;
	add.s32 	%r74, %r72, 2;
	mov.u32 	%r75, %nctaid.x;
	setp.ge.u32 	%p2, %r74, %r75;
	shl.b32 	%r7, %r70, 9;
	or.pred  	%p3, %p1, %p2;
	@%p3 bra 	$L__BB20_5;
	mov.b32 	%r139, -1;
	// begin inline asm
	{
	 .reg .pred P_OUT; 
	elect.sync _|P_OUT, %r139;
	selp.b32 %r138, 1, 0, P_OUT; 
}
	// end inline asm
	mov.u32 	%r140, %tid.x;
	setp.gt.u32 	%p18, %r140, 31;
	setp.eq.s32 	%p19, %r138, 0;
	or.pred  	%p20, %p18, %p19;
	@%p20 bra 	$L__BB20_3;
	mov.u32 	%r141, _ZZN3cub18CUB_300001_SM_10006detail9transform23transform_kernel_ublkcpINS2_19async_copy_policy_tILi128EEEiN4cuda3std3__45minusIjEEN6thrust24THRUST_300001_SM_1000_NS6detail15normal_iteratorINSC_10device_ptrIiEEEEJjjEEEvT0_iT1_T2_DpNS2_16aligned_base_ptrIT3_EEE3bar;
	mov.b32 	%r142, 1;
	// begin inline asm
	mbarrier.init.shared.b64 [%r141], %r142;
	// end inline asm
	// begin inline asm
	fence.proxy.async.shared::cta; // 6.
	// end inline asm
	mul.wide.s32 	%rd120, %r4, 4;
	add.s32 	%r151, %r7, 15;
	add.s32 	%r152, %r151, %r1;
	and.b32  	%r144, %r152, -16;
	cvta.to.global.u64 	%rd121, %rd64;
	add.s64 	%rd117, %rd121, %rd120;
	mov.u32 	%r143, _ZN3cub18CUB_300001_SM_10006detail9transform4smemE;
	// begin inline asm
	cp.async.bulk.shared::cluster.global.mbarrier::complete_tx::bytes [%r143], [%rd117], %r144, [%r141];
	// end inline asm
	add.s32 	%r153, %r151, %r2;
	and.b32  	%r147, %r153, -16;
	add.s32 	%r154, %r143, %r7;
	add.s32 	%r146, %r154, 128;
	cvta.to.global.u64 	%rd122, %rd66;
	add.s64 	%rd118, %rd122, %rd120;
	// begin inline asm
	cp.async.bulk.shared::cluster.global.mbarrier::complete_tx::bytes [%r146], [%rd118], %r147, [%r141];
	// end inline asm
	add.s32 	%r150, %r147, %r144;
	// begin inline asm
	mbarrier.arrive.expect_tx.release.cta.shared::cta.b64 %rd119, [%r141], %r150; // 8. 
	// end inline asm
$L__BB20_3:
	bar.sync 	0;
	mov.u32 	%r156, _ZZN3cub18CUB_300001_SM_10006detail9transform23transform_kernel_ublkcpINS2_19async_copy_policy_tILi128EEEiN4cuda3std3__45minusIjEEN6thrust24THRUST_300001_SM_1000_NS6detail15normal_iteratorINSC_10device_ptrIiEEEEJjjEEEvT0_iT1_T2_DpNS2_16aligned_base_ptrIT3_EEE3bar;
$L__BB20_4:
	mov.b32 	%r157, 0;
	// begin inline asm
	{
	 .reg .pred P_OUT; 
	mbarrier.try_wait.parity.shared::cta.b64  P_OUT, [%r156], %r157;                                // 7a. 
	selp.b32 %r155, 1, 0, P_OUT; 
}
	// end inline asm
	setp.eq.s32 	%p21, %r155, 0;
	@%p21 bra 	$L__BB20_4;
	bra.uni 	$L__BB20_26;
$L__BB20_5:
	cvt.s64.s32 	%rd4, %r1;
	cvt.s64.s32 	%rd5, %r4;
	shl.b32 	%r77, %r6, 2;
	cvt.s64.s32 	%rd69, %r77;
	shr.u64 	%rd6, %rd69, 2;
	mov.u32 	%r8, %ntid.x;
	mov.u32 	%r9, %ntid.y;
	mul.lo.s32 	%r78, %r8, %r9;
	mov.u32 	%r10, %ntid.z;
	mul.lo.s32 	%r11, %r78, %r10;
	mov.u32 	%r79, %tid.x;
	mov.u32 	%r80, %tid.y;
	mov.u32 	%r81, %tid.z;
	mad.lo.s32 	%r82, %r81, %r9, %r80;
	mad.lo.s32 	%r83, %r82, %r8, %r79;
	cvt.u64.u32 	%rd140, %r83;
	setp.le.u64 	%p4, %rd6, %rd140;
	@%p4 bra 	$L__BB20_15;
	cvt.u32.u64 	%r84, %rd140;
	cvt.u64.u32 	%rd8, %r11;
	add.s32 	%r85, %r84, %r11;
	cvt.u64.u32 	%rd70, %r85;
	max.u64 	%rd71, %rd6, %rd70;
	setp.gt.u64 	%p5, %rd6, %rd70;
	selp.u64 	%rd9, 1, 0, %p5;
	add.s64 	%rd72, %rd9, %rd70;
	sub.s64 	%rd10, %rd71, %rd72;
	and.b64  	%rd73, %rd10, -4294967296;
	setp.ne.s64 	%p6, %rd73, 0;
	@%p6 bra 	$L__BB20_8;
	cvt.u32.u64 	%r86, %rd8;
	cvt.u32.u64 	%r87, %rd10;
	div.u32 	%r88, %r87, %r86;
	cvt.u64.u32 	%rd129, %r88;
	bra.uni 	$L__BB20_9;
$L__BB20_8:
	div.u64 	%rd129, %rd10, %rd8;
$L__BB20_9:
	add.s64 	%rd14, %rd129, %rd9;
	and.b64  	%rd74, %rd14, 3;
	setp.eq.s64 	%p7, %rd74, 3;
	mov.u64 	%rd133, %rd140;
	@%p7 bra 	$L__BB20_12;
	shl.b64 	%rd75, %rd140, 2;
	shl.b64 	%rd76, %rd5, 2;
	add.s64 	%rd77, %rd75, %rd76;
	add.s64 	%rd78, %rd77, %rd4;
	add.s64 	%rd131, %rd64, %rd78;
	mov.u32 	%r90, _ZN3cub18CUB_300001_SM_10006detail9transform4smemE;
	add.s32 	%r91, %r1, %r90;
	shl.b32 	%r92, %r84, 2;
	add.s32 	%r176, %r91, %r92;
	mul.lo.s32 	%r93, %r10, %r9;
	mul.lo.s32 	%r94, %r93, %r8;
	shl.b32 	%r13, %r94, 2;
	add.s64 	%rd79, %rd14, 1;
	and.b64  	%rd80, %rd79, 3;
	neg.s64 	%rd130, %rd80;
	mov.u64 	%rd133, %rd140;
$L__BB20_11:
	.pragma "nounroll";
	// begin inline asm
	cp.async.ca.shared.global [%r176], [%rd131], 4, 4;
	// end inline asm
	add.s64 	%rd133, %rd133, %rd8;
	shl.b64 	%rd82, %rd8, 2;
	add.s64 	%rd131, %rd131, %rd82;
	add.s32 	%r176, %r176, %r13;
	add.s64 	%rd130, %rd130, 1;
	setp.ne.s64 	%p8, %rd130, 0;
	@%p8 bra 	$L__BB20_11;
$L__BB20_12:
	setp.lt.u64 	%p9, %rd14, 3;
	@%p9 bra 	$L__BB20_15;
	shl.b64 	%rd24, %rd8, 2;
	shl.b64 	%rd83, %rd133, 2;
	shl.b64 	%rd84, %rd5, 2;
	add.s64 	%rd25, %rd83, %rd84;
	shl.b64 	%rd85, %rd8, 3;
	add.s64 	%rd26, %rd25, %rd85;
	add.s64 	%rd86, %rd133, %rd5;
	shl.b64 	%rd87, %rd86, 2;
	mad.lo.s64 	%rd27, %rd8, 12, %rd87;
	cvt.u32.u64 	%r96, %rd65;
	mov.u32 	%r97, _ZN3cub18CUB_300001_SM_10006detail9transform4smemE;
	add.s32 	%r98, %r96, %r97;
	mul.lo.s32 	%r99, %r10, %r9;
	mul.lo.s32 	%r100, %r99, %r8;
	shl.b32 	%r101, %r100, 2;
	cvt.u32.u64 	%r102, %rd133;
	shl.b32 	%r103, %r102, 2;
	add.s32 	%r177, %r98, %r103;
	add.s32 	%r180, %r177, %r101;
	shl.b32 	%r104, %r100, 3;
	add.s32 	%r179, %r177, %r104;
	mad.lo.s32 	%r178, %r100, 12, %r177;
	cvt.s64.s32 	%rd88, %rd65;
	add.s64 	%rd134, %rd64, %rd88;
$L__BB20_14:
	add.s64 	%rd89, %rd134, %rd25;
	// begin inline asm
	cp.async.ca.shared.global [%r177], [%rd89], 4, 4;
	// end inline asm
	add.s64 	%rd93, %rd25, %rd24;
	add.s64 	%rd90, %rd134, %rd93;
	// begin inline asm
	cp.async.ca.shared.global [%r180], [%rd90], 4, 4;
	// end inline asm
	add.s64 	%rd91, %rd134, %rd26;
	// begin inline asm
	cp.async.ca.shared.global [%r179], [%rd91], 4, 4;
	// end inline asm
	add.s64 	%rd92, %rd134, %rd27;
	// begin inline asm
	cp.async.ca.shared.global [%r178], [%rd92], 4, 4;
	// end inline asm
	add.s64 	%rd133, %rd133, %rd24;
	mul.wide.u32 	%rd94, %r11, 16;
	add.s64 	%rd134, %rd134, %rd94;
	mul.lo.s32 	%r109, %r10, %r9;
	mul.lo.s32 	%r110, %r109, %r8;
	shl.b32 	%r111, %r110, 4;
	add.s32 	%r180, %r180, %r111;
	add.s32 	%r179, %r179, %r111;
	add.s32 	%r178, %r178, %r111;
	add.s32 	%r177, %r177, %r111;
	setp.lt.u64 	%p10, %rd133, %rd6;
	@%p10 bra 	$L__BB20_14;
$L__BB20_15:
	setp.le.u64 	%p11, %rd6, %rd140;
	// begin inline asm
	cp.async.commit_group;
	// end inline asm
	cvt.s64.s32 	%rd33, %r2;
	@%p11 bra 	$L__BB20_25;
	cvt.u32.u64 	%r112, %rd140;
	cvt.u64.u32 	%rd34, %r11;
	add.s32 	%r113, %r112, %r11;
	cvt.u64.u32 	%rd95, %r113;
	max.u64 	%rd96, %rd6, %rd95;
	setp.gt.u64 	%p12, %rd6, %rd95;
	selp.u64 	%rd35, 1, 0, %p12;
	add.s64 	%rd97, %rd35, %rd95;
	sub.s64 	%rd36, %rd96, %rd97;
	and.b64  	%rd98, %rd36, -4294967296;
	setp.ne.s64 	%p13, %rd98, 0;
	@%p13 bra 	$L__BB20_18;
	cvt.u32.u64 	%r114, %rd34;
	cvt.u32.u64 	%r115, %rd36;
	div.u32 	%r116, %r115, %r114;
	cvt.u64.u32 	%rd136, %r116;
	bra.uni 	$L__BB20_19;
$L__BB20_18:
	div.u64 	%rd136, %rd36, %rd34;
$L__BB20_19:
	add.s64 	%rd40, %rd136, %rd35;
	and.b64  	%rd99, %rd40, 3;
	setp.eq.s64 	%p14, %rd99, 3;
	@%p14 bra 	$L__BB20_22;
	shl.b64 	%rd100, %rd140, 2;
	shl.b64 	%rd101, %rd5, 2;
	add.s64 	%rd102, %rd100, %rd101;
	add.s64 	%rd103, %rd102, %rd33;
	add.s64 	%rd138, %rd66, %rd103;
	shl.b64 	%rd42, %rd34, 2;
	mov.u32 	%r118, _ZN3cub18CUB_300001_SM_10006detail9transform4smemE;
	add.s32 	%r119, %r2, %r118;
	add.s32 	%r120, %r119, %r7;
	shl.b32 	%r121, %r112, 2;
	add.s32 	%r181, %r120, %r121;
	mul.lo.s32 	%r122, %r10, %r9;
	mul.lo.s32 	%r123, %r122, %r8;
	shl.b32 	%r29, %r123, 2;
	add.s64 	%rd104, %rd40, 1;
	and.b64  	%rd105, %rd104, 3;
	neg.s64 	%rd137, %rd105;
$L__BB20_21:
	.pragma "nounroll";
	add.s32 	%r124, %r181, 128;
	// begin inline asm
	cp.async.ca.shared.global [%r124], [%rd138], 4, 4;
	// end inline asm
	add.s64 	%rd140, %rd140, %rd34;
	add.s64 	%rd138, %rd138, %rd42;
	add.s32 	%r181, %r181, %r29;
	add.s64 	%rd137, %rd137, 1;
	setp.ne.s64 	%p15, %rd137, 0;
	@%p15 bra 	$L__BB20_21;
$L__BB20_22:
	setp.lt.u64 	%p16, %rd40, 3;
	@%p16 bra 	$L__BB20_25;
	shl.b64 	%rd51, %rd34, 2;
	shl.b64 	%rd107, %rd140, 2;
	shl.b64 	%rd108, %rd5, 2;
	add.s64 	%rd52, %rd107, %rd108;
	add.s64 	%rd53, %rd52, %rd51;
	shl.b64 	%rd54, %rd34, 4;
	shl.b64 	%rd109, %rd34, 3;
	add.s64 	%rd55, %rd52, %rd109;
	add.s64 	%rd110, %rd140, %rd5;
	shl.b64 	%rd111, %rd110, 2;
	mad.lo.s64 	%rd56, %rd34, 12, %rd111;
	mov.u32 	%r125, _ZN3cub18CUB_300001_SM_10006detail9transform4smemE;
	add.s32 	%r126, %r2, %r125;
	mul.lo.s32 	%r127, %r10, %r9;
	mul.lo.s32 	%r128, %r127, %r8;
	shl.b32 	%r129, %r128, 2;
	cvt.u32.u64 	%r130, %rd140;
	shl.b32 	%r131, %r130, 2;
	add.s32 	%r132, %r126, %r7;
	add.s32 	%r182, %r132, %r131;
	add.s32 	%r185, %r182, %r129;
	shl.b32 	%r33, %r128, 4;
	shl.b32 	%r133, %r128, 3;
	add.s32 	%r184, %r182, %r133;
	mad.lo.s32 	%r183, %r128, 12, %r182;
	add.s64 	%rd141, %rd66, %rd33;
$L__BB20_24:
	add.s64 	%rd113, %rd141, %rd52;
	add.s32 	%r134, %r182, 128;
	// begin inline asm
	cp.async.ca.shared.global [%r134], [%rd113], 4, 4;
	// end inline asm
	add.s64 	%rd114, %rd141, %rd53;
	add.s32 	%r135, %r185, 128;
	// begin inline asm
	cp.async.ca.shared.global [%r135], [%rd114], 4, 4;
	// end inline asm
	add.s64 	%rd115, %rd141, %rd55;
	add.s32 	%r136, %r184, 128;
	// begin inline asm
	cp.async.ca.shared.global [%r136], [%rd115], 4, 4;
	// end inline asm
	add.s64 	%rd116, %rd141, %rd56;
	add.s32 	%r137, %r183, 128;
	// begin inline asm
	cp.async.ca.shared.global [%r137], [%rd116], 4, 4;
	// end inline asm
	add.s64 	%rd140, %rd140, %rd51;
	add.s64 	%rd141, %rd141, %rd54;
	add.s32 	%r185, %r185, %r33;
	add.s32 	%r184, %r184, %r33;
	add.s32 	%r183, %r183, %r33;
	add.s32 	%r182, %r182, %r33;
	setp.lt.u64 	%p17, %rd140, %rd6;
	@%p17 bra 	$L__BB20_24;
$L__BB20_25:
	// begin inline asm
	cp.async.commit_group;
	// end inline asm
	// begin inline asm
	cp.async.wait_group 0;
	// end inline asm
	barrier.sync 	0;
$L__BB20_26:
	cvt.u32.u64 	%r45, %rd65;
	setp.gt.s32 	%p22, %r3, %r5;
	@%p22 bra 	$L__BB20_30;
	setp.lt.s32 	%p23, %r70, 1;
	@%p23 bra 	$L__BB20_35;
	mov.u32 	%r186, %tid.x;
	neg.s32 	%r189, %r70;
	add.s32 	%r158, %r2, %r7;
	shl.b32 	%r159, %r186, 2;
	add.s32 	%r160, %r158, %r159;
	mov.u32 	%r161, _ZN3cub18CUB_300001_SM_10006detail9transform4smemE;
	add.s32 	%r162, %r160, %r161;
	add.s32 	%r188, %r162, 128;
	add.s32 	%r163, %r45, %r159;
	add.s32 	%r187, %r161, %r163;
	mul.wide.s32 	%rd123, %r4, 4;
	add.s64 	%rd62, %rd1, %rd123;
$L__BB20_29:
	.pragma "nounroll";
	mul.wide.s32 	%rd124, %r186, 4;
	add.s64 	%rd125, %rd62, %rd124;
	ld.shared.u32 	%r164, [%r187];
	ld.shared.u32 	%r165, [%r188];
	sub.s32 	%r166, %r164, %r165;
	st.global.u32 	[%rd125], %r166;
	add.s32 	%r189, %r189, 1;
	setp.eq.s32 	%p24, %r189, 0;
	add.s32 	%r188, %r188, 512;
	add.s32 	%r187, %r187, 512;
	add.s32 	%r186, %r186, 128;
	@%p24 bra 	$L__BB20_35;
	bra.uni 	$L__BB20_29;
$L__BB20_30:
	setp.lt.s32 	%p25, %r70, 1;
	@%p25 bra 	$L__BB20_35;
	mov.u32 	%r190, %tid.x;
	neg.s32 	%r193, %r70;
	add.s32 	%r167, %r2, %r7;
	shl.b32 	%r168, %r190, 2;
	add.s32 	%r169, %r167, %r168;
	mov.u32 	%r170, _ZN3cub18CUB_300001_SM_10006detail9transform4smemE;
	add.s32 	%r171, %r169, %r170;
	add.s32 	%r192, %r171, 128;
	add.s32 	%r172, %r45, %r168;
	add.s32 	%r191, %r170, %r172;
	mul.wide.s32 	%rd126, %r4, 4;
	add.s64 	%rd63, %rd1, %rd126;
$L__BB20_32:
	.pragma "nounroll";
	setp.ge.s32 	%p26, %r190, %r6;
	@%p26 bra 	$L__BB20_34;
	ld.shared.u32 	%r173, [%r191];
	ld.shared.u32 	%r174, [%r192];
	sub.s32 	%r175, %r173, %r174;
	mul.wide.s32 	%rd127, %r190, 4;
	add.s64 	%rd128, %rd63, %rd127;
	st.global.u32 	[%rd128], %r175;
$L__BB20_34:
	add.s32 	%r193, %r193, 1;
	setp.ne.s32 	%p27, %r193, 0;
	add.s32 	%r192, %r192, 512;
	add.s32 	%r191, %r191, 512;
	add.s32 	%r190, %r190, 128;
	@%p27 bra 	$L__BB20_32;
$L__BB20_35:
	ret;

}
	// .globl	_ZN3cub18CUB_300001_SM_10006detail9transform16transform_kernelINS2_10policy_hubILb0EN4cuda3std3__45tupleIJN6thrust24THRUST_300001_SM_1000_NS6detail15normal_iteratorINSA_10device_ptrIjEEEESF_EEEE10policy1000ElNS7_5minusIjEENSC_INSD_IiEEEEJPjSN_EEEvT0_iT1_T2_DpNS2_10kernel_argIT3_EE
.visible .entry _ZN3cub18CUB_300001_SM_10006detail9transform16transform_kernelINS2_10policy_hubILb0EN4cuda3std3__45tupleIJN6thrust24THRUST_300001_SM_1000_NS6detail15normal_iteratorINSA_10device_ptrIjEEEESF_EEEE10policy1000ElNS7_5minusIjEENSC_INSD_IiEEEEJPjSN_EEEvT0_iT1_T2_DpNS2_10kernel_argIT3_EE(
	.param .u64 _ZN3cub18CUB_300001_SM_10006detail9transform16transform_kernelINS2_10policy_hubILb0EN4cuda3std3__45tupleIJN6thrust24THRUST_300001_SM_1000_NS6detail15normal_iteratorINSA_10device_ptrIjEEEESF_EEEE10policy1000ElNS7_5minusIjEENSC_INSD_IiEEEEJPjSN_EEEvT0_iT1_T2_DpNS2_10kernel_argIT3_EE_param_0,
	.param .u32 _ZN3cub18CUB_300001_SM_10006detail9transform16transform_kernelINS2_10policy_hubILb0EN4cuda3std3__45tupleIJN6thrust24THRUST_300001_SM_1000_NS6detail15normal_iteratorINSA_10device_ptrIjEEEESF_EEEE10policy1000ElNS7_5minusIjEENSC_INSD_IiEEEEJPjSN_EEEvT0_iT1_T2_DpNS2_10kernel_argIT3_EE_param_1,
	.param .align 1 .b8 _ZN3cub18CUB_300001_SM_10006detail9transform16transform_kernelINS2_10policy_hubILb0EN4cuda3std3__45tupleIJN6thrust24THRUST_300001_SM_1000_NS6detail15normal_iteratorINSA_10device_ptrIjEEEESF_EEEE10policy1000ElNS7_5minusIjEENSC_INSD_IiEEEEJPjSN_EEEvT0_iT1_T2_DpNS2_10kernel_argIT3_EE_param_2[1],
	.param .align 8 .b8 _ZN3cub18CUB_300001_SM_10006detail9transform16transform_kernelINS2_10policy_hubILb0EN4cuda3std3__45tupleIJN6thrust24THRUST_300001_SM_1000_NS6detail15normal_iteratorINSA_10device_ptrIjEEEESF_EEEE10policy1000ElNS7_5minusIjEENSC_INSD_IiEEEEJPjSN_EEEvT0_iT1_T2_DpNS2_10kernel_argIT3_EE_param_3[8],
	.param .align 8 .b8 _ZN3cub18CUB_300001_SM_10006detail9transform16transform_kernelINS2_10policy_hubILb0EN4cuda3std3__45tupleIJN6thrust24THRUST_300001_SM_1000_NS6detail15normal_iteratorINSA_10device_ptrIjEEEESF_EEEE10policy1000ElNS7_5minusIjEENSC_INSD_IiEEEEJPjSN_EEEvT0_iT1_T2_DpNS2_10kernel_argIT3_EE_param_4[16],
	.param .align 8 .b8 _ZN3cub18CUB_300001_SM_10006detail9transform16transform_kernelINS2_10policy_hubILb0EN4cuda3std3__45tupleIJN6thrust24THRUST_300001_SM_1000_NS6detail15normal_iteratorINSA_10device_ptrIjEEEESF_EEEE10policy1000ElNS7_5minusIjEENSC_INSD_IiEEEEJPjSN_EEEvT0_iT1_T2_DpNS2_10kernel_argIT3_EE_param_5[16]
)
.maxntid 128
{
	.reg .pred 	%p<28>;
	.reg .b32 	%r<187>;
	.reg .b64 	%rd<147>;
	// demoted variable
	.shared .align 8 .u64 _ZZN3cub18CUB_300001_SM_10006detail9transform23transform_kernel_ublkcpINS2_19async_copy_policy_tILi128EEElN4cuda3std3__45minusIjEEN6thrust24THRUST_300001_SM_1000_NS6detail15normal_iteratorINSC_10device_ptrIiEEEEJjjEEEvT0_iT1_T2_DpNS2_16aligned_base_ptrIT3_EEE3bar;
	ld.param.u64 	%rd68, [_ZN3cub18CUB_300001_SM_10006detail9transform16transform_kernelINS2_10policy_hubILb0EN4cuda3std3__45tupleIJN6thrust24THRUST_300001_SM_1000_NS6detail15normal_iteratorINSA_10device_ptrIjEEEESF_EEEE10policy1000ElNS7_5minusIjEENSC_INSD_IiEEEEJPjSN_EEEvT0_iT1_T2_DpNS2_10kernel_argIT3_EE_param_5];
	ld.param.u64 	%rd66, [_ZN3cub18CUB_300001_SM_10006detail9transform16transform_kernelINS2_10policy_hubILb0EN4cuda3std3__45tupleIJN6thrust24THRUST_300001_SM_1000_NS6detail15normal_iteratorINSA_10device_ptrIjEEEESF_EEEE10policy1000ElNS7_5minusIjEENSC_INSD_IiEEEEJPjSN_EEEvT0_iT1_T2_DpNS2_10kernel_argIT3_EE_param_4];
	ld.param.u64 	%rd70, [_ZN3cub18CUB_300001_SM_10006detail9transform16transform_kernelINS2_10policy_hubILb0EN4cuda3std3__45tupleIJN6thrust24THRUST_300001_SM_1000_NS6detail15normal_iteratorINSA_10device_ptrIjEEEESF_EEEE10policy1000ElNS7_5minusIjEENSC_INSD_IiEEEEJPjSN_EEEvT0_iT1_T2_DpNS2_10kernel_argIT3_EE_param_0];
	ld.param.u64 	%rd69, [_ZN3cub18CUB_300001_SM_10006detail9transform16transform_kernelINS2_10policy_hubILb0EN4cuda3std3__45tupleIJN6thrust24THRUST_300001_SM_1000_NS6detail15normal_iteratorINSA_10device_ptrIjEEEESF_EEEE10policy1000ElNS7_5minusIjEENSC_INSD_IiEEEEJPjSN_EEEvT0_iT1_T2_DpNS2_10kernel_argIT3_EE_param_5+8];
	ld.param.u64 	%rd67, [_ZN3cub18CUB_300001_SM_10006detail9transform16transform_kernelINS2_10policy_hubILb0EN4cuda3std3__45tupleIJN6thrust24THRUST_300001_SM_1000_NS6detail15normal_iteratorINSA_10device_ptrIjEEEESF_EEEE10policy1000ElNS7_5minusIjEENSC_INSD_IiEEEEJPjSN_EEEvT0_iT1_T2_DpNS2_10kernel_argIT3_EE_param_4+8];
	ld.param.u64 	%rd71, [_ZN3cub18CUB_300001_SM_10006detail9transform16transform_kernelINS2_10policy_hubILb0EN4cuda3std3__45tupleIJN6thrust24THRUST_300001_SM_1000_NS6detail15normal_iteratorINSA_10device_ptrIjEEEESF_EEEE10policy1000ElNS7_5minusIjEENSC_INSD_IiEEEEJPjSN_EEEvT0_iT1_T2_DpNS2_10kernel_argIT3_EE_param_3];
	ld.param.u32 	%r68, [_ZN3cub18CUB_300001_SM_10006detail9transform16transform_kernelINS2_10policy_hubILb0EN4cuda3std3__45tupleIJN6thrust24THRUST_300001_SM_1000_NS6detail15normal_iteratorINSA_10device_ptrIjEEEESF_EEEE10policy1000ElNS7_5minusIjEENSC_INSD_IiEEEEJPjSN_EEEvT0_iT1_T2_DpNS2_10kernel_argIT3_EE_param_1];
	cvta.to.global.u64 	%rd1, %rd71;
	cvt.u32.u64 	%r1, %rd67;
	cvt.u32.u64 	%r2, %rd69;
	shl.b32 	%r3, %r68, 7;
	mov.u32 	%r69, %ctaid.x;
	cvt.u64.u32 	%rd72, %r69;
	cvt.s64.s32 	%rd73, %r3;
	mul.lo.s64 	%rd4, %rd73, %rd72;
	sub.s64 	%rd74, %rd70, %rd4;
	min.s64 	%rd75, %rd74, %rd73;
	cvt.u32.u64 	%r4, %rd75;
	setp.eq.s32 	%p1, %r69, 0;
	add.s32 	%r71, %r69, 2;
	mov.u32 	%r72, %nctaid.x;
	setp.ge.u32 	%p2, %r71, %r72;
	shl.b32 	%r5, %r68, 9;
	or.pred  	%p3, %p1, %p2;
	@%p3 bra 	$L__BB21_5;
	mov.b32 	%r132, -1;
	// begin inline asm
	{
	 .reg .pred P_OUT; 
	elect.sync _|P_OUT, %r132;
	selp.b32 %r131, 1, 0, P_OUT; 
}
	// end inline asm
	mov.u32 	%r133, %tid.x;
	setp.gt.u32 	%p18, %r133, 31;
	setp.eq.s32 	%p19, %r131, 0;
	or.pred  	%p20, %p18, %p19;
	@%p20 bra 	$L__BB21_3;
	mov.u32 	%r134, _ZZN3cub18CUB_300001_SM_10006detail9transform23transform_kernel_ublkcpINS2_19async_copy_policy_tILi128EEElN4cuda3std3__45minusIjEEN6thrust24THRUST_300001_SM_1000_NS6detail15normal_iteratorINSC_10device_ptrIiEEEEJjjEEEvT0_iT1_T2_DpNS2_16aligned_base_ptrIT3_EEE3bar;
	mov.b32 	%r135, 1;
	// begin inline asm
	mbarrier.init.shared.b64 [%r134], %r135;
	// end inline asm
	// begin inline asm
	fence.proxy.async.shared::cta; // 6.
	// end inline asm
	shl.b64 	%rd124, %rd4, 2;
	add.s32 	%r144, %r5, 15;
	add.s32 	%r145, %r144, %r1;
	and.b32  	%r137, %r145, -16;
	cvta.to.global.u64 	%rd125, %rd66;
	add.s64 	%rd121, %rd125, %rd124;
	mov.u32 	%r136, _ZN3cub18CUB_300001_SM_10006detail9transform4smemE;
	// begin inline asm
	cp.async.bulk.shared::cluster.global.mbarrier::complete_tx::bytes [%r136], [%rd121], %r137, [%r134];
	// end inline asm
	add.s32 	%r146, %r144, %r2;
	and.b32  	%r140, %r146, -16;
	add.s32 	%r147, %r136, %r5;
	add.s32 	%r139, %r147, 128;
	cvta.to.global.u64 	%rd126, %rd68;
	add.s64 	%rd122, %rd126, %rd124;
	// begin inline asm
	cp.async.bulk.shared::cluster.global.mbarrier::complete_tx::bytes [%r139], [%rd122], %r140, [%r134];
	// end inline asm
	add.s32 	%r143, %r140, %r137;
	// begin inline asm
	mbarrier.arrive.expect_tx.release.cta.shared::cta.b64 %rd123, [%r134], %r143; // 8. 
	// end inline asm
$L__BB21_3:
	bar.sync 	0;
	mov.u32 	%r149, _ZZN3cub18CUB_300001_SM_10006detail9transform23transform_kernel_ublkcpINS2_19async_copy_policy_tILi128EEElN4cuda3std3__45minusIjEEN6thrust24THRUST_300001_SM_1000_NS6detail15normal_iteratorINSC_10device_ptrIiEEEEJjjEEEvT0_iT1_T2_DpNS2_16aligned_base_ptrIT3_EEE3bar;
$L__BB21_4:
	mov.b32 	%r150, 0;
	// begin inline asm
	{
	 .reg .pred P_OUT; 
	mbarrier.try_wait.parity.shared::cta.b64  P_OUT, [%r149], %r150;                                // 7a. 
	selp.b32 %r148, 1, 0, P_OUT; 
}
	// end inline asm
	setp.eq.s32 	%p21, %r148, 0;
	@%p21 bra 	$L__BB21_4;
	bra.uni 	$L__BB21_26;
$L__BB21_5:
	cvt.s64.s32 	%rd5, %r1;
	shl.b32 	%r74, %r4, 2;
	cvt.s64.s32 	%rd76, %r74;
	shr.u64 	%rd6, %rd76, 2;
	mov.u32 	%r6, %ntid.x;
	mov.u32 	%r7, %ntid.y;
	mul.lo.s32 	%r75, %r6, %r7;
	mov.u32 	%r8, %ntid.z;
	mul.lo.s32 	%r9, %r75, %r8;
	mov.u32 	%r76, %tid.x;
	mov.u32 	%r77, %tid.y;
	mov.u32 	%r78, %tid.z;
	mad.lo.s32 	%r79, %r78, %r7, %r77;
	mad.lo.s32 	%r80, %r79, %r6, %r76;
	cvt.u64.u32 	%rd144, %r80;
	setp.le.u64 	%p4, %rd6, %rd144;
	@%p4 bra 	$L__BB21_15;
	cvt.u32.u64 	%r81, %rd144;
	cvt.u64.u32 	%rd8, %r9;
	add.s32 	%r82, %r81, %r9;
	cvt.u64.u32 	%rd77, %r82;
	max.u64 	%rd78, %rd6, %rd77;
	setp.gt.u64 	%p5, %rd6, %rd77;
	selp.u64 	%rd9, 1, 0, %p5;
	add.s64 	%rd79, %rd9, %rd77;
	sub.s64 	%rd10, %rd78, %rd79;
	and.b64  	%rd80, %rd10, -4294967296;
	setp.ne.s64 	%p6, %rd80, 0;
	@%p6 bra 	$L__BB21_8;
	cvt.u32.u64 	%r83, %rd8;
	cvt.u32.u64 	%r84, %rd10;
	div.u32 	%r85, %r84, %r83;
	cvt.u64.u32 	%rd133, %r85;
	bra.uni 	$L__BB21_9;
$L__BB21_8:
	div.u64 	%rd133, %rd10, %rd8;
$L__BB21_9:
	add.s64 	%rd14, %rd133, %rd9;
	and.b64  	%rd81, %rd14, 3;
	setp.eq.s64 	%p7, %rd81, 3;
	mov.u64 	%rd137, %rd144;
	@%p7 bra 	$L__BB21_12;
	shl.b64 	%rd82, %rd4, 2;
	shl.b64 	%rd83, %rd144, 2;
	add.s64 	%rd84, %rd82, %rd83;
	add.s64 	%rd85, %rd84, %rd5;
	add.s64 	%rd135, %rd66, %rd85;
	shl.b64 	%rd16, %rd8, 2;
	mov.u32 	%r87, _ZN3cub18CUB_300001_SM_10006detail9transform4smemE;
	add.s32 	%r88, %r1, %r87;
	shl.b32 	%r89, %r81, 2;
	add.s32 	%r169, %r88, %r89;
	mul.lo.s32 	%r90, %r8, %r7;
	mul.lo.s32 	%r91, %r90, %r6;
	shl.b32 	%r11, %r91, 2;
	add.s64 	%rd86, %rd14, 1;
	and.b64  	%rd87, %rd86, 3;
	neg.s64 	%rd134, %rd87;
	mov.u64 	%rd137, %rd144;
$L__BB21_11:
	.pragma "nounroll";
	// begin inline asm
	cp.async.ca.shared.global [%r169], [%rd135], 4, 4;
	// end inline asm
	add.s64 	%rd137, %rd137, %rd8;
	add.s64 	%rd135, %rd135, %rd16;
	add.s32 	%r169, %r169, %r11;
	add.s64 	%rd134, %rd134, 1;
	setp.ne.s64 	%p8, %rd134, 0;
	@%p8 bra 	$L__BB21_11;
$L__BB21_12:
	setp.lt.u64 	%p9, %rd14, 3;
	@%p9 bra 	$L__BB21_15;
	shl.b64 	%rd25, %rd8, 2;
	shl.b64 	%rd89, %rd4, 2;
	shl.b64 	%rd90, %rd137, 2;
	add.s64 	%rd26, %rd89, %rd90;
	shl.b64 	%rd27, %rd8, 4;
	shl.b64 	%rd91, %rd8, 3;
	add.s64 	%rd28, %rd26, %rd91;
	add.s64 	%rd92, %rd137, %rd4;
	shl.b64 	%rd93, %rd92, 2;
	mad.lo.s64 	%rd29, %rd8, 12, %rd93;
	mov.u32 	%r93, _ZN3cub18CUB_300001_SM_10006detail9transform4smemE;
	add.s32 	%r94, %r1, %r93;
	mul.lo.s32 	%r95, %r8, %r7;
	mul.lo.s32 	%r96, %r95, %r6;
	shl.b32 	%r97, %r96, 2;
	cvt.u32.u64 	%r98, %rd137;
	shl.b32 	%r99, %r98, 2;
	add.s32 	%r170, %r94, %r99;
	add.s32 	%r173, %r170, %r97;
	shl.b32 	%r15, %r96, 4;
	shl.b32 	%r100, %r96, 3;
	add.s32 	%r172, %r170, %r100;
	mad.lo.s32 	%r171, %r96, 12, %r170;
	cvt.s64.s32 	%rd94, %r1;
	add.s64 	%rd138, %rd66, %rd94;
$L__BB21_14:
	add.s64 	%rd95, %rd138, %rd26;
	// begin inline asm
	cp.async.ca.shared.global [%r170], [%rd95], 4, 4;
	// end inline asm
	add.s64 	%rd99, %rd26, %rd25;
	add.s64 	%rd96, %rd138, %rd99;
	// begin inline asm
	cp.async.ca.shared.global [%r173], [%rd96], 4, 4;
	// end inline asm
	add.s64 	%rd97, %rd138, %rd28;
	// begin inline asm
	cp.async.ca.shared.global [%r172], [%rd97], 4, 4;
	// end inline asm
	add.s64 	%rd98, %rd138, %rd29;
	// begin inline asm
	cp.async.ca.shared.global [%r171], [%rd98], 4, 4;
	// end inline asm
	add.s64 	%rd137, %rd137, %rd25;
	add.s64 	%rd138, %rd138, %rd27;
	add.s32 	%r173, %r173, %r15;
	add.s32 	%r172, %r172, %r15;
	add.s32 	%r171, %r171, %r15;
	add.s32 	%r170, %r170, %r15;
	setp.lt.u64 	%p10, %rd137, %rd6;
	@%p10 bra 	$L__BB21_14;
$L__BB21_15:
	setp.le.u64 	%p11, %rd6, %rd144;
	// begin inline asm
	cp.async.commit_group;
	// end inline asm
	cvt.s64.s32 	%rd35, %r2;
	@%p11 bra 	$L__BB21_25;
	cvt.u32.u64 	%r105, %rd144;
	cvt.u64.u32 	%rd36, %r9;
	add.s32 	%r106, %r105, %r9;
	cvt.u64.u32 	%rd100, %r106;
	max.u64 	%rd101, %rd6, %rd100;
	setp.gt.u64 	%p12, %rd6, %rd100;
	selp.u64 	%rd37, 1, 0, %p12;
	add.s64 	%rd102, %rd37, %rd100;
	sub.s64 	%rd38, %rd101, %rd102;
	and.b64  	%rd103, %rd38, -4294967296;
	setp.ne.s64 	%p13, %rd103, 0;
	@%p13 bra 	$L__BB21_18;
	cvt.u32.u64 	%r107, %rd36;
	cvt.u32.u64 	%r108, %rd38;
	div.u32 	%r109, %r108, %r107;
	cvt.u64.u32 	%rd140, %r109;
	bra.uni 	$L__BB21_19;
$L__BB21_18:
	div.u64 	%rd140, %rd38, %rd36;
$L__BB21_19:
	add.s64 	%rd42, %rd140, %rd37;
	and.b64  	%rd104, %rd42, 3;
	setp.eq.s64 	%p14, %rd104, 3;
	@%p14 bra 	$L__BB21_22;
	shl.b64 	%rd105, %rd4, 2;
	shl.b64 	%rd106, %rd144, 2;
	add.s64 	%rd107, %rd105, %rd106;
	add.s64 	%rd108, %rd107, %rd35;
	add.s64 	%rd142, %rd68, %rd108;
	shl.b64 	%rd44, %rd36, 2;
	mov.u32 	%r111, _ZN3cub18CUB_300001_SM_10006detail9transform4smemE;
	add.s32 	%r112, %r2, %r111;
	add.s32 	%r113, %r112, %r5;
	shl.b32 	%r114, %r105, 2;
	add.s32 	%r174, %r113, %r114;
	mul.lo.s32 	%r115, %r8, %r7;
	mul.lo.s32 	%r116, %r115, %r6;
	shl.b32 	%r28, %r116, 2;
	add.s64 	%rd109, %rd42, 1;
	and.b64  	%rd110, %rd109, 3;
	neg.s64 	%rd141, %rd110;
$L__BB21_21:
	.pragma "nounroll";
	add.s32 	%r117, %r174, 128;
	// begin inline asm
	cp.async.ca.shared.global [%r117], [%rd142], 4, 4;
	// end inline asm
	add.s64 	%rd144, %rd144, %rd36;
	add.s64 	%rd142, %rd142, %rd44;
	add.s32 	%r174, %r174, %r28;
	add.s64 	%rd141, %rd141, 1;
	setp.ne.s64 	%p15, %rd141, 0;
	@%p15 bra 	$L__BB21_21;
$L__BB21_22:
	setp.lt.u64 	%p16, %rd42, 3;
	@%p16 bra 	$L__BB21_25;
	shl.b64 	%rd53, %rd36, 2;
	shl.b64 	%rd112, %rd4, 2;
	shl.b64 	%rd113, %rd144, 2;
	add.s64 	%rd54, %rd112, %rd113;
	add.s64 	%rd55, %rd54, %rd53;
	shl.b64 	%rd56, %rd36, 4;
	shl.b64 	%rd114, %rd36, 3;
	add.s64 	%rd57, %rd54, %rd114;
	add.s64 	%rd115, %rd144, %rd4;
	shl.b64 	%rd116, %rd115, 2;
	mad.lo.s64 	%rd58, %rd36, 12, %rd116;
	mov.u32 	%r118, _ZN3cub18CUB_300001_SM_10006detail9transform4smemE;
	add.s32 	%r119, %r2, %r118;
	mul.lo.s32 	%r120, %r8, %r7;
	mul.lo.s32 	%r121, %r120, %r6;
	shl.b32 	%r122, %r121, 2;
	cvt.u32.u64 	%r123, %rd144;
	shl.b32 	%r124, %r123, 2;
	add.s32 	%r125, %r119, %r5;
	add.s32 	%r175, %r125, %r124;
	add.s32 	%r178, %r175, %r122;
	shl.b32 	%r32, %r121, 4;
	shl.b32 	%r126, %r121, 3;
	add.s32 	%r177, %r175, %r126;
	mad.lo.s32 	%r176, %r121, 12, %r175;
	add.s64 	%rd145, %rd68, %rd35;
$L__BB21_24:
	add.s64 	%rd117, %rd145, %rd54;
	add.s32 	%r127, %r175, 128;
	// begin inline asm
	cp.async.ca.shared.global [%r127], [%rd117], 4, 4;
	// end inline asm
	add.s64 	%rd118, %rd145, %rd55;
	add.s32 	%r128, %r178, 128;
	// begin inline asm
	cp.async.ca.shared.global [%r128], [%rd118], 4, 4;
	// end inline asm
	add.s64 	%rd119, %rd145, %rd57;
	add.s32 	%r129, %r177, 128;
	// begin inline asm
	cp.async.ca.shared.global [%r129], [%rd119], 4, 4;
	// end inline asm
	add.s64 	%rd120, %rd145, %rd58;
	add.s32 	%r130, %r176, 128;
	// begin inline asm
	cp.async.ca.shared.global [%r130], [%rd120], 4, 4;
	// end inline asm
	add.s64 	%rd144, %rd144, %rd53;
	add.s64 	%rd145, %rd145, %rd56;
	add.s32 	%r178, %r178, %r32;
	add.s32 	%r177, %r177, %r32;
	add.s32 	%r176, %r176, %r32;
	add.s32 	%r175, %r175, %r32;
	setp.lt.u64 	%p17, %rd144, %rd6;
	@%p17 bra 	$L__BB21_24;
$L__BB21_25:
	// begin inline asm
	cp.async.commit_group;
	// end inline asm
	// begin inline asm
	cp.async.wait_group 0;
	// end inline asm
	barrier.sync 	0;
$L__BB21_26:
	setp.eq.s32 	%p22, %r3, %r4;
	@%p22 bra 	$L__BB21_32;
	setp.lt.s32 	%p23, %r68, 1;
	@%p23 bra 	$L__BB21_35;
	mov.u32 	%r183, %tid.x;
	neg.s32 	%r186, %r68;
	add.s32 	%r151, %r2, %r5;
	shl.b32 	%r152, %r183, 2;
	add.s32 	%r153, %r151, %r152;
	mov.u32 	%r154, _ZN3cub18CUB_300001_SM_10006detail9transform4smemE;
	add.s32 	%r155, %r153, %r154;
	add.s32 	%r185, %r155, 128;
	add.s32 	%r156, %r1, %r152;
	add.s32 	%r184, %r154, %r156;
	shl.b64 	%rd127, %rd4, 2;
	add.s64 	%rd64, %rd1, %rd127;
$L__BB21_29:
	.pragma "nounroll";
	setp.ge.s32 	%p24, %r183, %r4;
	@%p24 bra 	$L__BB21_31;
	ld.shared.u32 	%r157, [%r184];
	ld.shared.u32 	%r158, [%r185];
	sub.s32 	%r159, %r157, %r158;
	mul.wide.s32 	%rd128, %r183, 4;
	add.s64 	%rd129, %rd64, %rd128;
	st.global.u32 	[%rd129], %r159;
$L__BB21_31:
	add.s32 	%r186, %r186, 1;
	setp.ne.s32 	%p25, %r186, 0;
	add.s32 	%r185, %r185, 512;
	add.s32 	%r184, %r184, 512;
	add.s32 	%r183, %r183, 128;
	@%p25 bra 	$L__BB21_29;
	bra.uni 	$L__BB21_35;
$L__BB21_32:
	setp.lt.s32 	%p26, %r68, 1;
	@%p26 bra 	$L__BB21_35;
	mov.u32 	%r179, %tid.x;
	neg.s32 	%r182, %r68;
	add.s32 	%r160, %r2, %r5;
	shl.b32 	%r161, %r179, 2;
	add.s32 	%r162, %r160, %r161;
	mov.u32 	%r163, _ZN3cub18CUB_300001_SM_10006detail9transform4smemE;
	add.s32 	%r164, %r162, %r163;
	add.s32 	%r181, %r164, 128;
	add.s32 	%r165, %r1, %r161;
	add.s32 	%r180, %r163, %r165;
	shl.b64 	%rd130, %rd4, 2;
	add.s64 	%rd65, %rd1, %rd130;
$L__BB21_34:
	.pragma "nounroll";
	mul.wide.s32 	%rd131, %r179, 4;
	add.s64 	%rd132, %rd65, %rd131;
	ld.shared.u32 	%r166, [%r180];
	ld.shared.u32 	%r167, [%r181];
	sub.s32 	%r168, %r166, %r167;
	st.global.u32 	[%rd132], %r168;
	add.s32 	%r182, %r182, 1;
	setp.eq.s32 	%p27, %r182, 0;
	add.s32 	%r181, %r181, 512;
	add.s32 	%r180, %r180, 512;
	add.s32 	%r179, %r179, 128;
	@%p27 bra 	$L__BB21_35;
	bra.uni 	$L__BB21_34;
$L__BB21_35:
	ret;

}
	// .globl	_ZN3cub18CUB_300001_SM_10006detail9transform16transform_kernelINS2_10policy_hubILb0EN4cuda3std3__45tupleIJN6thrust24THRUST_300001_SM_1000_NS6detail15normal_iteratorINSA_10device_ptrIfEEEENSC_INSD_IiEEEEEEEE10policy1000EiNS7_7dividesIfEESF_JPfPiEEEvT0_iT1_T2_DpNS2_10kernel_argIT3_EE
.visible .entry _ZN3cub18CUB_300001_SM_10006detail9transform16transform_kernelINS2_10policy_hubILb0EN4cuda3std3__45tupleIJN6thrust24THRUST_300001_SM_1000_NS6detail15normal_iteratorINSA_10device_ptrIfEEEENSC_INSD_IiEEEEEEEE10policy1000EiNS7_7dividesIfEESF_JPfPiEEEvT0_iT1_T2_DpNS2_10kernel_argIT3_EE(
	.param .u32 _ZN3cub18CUB_300001_SM_10006detail9transform16transform_kernelINS2_10policy_hubILb0EN4cuda3std3__45tupleIJN6thrust24THRUST_300001_SM_1000_NS6detail15normal_iteratorINSA_10device_ptrIfEEEENSC_INSD_IiEEEEEEEE10policy1000EiNS7_7dividesIfEESF_JPfPiEEEvT0_iT1_T2_DpNS2_10kernel_argIT3_EE_param_0,
	.param .u32 _ZN3cub18CUB_300001_SM_10006detail9transform16transform_kernelINS2_10policy_hubILb0EN4cuda3std3__45tupleIJN6thrust24THRUST_300001_SM_1000_NS6detail15normal_iteratorINSA_10device_ptrIfEEEENSC_INSD_IiEEEEEEEE10policy1000EiNS7_7dividesIfEESF_JPfPiEEEvT0_iT1_T2_DpNS2_10kernel_argIT3_EE_param_1,
	.param .align 1 .b8 _ZN3cub18CUB_300001_SM_10006detail9transform16transform_kernelINS2_10policy_hubILb0EN4cuda3std3__45tupleIJN6thrust24THRUST_300001_SM_1000_NS6detail15normal_iteratorINSA_10device_ptrIfEEEENSC_INSD_IiEEEEEEEE10policy1000EiNS7_7dividesIfEESF_JPfPiEEEvT0_iT1_T2_DpNS2_10kernel_argIT3_EE_param_2[1],
	.param .align 8 .b8 _ZN3cub18CUB_300001_SM_10006detail9transform16transform_kernelINS2_10policy_hubILb0EN4cuda3std3__45tupleIJN6thrust24THRUST_300001_SM_1000_NS6detail15normal_iteratorINSA_10device_ptrIfEEEENSC_INSD_IiEEEEEEEE10policy1000EiNS7_7dividesIfEESF_JPfPiEEEvT0_iT1_T2_DpNS2_10kernel_argIT3_EE_param_3[8],
	.param .align 8 .b8 _ZN3cub18CUB_300001_SM_10006detail9transform16transform_kernelINS2_10policy_hubILb0EN4cuda3std3__45tupleIJN6thrust24THRUST_300001_SM_1000_NS6detail15normal_iteratorINSA_10device_ptrIfEEEENSC_INSD_IiEEEEEEEE10policy1000EiNS7_7dividesIfEESF_JPfPiEEEvT0_iT1_T2_DpNS2_10kernel_argIT3_EE_param_4[16],
	.param .align 8 .b8 _ZN3cub18CUB_300001_SM_10006detail9transform16transform_kernelINS2_10policy_hubILb0EN4cuda3std3__45tupleIJN6thrust24THRUST_300001_SM_1000_NS6detail15normal_iteratorINSA_10device_ptrIfEEEENSC_INSD_IiEEEEEEEE10policy1000EiNS7_7dividesIfEESF_JPfPiEEEvT0_iT1_T2_DpNS2_10kernel_argIT3_EE_param_5[16]
)
.maxntid 128
{
	.reg .pred 	%p<28>;
	.reg .b32 	%r<190>;
	.reg .b32 	%f<7>;
	.reg .b64 	%rd<143>;
	// demoted variable
	.shared .align 8 .u64 _ZZN3cub18CUB_300001_SM_10006detail9transform23transform_kernel_ublkcpINS2_19async_copy_policy_tILi128EEEiN4cuda3std3__47dividesIfEEN6thrust24THRUST_300001_SM_1000_NS6detail15normal_iteratorINSC_10device_ptrIfEEEEJfiEEEvT0_iT1_T2_DpNS2_16aligned_base_ptrIT3_EEE3bar;
	ld.param.u64 	%rd66, [_ZN3cub18CUB_300001_SM_10006detail9transform16transform_kernelINS2_10policy_hubILb0EN4cuda3std3__45tupleIJN6thrust24THRUST_300001_SM_1000_NS6detail15normal_iteratorINSA_10device_ptrIfEEEENSC_INSD_IiEEEEEEEE10policy1000EiNS7_7dividesIfEESF_JPfPiEEEvT0_iT1_T2_DpNS2_10kernel_argIT3_EE_param_5];
	ld.param.u64 	%rd64, [_ZN3cub18CUB_300001_SM_10006detail9transform16transform_kernelINS2_10policy_hubILb0EN4cuda3std3__45tupleIJN6thrust24THRUST_300001_SM_1000_NS6detail15normal_iteratorINSA_10device_ptrIfEEEENSC_INSD_IiEEEEEEEE10policy1000EiNS7_7dividesIfEESF_JPfPiEEEvT0_iT1_T2_DpNS2_10kernel_argIT3_EE_param_4];
	ld.param.u32 	%r71, [_ZN3cub18CUB_300001_SM_10006detail9transform16transform_kernelINS2_10policy_hubILb0EN4cuda3std3__45tupleIJN6thrust24THRUST_300001_SM_1000_NS6detail15normal_iteratorINSA_10device_ptrIfEEEENSC_INSD_IiEEEEEEEE10policy1000EiNS7_7dividesIfEESF_JPfPiEEEvT0_iT1_T2_DpNS2_10kernel_argIT3_EE_param_0];
	ld.param.u64 	%rd67, [_ZN3cub18CUB_300001_SM_10006detail9transform16transform_kernelINS2_10policy_hubILb0EN4cuda3std3__45tupleIJN6thrust24THRUST_300001_SM_1000_NS6detail15normal_iteratorINSA_10device_ptrIfEEEENSC_INSD_IiEEEEEEEE10policy1000EiNS7_7dividesIfEESF_JPfPiEEEvT0_iT1_T2_DpNS2_10kernel_argIT3_EE_param_5+8];
	ld.param.u64 	%rd65, [_ZN3cub18CUB_300001_SM_10006detail9transform16transform_kernelINS2_10policy_hubILb0EN4cuda3std3__45tupleIJN6thrust24THRUST_300001_SM_1000_NS6detail15normal_iteratorINSA_10device_ptrIfEEEENSC_INSD_IiEEEEEEEE10policy1000EiNS7_7dividesIfEESF_JPfPiEEEvT0_iT1_T2_DpNS2_10kernel_argIT3_EE_param_4+8];
	ld.param.u64 	%rd68, [_ZN3cub18CUB_300001_SM_10006detail9transform16transform_kernelINS2_10policy_hubILb0EN4cuda3std3__45tupleIJN6thrust24THRUST_300001_SM_1000_NS6detail15normal_iteratorINSA_10device_ptrIfEEEENSC_INSD_IiEEEEEEEE10policy1000EiNS7_7dividesIfEESF_JPfPiEEEvT0_iT1_T2_DpNS2_10kernel_argIT3_EE_param_3];
	ld.param.u32 	%r70, [_ZN3cub18CUB_300001_SM_10006detail9transform16transform_kernelINS2_10policy_hubILb0EN4cuda3std3__45tupleIJN6thrust24THRUST_300001_SM_1000_NS6detail15normal_iteratorINSA_10device_ptrIfEEEENSC_INSD_IiEEEEEEEE10policy1000EiNS7_7dividesIfEESF_JPfPiEEEvT0_iT1_T2_DpNS2_10kernel_argIT3_EE_param_1];
	cvta.to.global.u64 	%rd1, %rd68;
	cvt.u32.u64 	%r1, %rd65;
	cvt.u32.u64 	%r2, %rd67;
	shl.b32 	%r3, %r70, 7;
	mov.u32 	%r72, %ctaid.x;
	mul.lo.s32 	%r4, %r3, %r72;
	sub.s32 	%r5, %r71, %r4;
	min.s32 	%r6, %r3, %r5;
	setp.eq.s32 	%p1, %r72, 0;
	add.s32 	%r74, %r72, 2;
	mov.u32 	%r75, %nctaid.x;
	setp.ge.u32 	%p2, %r74, %r75;
	shl.b32 	%r7, %r70, 9;
	or.pred  	%p3, %p1, %p2;
	@%p3 bra 	$L__BB22_5;
	mov.b32 	%r139, -1;
	// begin inline asm
	{
	 .reg .pred P_OUT; 
	elect.sync _|P_OUT, %r139;
	selp.b32 %r138, 1, 0, P_OUT; 
}
	// end inline asm
	mov.u32 	%r140, %tid.x;
	setp.gt.u32 	%p18, %r140, 31;
	setp.eq.s32 	%p19, %r138, 0;
	or.pred  	%p20, %p18, %p19;
	@%p20 bra 	$L__BB22_3;
	mov.u32 	%r141, _ZZN3cub18CUB_300001_SM_10006detail9transform23transform_kernel_ublkcpINS2_19async_copy_policy_tILi128EEEiN4cuda3std3__47dividesIfEEN6thrust24THRUST_300001_SM_1000_NS6detail15normal_iteratorINSC_10device_ptrIfEEEEJfiEEEvT0_iT1_T2_DpNS2_16aligned_base_ptrIT3_EEE3bar;
	mov.b32 	%r142, 1;
	// begin inline asm
	mbarrier.init.shared.b64 [%r141], %r142;
	// end inline asm
	// begin inline asm
	fence.proxy.async.shared::cta; // 6.
	// end inline asm
	mul.wide.s32 	%rd120, %r4, 4;
	add.s32 	%r151, %r7, 15;
	add.s32 	%r152, %r151, %r1;
	and.b32  	%r144, %r152, -16;
	cvta.to.global.u64 	%rd121, %rd64;
	add.s64 	%rd117, %rd121, %rd120;
	mov.u32 	%r143, _ZN3cub18CUB_300001_SM_10006detail9transform4smemE;
	// begin inline asm
	cp.async.bulk.shared::cluster.global.mbarrier::complete_tx::bytes [%r143], [%rd117], %r144, [%r141];
	// end inline asm
	add.s32 	%r153, %r151, %r2;
	and.b32  	%r147, %r153, -16;
	add.s32 	%r154, %r143, %r7;
	add.s32 	%r146, %r154, 128;
	cvta.to.global.u64 	%rd122, %rd66;
	add.s64 	%rd118, %rd122, %rd120;
	// begin inline asm
	cp.async.bulk.shared::cluster.global.mbarrier::complete_tx::bytes [%r146], [%rd118], %r147, [%r141];
	// end inline asm
	add.s32 	%r150, %r147, %r144;
	// begin inline asm
	mbarrier.arrive.expect_tx.release.cta.shared::cta.b64 %rd119, [%r141], %r150; // 8. 
	// end inline asm
$L__BB22_3:
	bar.sync 	0;
	mov.u32 	%r156, _ZZN3cub18CUB_300001_SM_10006detail9transform23transform_kernel_ublkcpINS2_19async_copy_policy_tILi128EEEiN4cuda3std3__47dividesIfEEN6thrust24THRUST_300001_SM_1000_NS6detail15normal_iteratorINSC_10device_ptrIfEEEEJfiEEEvT0_iT1_T2_DpNS2_16aligned_base_ptrIT3_EEE3bar;
$L__BB22_4:
	mov.b32 	%r157, 0;
	// begin inline asm
	{
	 .reg .pred P_OUT; 
	mbarrier.try_wait.parity.shared::cta.b64  P_OUT, [%r156], %r157;                                // 7a. 
	selp.b32 %r155, 1, 0, P_OUT; 
}
	// end inline asm
	setp.eq.s32 	%p21, %r155, 0;
	@%p21 bra 	$L__BB22_4;
	bra.uni 	$L__BB22_26;
$L__BB22_5:
	cvt.s64.s32 	%rd4, %r1;
	cvt.s64.s32 	%rd5, %r4;
	shl.b32 	%r77, %r6, 2;
	cvt.s64.s32 	%rd69, %r77;
	shr.u64 	%rd6, %rd69, 2;
	mov.u32 	%r8, %ntid.x;
	mov.u32 	%r9, %ntid.y;
	mul.lo.s32 	%r78, %r8, %r9;
	mov.u32 	%r10, %ntid.z;
	mul.lo.s32 	%r11, %r78, %r10;
	mov.u32 	%r79, %tid.x;
	mov.u32 	%r80, %tid.y;
	mov.u32 	%r81, %tid.z;
	mad.lo.s32 	%r82, %r81, %r9, %r80;
	mad.lo.s32 	%r83, %r82, %r8, %r79;
	cvt.u64.u32 	%rd140, %r83;
	setp.le.u64 	%p4, %rd6, %rd140;
	@%p4 bra 	$L__BB22_15;
	cvt.u32.u64 	%r84, %rd140;
	cvt.u64.u32 	%rd8, %r11;
	add.s32 	%r85, %r84, %r11;
	cvt.u64.u32 	%rd70, %r85;
	max.u64 	%rd71, %rd6, %rd70;
	setp.gt.u64 	%p5, %rd6, %rd70;
	selp.u64 	%rd9, 1, 0, %p5;
	add.s64 	%rd72, %rd9, %rd70;
	sub.s64 	%rd10, %rd71, %rd72;
	and.b64  	%rd73, %rd10, -4294967296;
	setp.ne.s64 	%p6, %rd73, 0;
	@%p6 bra 	$L__BB22_8;
	cvt.u32.u64 	%r86, %rd8;
	cvt.u32.u64 	%r87, %rd10;
	div.u32 	%r88, %r87, %r86;
	cvt.u64.u32 	%rd129, %r88;
	bra.uni 	$L__BB22_9;
$L__BB22_8:
	div.u64 	%rd129, %rd10, %rd8;
$L__BB22_9:
	add.s64 	%rd14, %rd129, %rd9;
	and.b64  	%rd74, %rd14, 3;
	setp.eq.s64 	%p7, %rd74, 3;
	mov.u64 	%rd133, %rd140;
	@%p7 bra 	$L__BB22_12;
	shl.b64 	%rd75, %rd140, 2;
	shl.b64 	%rd76, %rd5, 2;
	add.s64 	%rd77, %rd75, %rd76;
	add.s64 	%rd78, %rd77, %rd4;
	add.s64 	%rd131, %rd64, %rd78;
	mov.u32 	%r90, _ZN3cub18CUB_300001_SM_10006detail9transform4smemE;
	add.s32 	%r91, %r1, %r90;
	shl.b32 	%r92, %r84, 2;
	add.s32 	%r172, %r91, %r92;
	mul.lo.s32 	%r93, %r10, %r9;
	mul.lo.s32 	%r94, %r93, %r8;
	shl.b32 	%r13, %r94, 2;
	add.s64 	%rd79, %rd14, 1;
	and.b64  	%rd80, %rd79, 3;
	neg.s64 	%rd130, %rd80;
	mov.u64 	%rd133, %rd140;
$L__BB22_11:
	.pragma "nounroll";
	// begin inline asm
	cp.async.ca.shared.global [%r172], [%rd131], 4, 4;
	// end inline asm
	add.s64 	%rd133, %rd133, %rd8;
	shl.b64 	%rd82, %rd8, 2;
	add.s64 	%rd131, %rd131, %rd82;
	add.s32 	%r172, %r172, %r13;
	add.s64 	%rd130, %rd130, 1;
	setp.ne.s64 	%p8, %rd130, 0;
	@%p8 bra 	$L__BB22_11;
$L__BB22_12:
	setp.lt.u64 	%p9, %rd14, 3;
	@%p9 bra 	$L__BB22_15;
	shl.b64 	%rd24, %rd8, 2;
	shl.b64 	%rd83, %rd133, 2;
	shl.b64 	%rd84, %rd5, 2;
	add.s64 	%rd25, %rd83, %rd84;
	shl.b64 	%rd85, %rd8, 3;
	add.s64 	%rd26, %rd25, %rd85;
	add.s64 	%rd86, %rd133, %rd5;
	shl.b64 	%rd87, %rd86, 2;
	mad.lo.s64 	%rd27, %rd8, 12, %rd87;
	cvt.u32.u64 	%r96, %rd65;
	mov.u32 	%r97, _ZN3cub18CUB_300001_SM_10006detail9transform4smemE;
	add.s32 	%r98, %r96, %r97;
	mul.lo.s32 	%r99, %r10, %r9;
	mul.lo.s32 	%r100, %r99, %r8;
	shl.b32 	%r101, %r100, 2;
	cvt.u32.u64 	%r102, %rd133;
	shl.b32 	%r103, %r102, 2;
	add.s32 	%r173, %r98, %r103;
	add.s32 	%r176, %r173, %r101;
	shl.b32 	%r104, %r100, 3;
	add.s32 	%r175, %r173, %r104;
	mad.lo.s32 	%r174, %r100, 12, %r173;
	cvt.s64.s32 	%rd88, %rd65;
	add.s64 	%rd134, %rd64, %rd88;
$L__BB22_14:
	add.s64 	%rd89, %rd134, %rd25;
	// begin inline asm
	cp.async.ca.shared.global [%r173], [%rd89], 4, 4;
	// end inline asm
	add.s64 	%rd93, %rd25, %rd24;
	add.s64 	%rd90, %rd134, %rd93;
	// begin inline asm
	cp.async.ca.shared.global [%r176], [%rd90], 4, 4;
	// end inline asm
	add.s64 	%rd91, %rd134, %rd26;
	// begin inline asm
	cp.async.ca.shared.global [%r175], [%rd91], 4, 4;
	// end inline asm
	add.s64 	%rd92, %rd134, %rd27;
	// begin inline asm
	cp.async.ca.shared.global [%r174], [%rd92], 4, 4;
	// end inline asm
	add.s64 	%rd133, %rd133, %rd24;
	mul.wide.u32 	%rd94, %r11, 16;
	add.s64 	%rd134, %rd134, %rd94;
	mul.lo.s32 	%r109, %r10, %r9;
	mul.lo.s32 	%r110, %r109, %r8;
	shl.b32 	%r111, %r110, 4;
	add.s32 	%r176, %r176, %r111;
	add.s32 	%r175, %r175, %r111;
	add.s32 	%r174, %r174, %r111;
	add.s32 	%r173, %r173, %r111;
	setp.lt.u64 	%p10, %rd133, %rd6;
	@%p10 bra 	$L__BB22_14;
$L__BB22_15:
	setp.le.u64 	%p11, %rd6, %rd140;
	// begin inline asm
	cp.async.commit_group;
	// end inline asm
	cvt.s64.s32 	%rd33, %r2;
	@%p11 bra 	$L__BB22_25;
	cvt.u32.u64 	%r112, %rd140;
	cvt.u64.u32 	%rd34, %r11;
	add.s32 	%r113, %r112, %r11;
	cvt.u64.u32 	%rd95, %r113;
	max.u64 	%rd96, %rd6, %rd95;
	setp.gt.u64 	%p12, %rd6, %rd95;
	selp.u64 	%rd35, 1, 0, %p12;
	add.s64 	%rd97, %rd35, %rd95;
	sub.s64 	%rd36, %rd96, %rd97;
	and.b64  	%rd98, %rd36, -4294967296;
	setp.ne.s64 	%p13, %rd98, 0;
	@%p13 bra 	$L__BB22_18;
	cvt.u32.u64 	%r114, %rd34;
	cvt.u32.u64 	%r115, %rd36;
	div.u32 	%r116, %r115, %r114;
	cvt.u64.u32 	%rd136, %r116;
	bra.uni 	$L__BB22_19;
$L__BB22_18:
	div.u64 	%rd136, %rd36, %rd34;
$L__BB22_19:
	add.s64 	%rd40, %rd136, %rd35;
	and.b64  	%rd99, %rd40, 3;
	setp.eq.s64 	%p14, %rd99, 3;
	@%p14 bra 	$L__BB22_22;
	shl.b64 	%rd100, %rd140, 2;
	shl.b64 	%rd101, %rd5, 2;
	add.s64 	%rd102, %rd100, %rd101;
	add.s64 	%rd103, %rd102, %rd33;
	add.s64 	%rd138, %rd66, %rd103;
	shl.b64 	%rd42, %rd34, 2;
	mov.u32 	%r118, _ZN3cub18CUB_300001_SM_10006detail9transform4smemE;
	add.s32 	%r119, %r2, %r118;
	add.s32 	%r120, %r119, %r7;
	shl.b32 	%r121, %r112, 2;
	add.s32 	%r177, %r120, %r121;
	mul.lo.s32 	%r122, %r10, %r9;
	mul.lo.s32 	%r123, %r122, %r8;
	shl.b32 	%r29, %r123, 2;
	add.s64 	%rd104, %rd40, 1;
	and.b64  	%rd105, %rd104, 3;
	neg.s64 	%rd137, %rd105;
$L__BB22_21:
	.pragma "nounroll";
	add.s32 	%r124, %r177, 128;
	// begin inline asm
	cp.async.ca.shared.global [%r124], [%rd138], 4, 4;
	// end inline asm
	add.s64 	%rd140, %rd140, %rd34;
	add.s64 	%rd138, %rd138, %rd42;
	add.s32 	%r177, %r177, %r29;
	add.s64 	%rd137, %rd137, 1;
	setp.ne.s64 	%p15, %rd137, 0;
	@%p15 bra 	$L__BB22_21;
$L__BB22_22:
	setp.lt.u64 	%p16, %rd40, 3;
	@%p16 bra 	$L__BB22_25;
	shl.b64 	%rd51, %rd34, 2;
	shl.b64 	%rd107, %rd140, 2;
	shl.b64 	%rd108, %rd5, 2;
	add.s64 	%rd52, %rd107, %rd108;
	add.s64 	%rd53, %rd52, %rd51;
	shl.b64 	%rd54, %rd34, 4;
	shl.b64 	%rd109, %rd34, 3;
	add.s64 	%rd55, %rd52, %rd109;
	add.s64 	%rd110, %rd140, %rd5;
	shl.b64 	%rd111, %rd110, 2;
	mad.lo.s64 	%rd56, %rd34, 12, %rd111;
	mov.u32 	%r125, _ZN3cub18CUB_300001_SM_10006detail9transform4smemE;
	add.s32 	%r126, %r2, %r125;
	mul.lo.s32 	%r127, %r10, %r9;
	mul.lo.s32 	%r128, %r127, %r8;
	shl.b32 	%r129, %r128, 2;
	cvt.u32.u64 	%r130, %rd140;
	shl.b32 	%r131, %r130, 2;
	add.s32 	%r132, %r126, %r7;
	add.s32 	%r178, %r132, %r131;
	add.s32 	%r181, %r178, %r129;
	shl.b32 	%r33, %r128, 4;
	shl.b32 	%r133, %r128, 3;
	add.s32 	%r180, %r178, %r133;
	mad.lo.s32 	%r179, %r128, 12, %r178;
	add.s64 	%rd141, %rd66, %rd33;
$L__BB22_24:
	add.s64 	%rd113, %rd141, %rd52;
	add.s32 	%r134, %r178, 128;
	// begin inline asm
	cp.async.ca.shared.global [%r134], [%rd113], 4, 4;
	// end inline asm
	add.s64 	%rd114, %rd141, %rd53;
	add.s32 	%r135, %r181, 128;
	// begin inline asm
	cp.async.ca.shared.global [%r135], [%rd114], 4, 4;
	// end inline asm
	add.s64 	%rd115, %rd141, %rd55;
	add.s32 	%r136, %r180, 128;
	// begin inline asm
	cp.async.ca.shared.global [%r136], [%rd115], 4, 4;
	// end inline asm
	add.s64 	%rd116, %rd141, %rd56;
	add.s32 	%r137, %r179, 128;
	// begin inline asm
	cp.async.ca.shared.global [%r137], [%rd116], 4, 4;
	// end inline asm
	add.s64 	%rd140, %rd140, %rd51;
	add.s64 	%rd141, %rd141, %rd54;
	add.s32 	%r181, %r181, %r33;
	add.s32 	%r180, %r180, %r33;
	add.s32 	%r179, %r179, %r33;
	add.s32 	%r178, %r178, %r33;
	setp.lt.u64 	%p17, %rd140, %rd6;
	@%p17 bra 	$L__BB22_24;
$L__BB22_25:
	// begin inline asm
	cp.async.commit_group;
	// end inline asm
	// begin inline asm
	cp.async.wait_group 0;
	// end inline asm
	barrier.sync 	0;
$L__BB22_26:
	cvt.u32.u64 	%r45, %rd65;
	setp.gt.s32 	%p22, %r3, %r5;
	@%p22 bra 	$L__BB22_30;
	setp.lt.s32 	%p23, %r70, 1;
	@%p23 bra 	$L__BB22_35;
	mov.u32 	%r182, %tid.x;
	neg.s32 	%r185, %r70;
	add.s32 	%r158, %r2, %r7;
	shl.b32 	%r159, %r182, 2;
	add.s32 	%r160, %r158, %r159;
	mov.u32 	%r161, _ZN3cub18CUB_300001_SM_10006detail9transform4smemE;
	add.s32 	%r162, %r160, %r161;
	add.s32 	%r184, %r162, 128;
	add.s32 	%r163, %r45, %r159;
	add.s32 	%r183, %r161, %r163;
	mul.wide.s32 	%rd123, %r4, 4;
	add.s64 	%rd62, %rd1, %rd123;
$L__BB22_29:
	.pragma "nounroll";
	mul.wide.s32 	%rd124, %r182, 4;
	add.s64 	%rd125, %rd62, %rd124;
	ld.shared.f32 	%f1, [%r183];
	ld.shared.u32 	%r164, [%r184];
	cvt.rn.f32.s32 	%f2, %r164;
	div.rn.f32 	%f3, %f1, %f2;
	st.global.f32 	[%rd125], %f3;
	add.s32 	%r185, %r185, 1;
	setp.eq.s32 	%p24, %r185, 0;
	add.s32 	%r184, %r184, 512;
	add.s32 	%r183, %r183, 512;
	add.s32 	%r182, %r182, 128;
	@%p24 bra 	$L__BB22_35;
	bra.uni 	$L__BB22_29;
$L__BB22_30:
	setp.lt.s32 	%p25, %r70, 1;
	@%p25 bra 	$L__BB22_35;
	mov.u32 	%r186, %tid.x;
	neg.s32 	%r189, %r70;
	add.s32 	%r165, %r2, %r7;
	shl.b32 	%r166, %r186, 2;
	add.s32 	%r167, %r165, %r166;
	mov.u32 	%r168, _ZN3cub18CUB_300001_SM_10006detail9transform4smemE;
	add.s32 	%r169, %r167, %r168;
	add.s32 	%r188, %r169, 128;
	add.s32 	%r170, %r45, %r166;
	add.s32 	%r187, %r168, %r170;
	mul.wide.s32 	%rd126, %r4, 4;
	add.s64 	%rd63, %rd1, %rd126;
$L__BB22_32:
	.pragma "nounroll";
	setp.ge.s32 	%p26, %r186, %r6;
	@%p26 bra 	$L__BB22_34;
	ld.shared.f32 	%f4, [%r187];
	ld.shared.u32 	%r171, [%r188];
	cvt.rn.f32.s32 	%f5, %r171;
	div.rn.f32 	%f6, %f4, %f5;
	mul.wide.s32 	%rd127, %r186, 4;
	add.s64 	%rd128, %rd63, %rd127;
	st.global.f32 	[%rd128], %f6;
$L__BB22_34:
	add.s32 	%r189, %r189, 1;
	setp.ne.s32 	%p27, %r189, 0;
	add.s32 	%r188, %r188, 512;
	add.s32 	%r187, %r187, 512;
	add.s32 	%r186, %r186, 128;
	@%p27 bra 	$L__BB22_32;
$L__BB22_35:
	ret;

}
	// .globl	_ZN3cub18CUB_300001_SM_10006detail9transform16transform_kernelINS2_10policy_hubILb0EN4cuda3std3__45tupleIJN6thrust24THRUST_300001_SM_1000_NS6detail15normal_iteratorINSA_10device_ptrIfEEEENSC_INSD_IiEEEEEEEE10policy1000ElNS7_7dividesIfEESF_JPfPiEEEvT0_iT1_T2_DpNS2_10kernel_argIT3_EE
.visible .entry _ZN3cub18CUB_300001_SM_10006detail9transform16transform_kernelINS2_10policy_hubILb0EN4cuda3std3__45tupleIJN6thrust24THRUST_300001_SM_1000_NS6detail15normal_iteratorINSA_10device_ptrIfEEEENSC_INSD_IiEEEEEEEE10policy1000ElNS7_7dividesIfEESF_JPfPiEEEvT0_iT1_T2_DpNS2_10kernel_argIT3_EE(
	.param .u64 _ZN3cub18CUB_300001_SM_10006detail9transform16transform_kernelINS2_10policy_hubILb0EN4cuda3std3__45tupleIJN6thrust24THRUST_300001_SM_1000_NS6detail15normal_iteratorINSA_10device_ptrIfEEEENSC_INSD_IiEEEEEEEE10policy1000ElNS7_7dividesIfEESF_JPfPiEEEvT0_iT1_T2_DpNS2_10kernel_argIT3_EE_param_0,
	.param .u32 _ZN3cub18CUB_300001_SM_10006detail9transform16transform_kernelINS2_10policy_hubILb0EN4cuda3std3__45tupleIJN6thrust24THRUST_300001_SM_1000_NS6detail15normal_iteratorINSA_10device_ptrIfEEEENSC_INSD_IiEEEEEEEE10policy1000ElNS7_7dividesIfEESF_JPfPiEEEvT0_iT1_T2_DpNS2_10kernel_argIT3_EE_param_1,
	.param .align 1 .b8 _ZN3cub18CUB_300001_SM_10006detail9transform16transform_kernelINS2_10policy_hubILb0EN4cuda3std3__45tupleIJN6thrust24THRUST_300001_SM_1000_NS6detail15normal_iteratorINSA_10device_ptrIfEEEENSC_INSD_IiEEEEEEEE10policy1000ElNS7_7dividesIfEESF_JPfPiEEEvT0_iT1_T2_DpNS2_10kernel_argIT3_EE_param_2[1],
	.param .align 8 .b8 _ZN3cub18CUB_300001_SM_10006detail9transform16transform_kernelINS2_10policy_hubILb0EN4cuda3std3__45tupleIJN6thrust24THRUST_300001_SM_1000_NS6detail15normal_iteratorINSA_10device_ptrIfEEEENSC_INSD_IiEEEEEEEE10policy1000ElNS7_7dividesIfEESF_JPfPiEEEvT0_iT1_T2_DpNS2_10kernel_argIT3_EE_param_3[8],
	.param .align 8 .b8 _ZN3cub18CUB_300001_SM_10006detail9transform16transform_kernelINS2_10policy_hubILb0EN4cuda3std3__45tupleIJN6thrust24THRUST_300001_SM_1000_NS6detail15normal_iteratorINSA_10device_ptrIfEEEENSC_INSD_IiEEEEEEEE10policy1000ElNS7_7dividesIfEESF_JPfPiEEEvT0_iT1_T2_DpNS2_10kernel_argIT3_EE_param_4[16],
	.param .align 8 .b8 _ZN3cub18CUB_300001_SM_10006detail9transform16transform_kernelINS2_10policy_hubILb0EN4cuda3std3__45tupleIJN6thrust24THRUST_300001_SM_1000_NS6detail15normal_iteratorINSA_10device_ptrIfEEEENSC_INSD_IiEEEEEEEE10policy1000ElNS7_7dividesIfEESF_JPfPiEEEvT0_iT1_T2_DpNS2_10kernel_argIT3_EE_param_5[16]
)
.maxntid 128
{
	.reg .pred 	%p<28>;
	.reg .b32 	%r<183>;
	.reg .b32 	%f<7>;
	.reg .b64 	%rd<147>;
	// demoted variable
	.shared .align 8 .u64 _ZZN3cub18CUB_300001_SM_10006detail9transform23transform_kernel_ublkcpINS2_19async_copy_policy_tILi128EEElN4cuda3std3__47dividesIfEEN6thrust24THRUST_300001_SM_1000_NS6detail15normal_iteratorINSC_10device_ptrIfEEEEJfiEEEvT0_iT1_T2_DpNS2_16aligned_base_ptrIT3_EEE3bar;
	ld.param.u64 	%rd68, [_ZN3cub18CUB_300001_SM_10006detail9transform16transform_kernelINS2_10policy_hubILb0EN4cuda3std3__45tupleIJN6thrust24THRUST_300001_SM_1000_NS6detail15normal_iteratorINSA_10device_ptrIfEEEENSC_INSD_IiEEEEEEEE10policy1000ElNS7_7dividesIfEESF_JPfPiEEEvT0_iT1_T2_DpNS2_10kernel_argIT3_EE_param_5];
	ld.param.u64 	%rd66, [_ZN3cub18CUB_300001_SM_10006detail9transform16transform_kernelINS2_10policy_hubILb0EN4cuda3std3__45tupleIJN6thrust24THRUST_300001_SM_1000_NS6detail15normal_iteratorINSA_10device_ptrIfEEEENSC_INSD_IiEEEEEEEE10policy1000ElNS7_7dividesIfEESF_JPfPiEEEvT0_iT1_T2_DpNS2_10kernel_argIT3_EE_param_4];
	ld.param.u64 	%rd70, [_ZN3cub18CUB_300001_SM_10006detail9transform16transform_kernelINS2_10policy_hubILb0EN4cuda3std3__45tupleIJN6thrust24THRUST_300001_SM_1000_NS6detail15normal_iteratorINSA_10device_ptrIfEEEENSC_INSD_IiEEEEEEEE10policy1000ElNS7_7dividesIfEESF_JPfPiEEEvT0_iT1_T2_DpNS2_10kernel_argIT3_EE_param_0];
	ld.param.u64 	%rd69, [_ZN3cub18CUB_300001_SM_10006detail9transform16transform_kernelINS2_10policy_hubILb0EN4cuda3std3__45tupleIJN6thrust24THRUST_300001_SM_1000_NS6detail15normal_iteratorINSA_10device_ptrIfEEEENSC_INSD_IiEEEEEEEE10policy1000ElNS7_7dividesIfEESF_JPfPiEEEvT0_iT1_T2_DpNS2_10kernel_argIT3_EE_param_5+8];
	ld.param.u64 	%rd67, [_ZN3cub18CUB_300001_SM_10006detail9transform16transform_kernelINS2_10policy_hubILb0EN4cuda3std3__45tupleIJN6thrust24THRUST_300001_SM_1000_NS6detail15normal_iteratorINSA_10device_ptrIfEEEENSC_INSD_IiEEEEEEEE10policy1000ElNS7_7dividesIfEESF_JPfPiEEEvT0_iT1_T2_DpNS2_10kernel_argIT3_EE_param_4+8];
	ld.param.u64 	%rd71, [_ZN3cub18CUB_300001_SM_10006detail9transform16transform_kernelINS2_10policy_hubILb0EN4cuda3std3__45tupleIJN6thrust24THRUST_300001_SM_1000_NS6detail15normal_iteratorINSA_10device_ptrIfEEEENSC_INSD_IiEEEEEEEE10policy1000ElNS7_7dividesIfEESF_JPfPiEEEvT0_iT1_T2_DpNS2_10kernel_argIT3_EE_param_3];
	ld.param.u32 	%r68, [_ZN3cub18CUB_300001_SM_10006detail9transform16transform_kernelINS2_10policy_hubILb0EN4cuda3std3__45tupleIJN6thrust24THRUST_300001_SM_1000_NS6detail15normal_iteratorINSA_10device_ptrIfEEEENSC_INSD_IiEEEEEEEE10policy1000ElNS7_7dividesIfEESF_JPfPiEEEvT0_iT1_T2_DpNS2_10kernel_argIT3_EE_param_1];
	cvta.to.global.u64 	%rd1, %rd71;
	cvt.u32.u64 	%r1, %rd67;
	cvt.u32.u64 	%r2, %rd69;
	shl.b32 	%r3, %r68, 7;
	mov.u32 	%r69, %ctaid.x;
	cvt.u64.u32 	%rd72, %r69;
	cvt.s64.s32 	%rd73, %r3;
	mul.lo.s64 	%rd4, %rd73, %rd72;
	sub.s64 	%rd74, %rd70, %rd4;
	min.s64 	%rd75, %rd74, %rd73;
	cvt.u32.u64 	%r4, %rd75;
	setp.eq.s32 	%p1, %r69, 0;
	add.s32 	%r71, %r69, 2;
	mov.u32 	%r72, %nctaid.x;
	setp.ge.u32 	%p2, %r71, %r72;
	shl.b32 	%r5, %r68, 9;
	or.pred  	%p3, %p1, %p2;
	@%p3 bra 	$L__BB23_5;
	mov.b32 	%r132, -1;
	// begin inline asm
	{
	 .reg .pred P_OUT; 
	elect.sync _|P_OUT, %r132;
	selp.b32 %r131, 1, 0, P_OUT; 
}
	// end inline asm
	mov.u32 	%r133, %tid.x;
	setp.gt.u32 	%p18, %r133, 31;
	setp.eq.s32 	%p19, %r131, 0;
	or.pred  	%p20, %p18, %p19;
	@%p20 bra 	$L__BB23_3;
	mov.u32 	%r134, _ZZN3cub18CUB_300001_SM_10006detail9transform23transform_kernel_ublkcpINS2_19async_copy_policy_tILi128EEElN4cuda3std3__47dividesIfEEN6thrust24THRUST_300001_SM_1000_NS6detail15normal_iteratorINSC_10device_ptrIfEEEEJfiEEEvT0_iT1_T2_DpNS2_16aligned_base_ptrIT3_EEE3bar;
	mov.b32 	%r135, 1;
	// begin inline asm
	mbarrier.init.shared.b64 [%r134], %r135;
	// end inline asm
	// begin inline asm
	fence.proxy.async.shared::cta; // 6.
	// end inline asm
	shl.b64 	%rd124, %rd4, 2;
	add.s32 	%r144, %r5, 15;
	add.s32 	%r145, %r144, %r1;
	and.b32  	%r137, %r145, -16;
	cvta.to.global.u64 	%rd125, %rd66;
	add.s64 	%rd121, %rd125, %rd124;
	mov.u32 	%r136, _ZN3cub18CUB_300001_SM_10006detail9transform4smemE;
	// begin inline asm
	cp.async.bulk.shared::cluster.global.mbarrier::complete_tx::bytes [%r136], [%rd121], %r137, [%r134];
	// end inline asm
	add.s32 	%r146, %r144, %r2;
	and.b32  	%r140, %r146, -16;
	add.s32 	%r147, %r136, %r5;
	add.s32 	%r139, %r147, 128;
	cvta.to.global.u64 	%rd126, %rd68;
	add.s64 	%rd122, %rd126, %rd124;
	// begin inline asm
	cp.async.bulk.shared::cluster.global.mbarrier::complete_tx::bytes [%r139], [%rd122], %r140, [%r134];
	// end inline asm
	add.s32 	%r143, %r140, %r137;
	// begin inline asm
	mbarrier.arrive.expect_tx.release.cta.shared::cta.b64 %rd123, [%r134], %r143; // 8. 
	// end inline asm
$L__BB23_3:
	bar.sync 	0;
	mov.u32 	%r149, _ZZN3cub18CUB_300001_SM_10006detail9transform23transform_kernel_ublkcpINS2_19async_copy_policy_tILi128EEElN4cuda3std3__47dividesIfEEN6thrust24THRUST_300001_SM_1000_NS6detail15normal_iteratorINSC_10device_ptrIfEEEEJfiEEEvT0_iT1_T2_DpNS2_16aligned_base_ptrIT3_EEE3bar;
$L__BB23_4:
	mov.b32 	%r150, 0;
	// begin inline asm
	{
	 .reg .pred P_OUT; 
	mbarrier.try_wait.parity.shared::cta.b64  P_OUT, [%r149], %r150;                                // 7a. 
	selp.b32 %r148, 1, 0, P_OUT; 
}
	// end inline asm
	setp.eq.s32 	%p21, %r148, 0;
	@%p21 bra 	$L__BB23_4;
	bra.uni 	$L__BB23_26;
$L__BB23_5:
	cvt.s64.s32 	%rd5, %r1;
	shl.b32 	%r74, %r4, 2;
	cvt.s64.s32 	%rd76, %r74;
	shr.u64 	%rd6, %rd76, 2;
	mov.u32 	%r6, %ntid.x;
	mov.u32 	%r7, %ntid.y;
	mul.lo.s32 	%r75, %r6, %r7;
	mov.u32 	%r8, %ntid.z;
	mul.lo.s32 	%r9, %r75, %r8;
	mov.u32 	%r76, %tid.x;
	mov.u32 	%r77, %tid.y;
	mov.u32 	%r78, %tid.z;
	mad.lo.s32 	%r79, %r78, %r7, %r77;
	mad.lo.s32 	%r80, %r79, %r6, %r76;
	cvt.u64.u32 	%rd144, %r80;
	setp.le.u64 	%p4, %rd6, %rd144;
	@%p4 bra 	$L__BB23_15;
	cvt.u32.u64 	%r81, %rd144;
	cvt.u64.u32 	%rd8, %r9;
	add.s32 	%r82, %r81, %r9;
	cvt.u64.u32 	%rd77, %r82;
	max.u64 	%rd78, %rd6, %rd77;
	setp.gt.u64 	%p5, %rd6, %rd77;
	selp.u64 	%rd9, 1, 0, %p5;
	add.s64 	%rd79, %rd9, %rd77;
	sub.s64 	%rd10, %rd78, %rd79;
	and.b64  	%rd80, %rd10, -4294967296;
	setp.ne.s64 	%p6, %rd80, 0;
	@%p6 bra 	$L__BB23_8;
	cvt.u32.u64 	%r83, %rd8;
	cvt.u32.u64 	%r84, %rd10;
	div.u32 	%r85, %r84, %r83;
	cvt.u64.u32 	%rd133, %r85;
	bra.uni 	$L__BB23_9;
$L__BB23_8:
	div.u64 	%rd133, %rd10, %rd8;
$L__BB23_9:
	add.s64 	%rd14, %rd133, %rd9;
	and.b64  	%rd81, %rd14, 3;
	setp.eq.s64 	%p7, %rd81, 3;
	mov.u64 	%rd137, %rd144;
	@%p7 bra 	$L__BB23_12;
	shl.b64 	%rd82, %rd4, 2;
	shl.b64 	%rd83, %rd144, 2;
	add.s64 	%rd84, %rd82, %rd83;
	add.s64 	%rd85, %rd84, %rd5;
	add.s64 	%rd135, %rd66, %rd85;
	shl.b64 	%rd16, %rd8, 2;
	mov.u32 	%r87, _ZN3cub18CUB_300001_SM_10006detail9transform4smemE;
	add.s32 	%r88, %r1, %r87;
	shl.b32 	%r89, %r81, 2;
	add.s32 	%r165, %r88, %r89;
	mul.lo.s32 	%r90, %r8, %r7;
	mul.lo.s32 	%r91, %r90, %r6;
	shl.b32 	%r11, %r91, 2;
	add.s64 	%rd86, %rd14, 1;
	and.b64  	%rd87, %rd86, 3;
	neg.s64 	%rd134, %rd87;
	mov.u64 	%rd137, %rd144;
$L__BB23_11:
	.pragma "nounroll";
	// begin inline asm
	cp.async.ca.shared.global [%r165], [%rd135], 4, 4;
	// end inline asm
	add.s64 	%rd137, %rd137, %rd8;
	add.s64 	%rd135, %rd135, %rd16;
	add.s32 	%r165, %r165, %r11;
	add.s64 	%rd134, %rd134, 1;
	setp.ne.s64 	%p8, %rd134, 0;
	@%p8 bra 	$L__BB23_11;
$L__BB23_12:
	setp.lt.u64 	%p9, %rd14, 3;
	@%p9 bra 	$L__BB23_15;
	shl.b64 	%rd25, %rd8, 2;
	shl.b64 	%rd89, %rd4, 2;
	shl.b64 	%rd90, %rd137, 2;
	add.s64 	%rd26, %rd89, %rd90;
	shl.b64 	%rd27, %rd8, 4;
	shl.b64 	%rd91, %rd8, 3;
	add.s64 	%rd28, %rd26, %rd91;
	add.s64 	%rd92, %rd137, %rd4;
	shl.b64 	%rd93, %rd92, 2;
	mad.lo.s64 	%rd29, %rd8, 12, %rd93;
	mov.u32 	%r93, _ZN3cub18CUB_300001_SM_10006detail9transform4smemE;
	add.s32 	%r94, %r1, %r93;
	mul.lo.s32 	%r95, %r8, %r7;
	mul.lo.s32 	%r96, %r95, %r6;
	shl.b32 	%r97, %r96, 2;
	cvt.u32.u64 	%r98, %rd137;
	shl.b32 	%r99, %r98, 2;
	add.s32 	%r166, %r94, %r99;
	add.s32 	%r169, %r166, %r97;
	shl.b32 	%r15, %r96, 4;
	shl.b32 	%r100, %r96, 3;
	add.s32 	%r168, %r166, %r100;
	mad.lo.s32 	%r167, %r96, 12, %r166;
	cvt.s64.s32 	%rd94, %r1;
	add.s64 	%rd138, %rd66, %rd94;
$L__BB23_14:
	add.s64 	%rd95, %rd138, %rd26;
	// begin inline asm
	cp.async.ca.shared.global [%r166], [%rd95], 4, 4;
	// end inline asm
	add.s64 	%rd99, %rd26, %rd25;
	add.s64 	%rd96, %rd138, %rd99;
	// begin inline asm
	cp.async.ca.shared.global [%r169], [%rd96], 4, 4;
	// end inline asm
	add.s64 	%rd97, %rd138, %rd28;
	// begin inline asm
	cp.async.ca.shared.global [%r168], [%rd97], 4, 4;
	// end inline asm
	add.s64 	%rd98, %rd138, %rd29;
	// begin inline asm
	cp.async.ca.shared.global [%r167], [%rd98], 4, 4;
	// end inline asm
	add.s64 	%rd137, %rd137, %rd25;
	add.s64 	%rd138, %rd138, %rd27;
	add.s32 	%r169, %r169, %r15;
	add.s32 	%r168, %r168, %r15;
	add.s32 	%r167, %r167, %r15;
	add.s32 	%r166, %r166, %r15;
	setp.lt.u64 	%p10, %rd137, %rd6;
	@%p10 bra 	$L__BB23_14;
$L__BB23_15:
	setp.le.u64 	%p11, %rd6, %rd144;
	// begin inline asm
	cp.async.commit_group;
	// end inline asm
	cvt.s64.s32 	%rd35, %r2;
	@%p11 bra 	$L__BB23_25;
	cvt.u32.u64 	%r105, %rd144;
	cvt.u64.u32 	%rd36, %r9;
	add.s32 	%r106, %r105, %r9;
	cvt.u64.u32 	%rd100, %r106;
	max.u64 	%rd101, %rd6, %rd100;
	setp.gt.u64 	%p12, %rd6, %rd100;
	selp.u64 	%rd37, 1, 0, %p12;
	add.s64 	%rd102, %rd37, %rd100;
	sub.s64 	%rd38, %rd101, %rd102;
	and.b64  	%rd103, %rd38, -4294967296;
	setp.ne.s64 	%p13, %rd103, 0;
	@%p13 bra 	$L__BB23_18;
	cvt.u32.u64 	%r107, %rd36;
	cvt.u32.u64 	%r108, %rd38;
	div.u32 	%r109, %r108, %r107;
	cvt.u64.u32 	%rd140, %r109;
	bra.uni 	$L__BB23_19;
$L__BB23_18:
	div.u64 	%rd140, %rd38, %rd36;
$L__BB23_19:
	add.s64 	%rd42, %rd140, %rd37;
	and.b64  	%rd104, %rd42, 3;
	setp.eq.s64 	%p14, %rd104, 3;
	@%p14 bra 	$L__BB23_22;
	shl.b64 	%rd105, %rd4, 2;
	shl.b64 	%rd106, %rd144, 2;
	add.s64 	%rd107, %rd105, %rd106;
	add.s64 	%rd108, %rd107, %rd35;
	add.s64 	%rd142, %rd68, %rd108;
	shl.b64 	%rd44, %rd36, 2;
	mov.u32 	%r111, _ZN3cub18CUB_300001_SM_10006detail9transform4smemE;
	add.s32 	%r112, %r2, %r111;
	add.s32 	%r113, %r112, %r5;
	shl.b32 	%r114, %r105, 2;
	add.s32 	%r170, %r113, %r114;
	mul.lo.s32 	%r115, %r8, %r7;
	mul.lo.s32 	%r116, %r115, %r6;
	shl.b32 	%r28, %r116, 2;
	add.s64 	%rd109, %rd42, 1;
	and.b64  	%rd110, %rd109, 3;
	neg.s64 	%rd141, %rd110;
$L__BB23_21:
	.pragma "nounroll";
	add.s32 	%r117, %r170, 128;
	// begin inline asm
	cp.async.ca.shared.global [%r117], [%rd142], 4, 4;
	// end inline asm
	add.s64 	%rd144, %rd144, %rd36;
	add.s64 	%rd142, %rd142, %rd44;
	add.s32 	%r170, %r170, %r28;
	add.s64 	%rd141, %rd141, 1;
	setp.ne.s64 	%p15, %rd141, 0;
	@%p15 bra 	$L__BB23_21;
$L__BB23_22:
	setp.lt.u64 	%p16, %rd42, 3;
	@%p16 bra 	$L__BB23_25;
	shl.b64 	%rd53, %rd36, 2;
	shl.b64 	%rd112, %rd4, 2;
	shl.b64 	%rd113, %rd144, 2;
	add.s64 	%rd54, %rd112, %rd113;
	add.s64 	%rd55, %rd54, %rd53;
	shl.b64 	%rd56, %rd36, 4;
	shl.b64 	%rd114, %rd36, 3;
	add.s64 	%rd57, %rd54, %rd114;
	add.s64 	%rd115, %rd144, %rd4;
	shl.b64 	%rd116, %rd115, 2;
	mad.lo.s64 	%rd58, %rd36, 12, %rd116;
	mov.u32 	%r118, _ZN3cub18CUB_300001_SM_10006detail9transform4smemE;
	add.s32 	%r119, %r2, %r118;
	mul.lo.s32 	%r120, %r8, %r7;
	mul.lo.s32 	%r121, %r120, %r6;
	shl.b32 	%r122, %r121, 2;
	cvt.u32.u64 	%r123, %rd144;
	shl.b32 	%r124, %r123, 2;
	add.s32 	%r125, %r119, %r5;
	add.s32 	%r171, %r125, %r124;
	add.s32 	%r174, %r171, %r122;
	shl.b32 	%r32, %r121, 4;
	shl.b32 	%r126, %r121, 3;
	add.s32 	%r173, %r171, %r126;
	mad.lo.s32 	%r172, %r121, 12, %r171;
	add.s64 	%rd145, %rd68, %rd35;
$L__BB23_24:
	add.s64 	%rd117, %rd145, %rd54;
	add.s32 	%r127, %r171, 128;
	// begin inline asm
	cp.async.ca.shared.global [%r127], [%rd117], 4, 4;
	// end inline asm
	add.s64 	%rd118, %rd145, %rd55;
	add.s32 	%r128, %r174, 128;
	// begin inline asm
	cp.async.ca.shared.global [%r128], [%rd118], 4, 4;
	// end inline asm
	add.s64 	%rd119, %rd145, %rd57;
	add.s32 	%r129, %r173, 128;
	// begin inline asm
	cp.async.ca.shared.global [%r129], [%rd119], 4, 4;
	// end inline asm
	add.s64 	%rd120, %rd145, %rd58;
	add.s32 	%r130, %r172, 128;
	// begin inline asm
	cp.async.ca.shared.global [%r130], [%rd120], 4, 4;
	// end inline asm
	add.s64 	%rd144, %rd144, %rd53;
	add.s64 	%rd145, %rd145, %rd56;
	add.s32 	%r174, %r174, %r32;
	add.s32 	%r173, %r173, %r32;
	add.s32 	%r172, %r172, %r32;
	add.s32 	%r171, %r171, %r32;
	setp.lt.u64 	%p17, %rd144, %rd6;
	@%p17 bra 	$L__BB23_24;
$L__BB23_25:
	// begin inline asm
	cp.async.commit_group;
	// end inline asm
	// begin inline asm
	cp.async.wait_group 0;
	// end inline asm
	barrier.sync 	0;
$L__BB23_26:
	setp.eq.s32 	%p22, %r3, %r4;
	@%p22 bra 	$L__BB23_32;
	setp.lt.s32 	%p23, %r68, 1;
	@%p23 bra 	$L__BB23_35;
	mov.u32 	%r179, %tid.x;
	neg.s32 	%r182, %r68;
	add.s32 	%r151, %r2, %r5;
	shl.b32 	%r152, %r179, 2;
	add.s32 	%r153, %r151, %r152;
	mov.u32 	%r154, _ZN3cub18CUB_300001_SM_10006detail9transform4smemE;
	add.s32 	%r155, %r153, %r154;
	add.s32 	%r181, %r155, 128;
	add.s32 	%r156, %r1, %r152;
	add.s32 	%r180, %r154, %r156;
	shl.b64 	%rd127, %rd4, 2;
	add.s64 	%rd64, %rd1, %rd127;
$L__BB23_29:
	.pragma "nounroll";
	setp.ge.s32 	%p24, %r179, %r4;
	@%p24 bra 	$L__BB23_31;
	ld.shared.f32 	%f1, [%r180];
	ld.shared.u32 	%r157, [%r181];
	cvt.rn.f32.s32 	%f2, %r157;
	div.rn.f32 	%f3, %f1, %f2;
	mul.wide.s32 	%rd128, %r179, 4;
	add.s64 	%rd129, %rd64, %rd128;
	st.global.f32 	[%rd129], %f3;
$L__BB23_31:
	add.s32 	%r182, %r182, 1;
	setp.ne.s32 	%p25, %r182, 0;
	add.s32 	%r181, %r181, 512;
	add.s32 	%r180, %r180, 512;
	add.s32 	%r179, %r179, 128;
	@%p25 bra 	$L__BB23_29;
	bra.uni 	$L__BB23_35;
$L__BB23_32:
	setp.lt.s32 	%p26, %r68, 1;
	@%p26 bra 	$L__BB23_35;
	mov.u32 	%r175, %tid.x;
	neg.s32 	%r178, %r68;
	add.s32 	%r158, %r2, %r5;
	shl.b32 	%r159, %r175, 2;
	add.s32 	%r160, %r158, %r159;
	mov.u32 	%r161, _ZN3cub18CUB_300001_SM_10006detail9transform4smemE;
	add.s32 	%r162, %r160, %r161;
	add.s32 	%r177, %r162, 128;
	add.s32 	%r163, %r1, %r159;
	add.s32 	%r176, %r161, %r163;
	shl.b64 	%rd130, %rd4, 2;
	add.s64 	%rd65, %rd1, %rd130;
$L__BB23_34:
	.pragma "nounroll";
	mul.wide.s32 	%rd131, %r175, 4;
	add.s64 	%rd132, %rd65, %rd131;
	ld.shared.f32 	%f4, [%r176];
	ld.shared.u32 	%r164, [%r177];
	cvt.rn.f32.s32 	%f5, %r164;
	div.rn.f32 	%f6, %f4, %f5;
	st.global.f32 	[%rd132], %f6;
	add.s32 	%r178, %r178, 1;
	setp.eq.s32 	%p27, %r178, 0;
	add.s32 	%r177, %r177, 512;
	add.s32 	%r176, %r176, 512;
	add.s32 	%r175, %r175, 128;
	@%p27 bra 	$L__BB23_35;
	bra.uni 	$L__BB23_34;
$L__BB23_35:
	ret;

}
	// .globl	_ZN3cub18CUB_300001_SM_10006detail10radix_sort31DeviceRadixSortSingleTileKernelINS1_5radix10policy_hubIifyE10Policy1000ELNS0_9SortOrderE0EifyNS1_21identity_decomposer_tEEEvPKT1_PSA_PKT2_PSE_T3_iiT4_
.visible .entry _ZN3cub18CUB_300001_SM_10006detail10radix_sort31DeviceRadixSortSingleTileKernelINS1_5radix10policy_hubIifyE10Policy1000ELNS0_9SortOrderE0EifyNS1_21identity_decomposer_tEEEvPKT1_PSA_PKT2_PSE_T3_iiT4_(
	.param .u64 .ptr .align 1 _ZN3cub18CUB_300001_SM_10006detail10radix_sort31DeviceRadixSortSingleTileKernelINS1_5radix10policy_hubIifyE10Policy1000ELNS0_9SortOrderE0EifyNS1_21identity_decomposer_tEEEvPKT1_PSA_PKT2_PSE_T3_iiT4__param_0,
	.param .u64 .ptr .align 1 _ZN3cub18CUB_300001_SM_10006detail10radix_sort31DeviceRadixSortSingleTileKernelINS1_5radix10policy_hubIifyE10Policy1000ELNS0_9SortOrderE0EifyNS1_21identity_decomposer_tEEEvPKT1_PSA_PKT2_PSE_T3_iiT4__param_1,
	.param .u64 .ptr .align 1 _ZN3cub18CUB_300001_SM_10006detail10radix_sort31DeviceRadixSortSingleTileKernelINS1_5radix10policy_hubIifyE10Policy1000ELNS0_9SortOrderE0EifyNS1_21identity_decomposer_tEEEvPKT1_PSA_PKT2_PSE_T3_iiT4__param_2,
	.param .u64 .ptr .align 1 _ZN3cub18CUB_300001_SM_10006detail10radix_sort31DeviceRadixSortSingleTileKernelINS1_5radix10policy_hubIifyE10Policy1000ELNS0_9SortOrderE0EifyNS1_21identity_decomposer_tEEEvPKT1_PSA_PKT2_PSE_T3_iiT4__param_3,
	.param .u64 _ZN3cub18CUB_300001_SM_10006detail10radix_sort31DeviceRadixSortSingleTileKernelINS1_5radix10policy_hubIifyE10Policy1000ELNS0_9SortOrderE0EifyNS1_21identity_decomposer_tEEEvPKT1_PSA_PKT2_PSE_T3_iiT4__param_4,
	.param .u32 _ZN3cub18CUB_300001_SM_10006detail10radix_sort31DeviceRadixSortSingleTileKernelINS1_5radix10policy_hubIifyE10Policy1000ELNS0_9SortOrderE0EifyNS1_21identity_decomposer_tEEEvPKT1_PSA_PKT2_PSE_T3_iiT4__param_5,
	.param .u32 _ZN3cub18CUB_300001_SM_10006detail10radix_sort31DeviceRadixSortSingleTileKernelINS1_5radix10policy_hubIifyE10Policy1000ELNS0_9SortOrderE0EifyNS1_21identity_decomposer_tEEEvPKT1_PSA_PKT2_PSE_T3_iiT4__param_6,
	.param .align 1 .b8 _ZN3cub18CUB_300001_SM_10006detail10radix_sort31DeviceRadixSortSingleTileKernelINS1_5radix10policy_hubIifyE10Policy1000ELNS0_9SortOrderE0EifyNS1_21identity_decomposer_tEEEvPKT1_PSA_PKT2_PSE_T3_iiT4__param_7[1]
)
.maxntid 256
.minnctapersm 1
{
	.reg .pred 	%p<73>;
	.reg .b16 	%rs<39>;
	.reg .b32 	%r<748>;
	.reg .b32 	%f<153>;
	.reg .b64 	%rd<37>;
	// demoted variable
	.shared .align 16 .b8 _ZZN3cub18CUB_300001_SM_10006detail10radix_sort31DeviceRadixSortSingleTileKernelINS1_5radix10policy_hubIifyE10Policy1000ELNS0_9SortOrderE0EifyNS1_21identity_decomposer_tEEEvPKT1_PSA_PKT2_PSE_T3_iiT4_E12temp_storage[33856];
	ld.param.u64 	%rd10, [_ZN3cub18CUB_300001_SM_10006detail10radix_sort31DeviceRadixSortSingleTileKernelINS1_5radix10policy_hubIifyE10Policy1000ELNS0_9SortOrderE0EifyNS1_21identity_decomposer_tEEEvPKT1_PSA_PKT2_PSE_T3_iiT4__param_0];
	ld.param.u64 	%rd6, [_ZN3cub18CUB_300001_SM_10006detail10radix_sort31DeviceRadixSortSingleTileKernelINS1_5radix10policy_hubIifyE10Policy1000ELNS0_9SortOrderE0EifyNS1_21identity_decomposer_tEEEvPKT1_PSA_PKT2_PSE_T3_iiT4__param_1];
	ld.param.u64 	%rd7, [_ZN3cub18CUB_300001_SM_10006detail10radix_sort31DeviceRadixSortSingleTileKernelINS1_5radix10policy_hubIifyE10Policy1000ELNS0_9SortOrderE0EifyNS1_21identity_decomposer_tEEEvPKT1_PSA_PKT2_PSE_T3_iiT4__param_2];
	ld.param.u64 	%rd8, [_ZN3cub18CUB_300001_SM_10006detail10radix_sort31DeviceRadixSortSingleTileKernelINS1_5radix10policy_hubIifyE10Policy1000ELNS0_9SortOrderE0EifyNS1_21identity_decomposer_tEEEvPKT1_PSA_PKT2_PSE_T3_iiT4__param_3];
	ld.param.u64 	%rd9, [_ZN3cub18CUB_300001_SM_10006detail10radix_sort31DeviceRadixSortSingleTileKernelINS1_5radix10policy_hubIifyE10Policy1000ELNS0_9SortOrderE0EifyNS1_21identity_decomposer_tEEEvPKT1_PSA_PKT2_PSE_T3_iiT4__param_4];
	ld.param.u32 	%r209, [_ZN3cub18CUB_300001_SM_10006detail10radix_sort31DeviceRadixSortSingleTileKernelINS1_5radix10policy_hubIifyE10Policy1000ELNS0_9SortOrderE0EifyNS1_21identity_decomposer_tEEEvPKT1_PSA_PKT2_PSE_T3_iiT4__param_5];
	ld.param.u32 	%r210, [_ZN3cub18CUB_300001_SM_10006detail10radix_sort31DeviceRadixSortSingleTileKernelINS1_5radix10policy_hubIifyE10Policy1000ELNS0_9SortOrderE0EifyNS1_21identity_decomposer_tEEEvPKT1_PSA_PKT2_PSE_T3_iiT4__param_6];
	cvta.to.global.u64 	%rd11, %rd10;
	cvt.u32.u64 	%r1, %rd9;
	mov.u32 	%r2, %tid.x;
	mul.lo.s32 	%r3, %r2, 19;
	setp.ge.s32 	%p1, %r3, %r1;
	mul.wide.u32 	%rd12, %r3, 4;
	add.s64 	%rd1, %rd11, %rd12;
	mov.b32 	%r745, -1;
	@%p1 bra 	$L__BB24_2;
	ld.global.u32 	%r212, [%rd1];
	xor.b32  	%r745, %r212, -2147483648;
$L__BB24_2:
	add.s32 	%r6, %r3, 1;
	setp.ge.s32 	%p2, %r6, %r1;
	mov.b32 	%r744, -1;
	@%p2 bra 	$L__BB24_4;
	ld.global.u32 	%r214, [%rd1+4];
	xor.b32  	%r744, %r214, -2147483648;
$L__BB24_4:
	add.s32 	%r9, %r3, 2;
	setp.ge.s32 	%p3, %r9, %r1;
	mov.b32 	%r743, -1;
	@%p3 bra 	$L__BB24_6;
	ld.global.u32 	%r216, [%rd1+8];
	xor.b32  	%r743, %r216, -2147483648;
$L__BB24_6:
	add.s32 	%r12, %r3, 3;
	setp.ge.s32 	%p4, %r12, %r1;
	mov.b32 	%r742, -1;
	@%p4 bra 	$L__BB24_8;
	ld.global.u32 	%r218, [%rd1+12];
	xor.b32  	%r742, %r218, -2147483648;
$L__BB24_8:
	add.s32 	%r15, %r3, 4;
	setp.ge.s32 	%p5, %r15, %r1;
	mov.b32 	%r741, -1;
	@%p5 bra 	$L__BB24_10;
	ld.global.u32 	%r220, [%rd1+16];
	xor.b32  	%r741, %r220, -2147483648;
$L__BB24_10:
	add.s32 	%r18, %r3, 5;
	setp.ge.s32 	%p6, %r18, %r1;
	mov.b32 	%r740, -1;
	@%p6 bra 	$L__BB24_12;
	ld.global.u32 	%r222, [%rd1+20];
	xor.b32  	%r740, %r222, -2147483648;
$L__BB24_12:
	add.s32 	%r21, %r3, 6;
	setp.ge.s32 	%p7, %r21, %r1;
	mov.b32 	%r739, -1;
	@%p7 bra 	$L__BB24_14;
	ld.global.u32 	%r224, [%rd1+24];
	xor.b32  	%r739, %r224, -2147483648;
$L__BB24_14:
	add.s32 	%r24, %r3, 7;
	setp.ge.s32 	%p8, %r24, %r1;
	mov.b32 	%r738, -1;
	@%p8 bra 	$L__BB24_16;
	ld.global.u32 	%r226, [%rd1+28];
	xor.b32  	%r738, %r226, -2147483648;
$L__BB24_16:
	add.s32 	%r27, %r3, 8;
	setp.ge.s32 	%p9, %r27, %r1;
	mov.b32 	%r737, -1;
	@%p9 bra 	$L__BB24_18;
	ld.global.u32 	%r228, [%rd1+32];
	xor.b32  	%r737, %r228, -2147483648;
$L__BB24_18:
	add.s32 	%r30, %r3, 9;
	setp.ge.s32 	%p10, %r30, %r1;
	mov.b32 	%r736, -1;
	@%p10 bra 	$L__BB24_20;
	ld.global.u32 	%r230, [%rd1+36];
	xor.b32  	%r736, %r230, -2147483648;
$L__BB24_20:
	add.s32 	%r33, %r3, 10;
	setp.ge.s32 	%p11, %r33, %r1;
	mov.b32 	%r735, -1;
	@%p11 bra 	$L__BB24_22;
	ld.global.u32 	%r232, [%rd1+40];
	xor.b32  	%r735, %r232, -2147483648;
$L__BB24_22:
	add.s32 	%r36, %r3, 11;
	setp.ge.s32 	%p12, %r36, %r1;
	mov.b32 	%r734, -1;
	@%p12 bra 	$L__BB24_24;
	ld.global.u32 	%r234, [%rd1+44];
	xor.b32  	%r734, %r234, -2147483648;
$L__BB24_24:
	add.s32 	%r39, %r3, 12;
	setp.ge.s32 	%p13, %r39, %r1;
	mov.b32 	%r733, -1;
	@%p13 bra 	$L__BB24_26;
	ld.global.u32 	%r236, [%rd1+48];
	xor.b32  	%r733, %r236, -2147483648;
$L__BB24_26:
	add.s32 	%r42, %r3, 13;
	setp.ge.s32 	%p14, %r42, %r1;
	mov.b32 	%r732, -1;
	@%p14 bra 	$L__BB24_28;
	ld.global.u32 	%r238, [%rd1+52];
	xor.b32  	%r732, %r238, -2147483648;
$L__BB24_28:
	add.s32 	%r45, %r3, 14;
	setp.ge.s32 	%p15, %r45, %r1;
	mov.b32 	%r731, -1;
	@%p15 bra 	$L__BB24_30;
	ld.global.u32 	%r240, [%rd1+56];
	xor.b32  	%r731, %r240, -2147483648;
$L__BB24_30:
	add.s32 	%r48, %r3, 15;
	setp.ge.s32 	%p16, %r48, %r1;
	mov.b32 	%r730, -1;
	@%p16 bra 	$L__BB24_32;
	ld.global.u32 	%r242, [%rd1+60];
	xor.b32  	%r730, %r242, -2147483648;
$L__BB24_32:
	add.s32 	%r51, %r3, 16;
	setp.ge.s32 	%p17, %r51, %r1;
	mov.b32 	%r729, -1;
	@%p17 bra 	$L__BB24_34;
	ld.global.u32 	%r244, [%rd1+64];
	xor.b32  	%r729, %r244, -2147483648;
$L__BB24_34:
	add.s32 	%r54, %r3, 17;
	setp.ge.s32 	%p18, %r54, %r1;
	mov.b32 	%r728, -1;
	@%p18 bra 	$L__BB24_36;
	ld.global.u32 	%r246, [%rd1+68];
	xor.b32  	%r728, %r246, -2147483648;
$L__BB24_36:
	add.s32 	%r57, %r3, 18;
	setp.ge.s32 	%p19, %r57, %r1;
	mov.b32 	%r727, -1;
	@%p19 bra 	$L__BB24_38;
	ld.global.u32 	%r248, [%rd1+72];
	xor.b32  	%r727, %r248, -2147483648;
$L__BB24_38:
	bar.sync 	0;
	mov.b64 	{%r249, %r250}, %rd9;
	shfl.sync.idx.b32	%r60|%p20, %r249, 0, 31, -1;
	shfl.sync.idx.b32	%r251|%p21, %r250, 0, 31, -1;
	mov.b64 	%rd2, {%r60, %r251};
	setp.ge.s32 	%p22, %r3, %r60;
	cvta.to.global.u64 	%rd13, %rd7;
	add.s64 	%rd3, %rd13, %rd12;
	@%p22 bra 	$L__BB24_40;
	ld.global.f32 	%f152, [%rd3];
$L__BB24_40:
	setp.ge.s32 	%p23, %r6, %r60;
	@%p23 bra 	$L__BB24_42;
	ld.global.f32 	%f151, [%rd3+4];
$L__BB24_42:
	setp.ge.s32 	%p24, %r9, %r60;
	@%p24 bra 	$L__BB24_44;
	ld.global.f32 	%f150, [%rd3+8];
$L__BB24_44:
	setp.ge.s32 	%p25, %r12, %r60;
	@%p25 bra 	$L__BB24_46;
	ld.global.f32 	%f149, [%rd3+12];
$L__BB24_46:
	setp.ge.s32 	%p26, %r15, %r60;
	@%p26 bra 	$L__BB24_48;
	ld.global.f32 	%f148, [%rd3+16];
$L__BB24_48:
	setp.ge.s32 	%p27, %r18, %r60;
	@%p27 bra 	$L__BB24_50;
	ld.global.f32 	%f147, [%rd3+20];
$L__BB24_50:
	setp.ge.s32 	%p28, %r21, %r60;
	@%p28 bra 	$L__BB24_52;
	ld.global.f32 	%f146, [%rd3+24];
$L__BB24_52:
	setp.ge.s32 	%p29, %r24, %r60;
	@%p29 bra 	$L__BB24_54;
	ld.global.f32 	%f145, [%rd3+28];
$L__BB24_54:
	setp.ge.s32 	%p30, %r27, %r60;
	@%p30 bra 	$L__BB24_56;
	ld.global.f32 	%f144, [%rd3+32];
$L__BB24_56:
	setp.ge.s32 	%p31, %r30, %r60;
	@%p31 bra 	$L__BB24_58;
	ld.global.f32 	%f143, [%rd3+36];
$L__BB24_58:
	setp.ge.s32 	%p32, %r33, %r60;
	@%p32 bra 	$L__BB24_60;
	ld.global.f32 	%f142, [%rd3+40];
$L__BB24_60:
	setp.ge.s32 	%p33, %r36, %r60;
	@%p33 bra 	$L__BB24_62;
	ld.global.f32 	%f141, [%rd3+44];
$L__BB24_62:
	setp.ge.s32 	%p34, %r39, %r60;
	@%p34 bra 	$L__BB24_64;
	ld.global.f32 	%f140, [%rd3+48];
$L__BB24_64:
	setp.ge.s32 	%p35, %r42, %r60;
	@%p35 bra 	$L__BB24_66;
	ld.global.f32 	%f139, [%rd3+52];
$L__BB24_66:
	setp.ge.s32 	%p36, %r45, %r60;
	@%p36 bra 	$L__BB24_68;
	ld.global.f32 	%f138, [%rd3+56];
$L__BB24_68:
	setp.ge.s32 	%p37, %r48, %r60;
	@%p37 bra 	$L__BB24_70;
	ld.global.f32 	%f137, [%rd3+60];
$L__BB24_70:
	setp.ge.s32 	%p38, %r51, %r60;
	@%p38 bra 	$L__BB24_72;
	ld.global.f32 	%f136, [%rd3+64];
$L__BB24_72:
	setp.ge.s32 	%p39, %r54, %r60;
	@%p39 bra 	$L__BB24_74;
	ld.global.f32 	%f135, [%rd3+68];
$L__BB24_74:
	setp.ge.s32 	%p40, %r57, %r60;
	@%p40 bra 	$L__BB24_76;
	ld.global.f32 	%f134, [%rd3+72];
$L__BB24_76:
	bar.sync 	0;
	shr.u32 	%r61, %r2, 5;
	shl.b32 	%r253, %r2, 2;
	mov.u32 	%r254, _ZZN3cub18CUB_300001_SM_10006detail10radix_sort31DeviceRadixSortSingleTileKernelINS1_5radix10policy_hubIifyE10Policy1000ELNS0_9SortOrderE0EifyNS1_21identity_decomposer_tEEEvPKT1_PSA_PKT2_PSE_T3_iiT4_E12temp_storage;
	add.s32 	%r62, %r254, %r253;
	shl.b32 	%r255, %r2, 7;
	add.s32 	%r63, %r62, %r255;
	shl.b32 	%r256, %r61, 2;
	add.s32 	%r257, %r254, %r256;
	add.s32 	%r64, %r257, 33792;
	mad.lo.s32 	%r65, %r2, -56, %r63;
	add.s32 	%r726, %r209, 6;
	sub.s32 	%r725, %r210, %r209;
$L__BB24_77:
	add.s32 	%r317, %r726, -6;
	min.s32 	%r260, %r725, 6;
	mov.b32 	%r346, 0;
	st.shared.u32 	[%r62], %r346;
	st.shared.u32 	[%r62+1024], %r346;
	st.shared.u32 	[%r62+2048], %r346;
	st.shared.u32 	[%r62+3072], %r346;
	st.shared.u32 	[%r62+4096], %r346;
	st.shared.u32 	[%r62+5120], %r346;
	st.shared.u32 	[%r62+6144], %r346;
	st.shared.u32 	[%r62+7168], %r346;
	st.shared.u32 	[%r62+8192], %r346;
	st.shared.u32 	[%r62+9216], %r346;
	st.shared.u32 	[%r62+10240], %r346;
	st.shared.u32 	[%r62+11264], %r346;
	st.shared.u32 	[%r62+12288], %r346;
	st.shared.u32 	[%r62+13312], %r346;
	st.shared.u32 	[%r62+14336], %r346;
	st.shared.u32 	[%r62+15360], %r346;
	st.shared.u32 	[%r62+16384], %r346;
	st.shared.u32 	[%r62+17408], %r346;
	st.shared.u32 	[%r62+18432], %r346;
	st.shared.u32 	[%r62+19456], %r346;
	st.shared.u32 	[%r62+20480], %r346;
	st.shared.u32 	[%r62+21504], %r346;
	st.shared.u32 	[%r62+22528], %r346;
	st.shared.u32 	[%r62+23552], %r346;
	st.shared.u32 	[%r62+24576], %r346;
	st.shared.u32 	[%r62+25600], %r346;
	st.shared.u32 	[%r62+26624], %r346;
	st.shared.u32 	[%r62+27648], %r346;
	st.shared.u32 	[%r62+28672], %r346;
	st.shared.u32 	[%r62+29696], %r346;
	st.shared.u32 	[%r62+30720], %r346;
	st.shared.u32 	[%r62+31744], %r346;
	st.shared.u32 	[%r62+32768], %r346;
	// begin inline asm
	bmsk.clamp.b32 %r258, %r346, %r260;
	// end inline asm
	// begin inline asm
	shr.b32 %r261, %r745, %r317;
	// end inline asm
	and.b32  	%r349, %r258, %r261;
	shl.b32 	%r350, %r349, 10;
	and.b32  	%r351, %r350, 31744;
	add.s32 	%r352, %r62, %r351;
	shr.u32 	%r353, %r349, 4;
	and.b32  	%r354, %r353, 268435454;
	add.s32 	%r90, %r352, %r354;
	ld.shared.u16 	%rs1, [%r90];
	add.s16 	%rs20, %rs1, 1;
	st.shared.u16 	[%r90], %rs20;
	// begin inline asm
	shr.b32 %r264, %r744, %r317;
	// end inline asm
	and.b32  	%r355, %r258, %r264;
	shl.b32 	%r356, %r355, 10;
	and.b32  	%r357, %r356, 31744;
	add.s32 	%r358, %r62, %r357;
	shr.u32 	%r359, %r355, 4;
	and.b32  	%r360, %r359, 268435454;
	add.s32 	%r91, %r358, %r360;
	ld.shared.u16 	%rs2, [%r91];
	add.s16 	%rs21, %rs2, 1;
	st.shared.u16 	[%r91], %rs21;
	// begin inline asm
	shr.b32 %r267, %r743, %r317;
	// end inline asm
	and.b32  	%r361, %r258, %r267;
	shl.b32 	%r362, %r361, 10;
	and.b32  	%r363, %r362, 31744;
	add.s32 	%r364, %r62, %r363;
	shr.u32 	%r365, %r361, 4;
	and.b32  	%r366, %r365, 268435454;
	add.s32 	%r92, %r364, %r366;
	ld.shared.u16 	%rs3, [%r92];
	add.s16 	%rs22, %rs3, 1;
	st.shared.u16 	[%r92], %rs22;
	// begin inline asm
	shr.b32 %r270, %r742, %r317;
	// end inline asm
	and.b32  	%r367, %r258, %r270;
	shl.b32 	%r368, %r367, 10;
	and.b32  	%r369, %r368, 31744;
	add.s32 	%r370, %r62, %r369;
	shr.u32 	%r371, %r367, 4;
	and.b32  	%r372, %r371, 268435454;
	add.s32 	%r93, %r370, %r372;
	ld.shared.u16 	%rs4, [%r93];
	add.s16 	%rs23, %rs4, 1;
	st.shared.u16 	[%r93], %rs23;
	// begin inline asm
	shr.b32 %r273, %r741, %r317;
	// end inline asm
	and.b32  	%r373, %r258, %r273;
	shl.b32 	%r374, %r373, 10;
	and.b32  	%r375, %r374, 31744;
	add.s32 	%r376, %r62, %r375;
	shr.u32 	%r377, %r373, 4;
	and.b32  	%r378, %r377, 268435454;
	add.s32 	%r94, %r376, %r378;
	ld.shared.u16 	%rs5, [%r94];
	add.s16 	%rs24, %rs5, 1;
	st.shared.u16 	[%r94], %rs24;
	// begin inline asm
	shr.b32 %r276, %r740, %r317;
	// end inline asm
	and.b32  	%r379, %r258, %r276;
	shl.b32 	%r380, %r379, 10;
	and.b32  	%r381, %r380, 31744;
	add.s32 	%r382, %r62, %r381;
	shr.u32 	%r383, %r379, 4;
	and.b32  	%r384, %r383, 268435454;
	add.s32 	%r95, %r382, %r384;
	ld.shared.u16 	%rs6, [%r95];
	add.s16 	%rs25, %rs6, 1;
	st.shared.u16 	[%r95], %rs25;
	// begin inline asm
	shr.b32 %r279, %r739, %r317;
	// end inline asm
	and.b32  	%r385, %r258, %r279;
	shl.b32 	%r386, %r385, 10;
	and.b32  	%r387, %r386, 31744;
	add.s32 	%r388, %r62, %r387;
	shr.u32 	%r389, %r385, 4;
	and.b32  	%r390, %r389, 268435454;
	add.s32 	%r96, %r388, %r390;
	ld.shared.u16 	%rs7, [%r96];
	add.s16 	%rs26, %rs7, 1;
	st.shared.u16 	[%r96], %rs26;
	// begin inline asm
	shr.b32 %r282, %r738, %r317;
	// end inline asm
	and.b32  	%r391, %r258, %r282;
	shl.b32 	%r392, %r391, 10;
	and.b32  	%r393, %r392, 31744;
	add.s32 	%r394, %r62, %r393;
	shr.u32 	%r395, %r391, 4;
	and.b32  	%r396, %r395, 268435454;
	add.s32 	%r97, %r394, %r396;
	ld.shared.u16 	%rs8, [%r97];
	add.s16 	%rs27, %rs8, 1;
	st.shared.u16 	[%r97], %rs27;
	// begin inline asm
	shr.b32 %r285, %r737, %r317;
	// end inline asm
	and.b32  	%r397, %r258, %r285;
	shl.b32 	%r398, %r397, 10;
	and.b32  	%r399, %r398, 31744;
	add.s32 	%r400, %r62, %r399;
	shr.u32 	%r401, %r397, 4;
	and.b32  	%r402, %r401, 268435454;
	add.s32 	%r98, %r400, %r402;
	ld.shared.u16 	%rs9, [%r98];
	add.s16 	%rs28, %rs9, 1;
	st.shared.u16 	[%r98], %rs28;
	// begin inline asm
	shr.b32 %r288, %r736, %r317;
	// end inline asm
	and.b32  	%r403, %r258, %r288;
	shl.b32 	%r404, %r403, 10;
	and.b32  	%r405, %r404, 31744;
	add.s32 	%r406, %r62, %r405;
	shr.u32 	%r407, %r403, 4;
	and.b32  	%r408, %r407, 268435454;
	add.s32 	%r99, %r406, %r408;
	ld.shared.u16 	%rs10, [%r99];
	add.s16 	%rs29, %rs10, 1;
	st.shared.u16 	[%r99], %rs29;
	// begin inline asm
	shr.b32 %r291, %r735, %r317;
	// end inline asm
	and.b32  	%r409, %r258, %r291;
	shl.b32 	%r410, %r409, 10;
	and.b32  	%r411, %r410, 31744;
	add.s32 	%r412, %r62, %r411;
	shr.u32 	%r413, %r409, 4;
	and.b32  	%r414, %r413, 268435454;
	add.s32 	%r100, %r412, %r414;
	ld.shared.u16 	%rs11, [%r100];
	add.s16 	%rs30, %rs11, 1;
	st.shared.u16 	[%r100], %rs30;
	// begin inline asm
	shr.b32 %r294, %r734, %r317;
	// end inline asm
	and.b32  	%r415, %r258, %r294;
	shl.b32 	%r416, %r415, 10;
	and.b32  	%r417, %r416, 31744;
	add.s32 	%r418, %r62, %r417;
	shr.u32 	%r419, %r415, 4;
	and.b32  	%r420, %r419, 268435454;
	add.s32 	%r101, %r418, %r420;
	ld.shared.u16 	%rs12, [%r101];
	add.s16 	%rs31, %rs12, 1;
	st.shared.u16 	[%r101], %rs31;
	// begin inline asm
	shr.b32 %r297, %r733, %r317;
	// end inline asm
	and.b32  	%r421, %r258, %r297;
	shl.b32 	%r422, %r421, 10;
	and.b32  	%r423, %r422, 31744;
	add.s32 	%r424, %r62, %r423;
	shr.u32 	%r425, %r421, 4;
	and.b32  	%r426, %r425, 268435454;
	add.s32 	%r102, %r424, %r426;
	ld.shared.u16 	%rs13, [%r102];
	add.s16 	%rs32, %rs13, 1;
	st.shared.u16 	[%r102], %rs32;
	// begin inline asm
	shr.b32 %r300, %r732, %r317;
	// end inline asm
	and.b32  	%r427, %r258, %r300;
	shl.b32 	%r428, %r427, 10;
	and.b32  	%r429, %r428, 31744;
	add.s32 	%r430, %r62, %r429;
	shr.u32 	%r431, %r427, 4;
	and.b32  	%r432, %r431, 268435454;
	add.s32 	%r103, %r430, %r432;
	ld.shared.u16 	%rs14, [%r103];
	add.s16 	%rs33, %rs14, 1;
	st.shared.u16 	[%r103], %rs33;
	// begin inline asm
	shr.b32 %r303, %r731, %r317;
	// end inline asm
	and.b32  	%r433, %r258, %r303;
	shl.b32 	%r434, %r433, 10;
	and.b32  	%r435, %r434, 31744;
	add.s32 	%r436, %r62, %r435;
	shr.u32 	%r437, %r433, 4;
	and.b32  	%r438, %r437, 268435454;
	add.s32 	%r104, %r436, %r438;
	ld.shared.u16 	%rs15, [%r104];
	add.s16 	%rs34, %rs15, 1;
	st.shared.u16 	[%r104], %rs34;
	// begin inline asm
	shr.b32 %r306, %r730, %r317;
	// end inline asm
	and.b32  	%r439, %r258, %r306;
	shl.b32 	%r440, %r439, 10;
	and.b32  	%r441, %r440, 31744;
	add.s32 	%r442, %r62, %r441;
	shr.u32 	%r443, %r439, 4;
	and.b32  	%r444, %r443, 268435454;
	add.s32 	%r105, %r442, %r444;
	ld.shared.u16 	%rs16, [%r105];
	add.s16 	%rs35, %rs16, 1;
	st.shared.u16 	[%r105], %rs35;
	// begin inline asm
	shr.b32 %r309, %r729, %r317;
	// end inline asm
	and.b32  	%r445, %r258, %r309;
	shl.b32 	%r446, %r445, 10;
	and.b32  	%r447, %r446, 31744;
	add.s32 	%r448, %r62, %r447;
	shr.u32 	%r449, %r445, 4;
	and.b32  	%r450, %r449, 268435454;
	add.s32 	%r106, %r448, %r450;
	ld.shared.u16 	%rs17, [%r106];
	add.s16 	%rs36, %rs17, 1;
	st.shared.u16 	[%r106], %rs36;
	// begin inline asm
	shr.b32 %r312, %r728, %r317;
	// end inline asm
	and.b32  	%r451, %r258, %r312;
	shl.b32 	%r452, %r451, 10;
	and.b32  	%r453, %r452, 31744;
	add.s32 	%r454, %r62, %r453;
	shr.u32 	%r455, %r451, 4;
	and.b32  	%r456, %r455, 268435454;
	add.s32 	%r107, %r454, %r456;
	ld.shared.u16 	%rs18, [%r107];
	add.s16 	%rs37, %rs18, 1;
	st.shared.u16 	[%r107], %rs37;
	// begin inline asm
	shr.b32 %r315, %r727, %r317;
	// end inline asm
	and.b32  	%r457, %r258, %r315;
	shl.b32 	%r458, %r457, 10;
	and.b32  	%r459, %r458, 31744;
	add.s32 	%r460, %r62, %r459;
	shr.u32 	%r461, %r457, 4;
	and.b32  	%r462, %r461, 268435454;
	add.s32 	%r108, %r460, %r462;
	ld.shared.u16 	%rs19, [%r108];
	add.s16 	%rs38, %rs19, 1;
	st.shared.u16 	[%r108], %rs38;
	bar.sync 	0;
	ld.shared.u32 	%r109, [%r63];
	ld.shared.u32 	%r463, [%r63+4];
	ld.shared.u32 	%r464, [%r63+8];
	ld.shared.u32 	%r465, [%r63+12];
	ld.shared.u32 	%r466, [%r63+16];
	ld.shared.u32 	%r467, [%r63+20];
	ld.shared.u32 	%r468, [%r63+24];
	ld.shared.u32 	%r469, [%r63+28];
	ld.shared.u32 	%r470, [%r63+32];
	ld.shared.u32 	%r471, [%r63+36];
	ld.shared.u32 	%r472, [%r63+40];
	ld.shared.u32 	%r473, [%r63+44];
	ld.shared.u32 	%r474, [%r63+48];
	ld.shared.u32 	%r475, [%r63+52];
	ld.shared.u32 	%r476, [%r63+56];
	ld.shared.u32 	%r477, [%r63+60];
	ld.shared.u32 	%r478, [%r63+64];
	ld.shared.u32 	%r479, [%r63+68];
	ld.shared.u32 	%r480, [%r63+72];
	ld.shared.u32 	%r481, [%r63+76];
	ld.shared.u32 	%r482, [%r63+80];
	ld.shared.u32 	%r483, [%r63+84];
	ld.shared.u32 	%r484, [%r63+88];
	ld.shared.u32 	%r485, [%r63+92];
	ld.shared.u32 	%r486, [%r63+96];
	ld.shared.u32 	%r487, [%r63+100];
	ld.shared.u32 	%r488, [%r63+104];
	ld.shared.u32 	%r489, [%r63+108];
	ld.shared.u32 	%r490, [%r63+112];
	ld.shared.u32 	%r491, [%r63+116];
	ld.shared.u32 	%r492, [%r63+120];
	ld.shared.u32 	%r493, [%r63+124];
	ld.shared.u32 	%r494, [%r63+128];
	add.s32 	%r110, %r463, %r109;
	add.s32 	%r111, %r464, %r110;
	add.s32 	%r112, %r465, %r111;
	add.s32 	%r113, %r466, %r112;
	add.s32 	%r114, %r467, %r113;
	add.s32 	%r115, %r468, %r114;
	add.s32 	%r116, %r469, %r115;
	add.s32 	%r117, %r470, %r116;
	add.s32 	%r118, %r471, %r117;
	add.s32 	%r119, %r472, %r118;
	add.s32 	%r120, %r473, %r119;
	add.s32 	%r121, %r474, %r120;
	add.s32 	%r122, %r475, %r121;
	add.s32 	%r123, %r476, %r122;
	add.s32 	%r124, %r477, %r123;
	add.s32 	%r125, %r478, %r124;
	add.s32 	%r126, %r479, %r125;
	add.s32 	%r127, %r480, %r126;
	add.s32 	%r128, %r481, %r127;
	add.s32 	%r129, %r482, %r128;
	add.s32 	%r130, %r483, %r129;
	add.s32 	%r131, %r484, %r130;
	add.s32 	%r132, %r485, %r131;
	add.s32 	%r133, %r486, %r132;
	add.s32 	%r134, %r487, %r133;
	add.s32 	%r135, %r488, %r134;
	add.s32 	%r136, %r489, %r135;
	add.s32 	%r137, %r490, %r136;
	add.s32 	%r138, %r491, %r137;
	add.s32 	%r139, %r492, %r138;
	add.s32 	%r140, %r493, %r139;
	add.s32 	%r323, %r494, %r140;
	// begin inline asm
	mov.u32 %r318, %laneid;
	// end inline asm
	mov.b32 	%r321, 1;
	mov.b32 	%r348, -1;
	// begin inline asm
	{  .reg .u32 r0;  .reg .pred p;  shfl.sync.up.b32 r0|p, %r323, %r321, %r346, %r348;  @p add.u32 r0, r0, %r323;  mov.u32 %r319, r0;}
	// end inline asm
	mov.b32 	%r327, 2;
	// begin inline asm
	{  .reg .u32 r0;  .reg .pred p;  shfl.sync.up.b32 r0|p, %r319, %r327, %r346, %r348;  @p add.u32 r0, r0, %r319;  mov.u32 %r325, r0;}
	// end inline asm
	mov.b32 	%r333, 4;
	// begin inline asm
	{  .reg .u32 r0;  .reg .pred p;  shfl.sync.up.b32 r0|p, %r325, %r333, %r346, %r348;  @p add.u32 r0, r0, %r325;  mov.u32 %r331, r0;}
	// end inline asm
	mov.b32 	%r339, 8;
	// begin inline asm
	{  .reg .u32 r0;  .reg .pred p;  shfl.sync.up.b32 r0|p, %r331, %r339, %r346, %r348;  @p add.u32 r0, r0, %r331;  mov.u32 %r337, r0;}
	// end inline asm
	mov.b32 	%r345, 16;
	// begin inline asm
	{  .reg .u32 r0;  .reg .pred p;  shfl.sync.up.b32 r0|p, %r337, %r345, %r346, %r348;  @p add.u32 r0, r0, %r337;  mov.u32 %r343, r0;}
	// end inline asm
	setp.ne.s32 	%p41, %r318, 31;
	@%p41 bra 	$L__BB24_79;
	st.shared.u32 	[%r64], %r343;
$L__BB24_79:
	sub.s32 	%r495, %r343, %r323;
	setp.gt.u32 	%p42, %r2, 31;
	setp.eq.s32 	%p43, %r61, 7;
	setp.eq.s32 	%p44, %r61, 6;
	setp.eq.s32 	%p45, %r61, 5;
	setp.eq.s32 	%p46, %r61, 4;
	setp.eq.s32 	%p47, %r61, 3;
	setp.eq.s32 	%p48, %r61, 2;
	setp.eq.s32 	%p49, %r61, 1;
	bar.sync 	0;
	ld.shared.v4.u32 	{%r496, %r497, %r498, %r499}, [_ZZN3cub18CUB_300001_SM_10006detail10radix_sort31DeviceRadixSortSingleTileKernelINS1_5radix10policy_hubIifyE10Policy1000ELNS0_9SortOrderE0EifyNS1_21identity_decomposer_tEEEvPKT1_PSA_PKT2_PSE_T3_iiT4_E12temp_storage+33792];
	selp.b32 	%r500, %r496, %r746, %p49;
	add.s32 	%r501, %r497, %r496;
	selp.b32 	%r502, %r501, %r500, %p48;
	add.s32 	%r503, %r501, %r498;
	selp.b32 	%r504, %r503, %r502, %p47;
	add.s32 	%r505, %r503, %r499;
	selp.b32 	%r506, %r505, %r504, %p46;
	ld.shared.v4.u32 	{%r507, %r508, %r509, %r510}, [_ZZN3cub18CUB_300001_SM_10006detail10radix_sort31DeviceRadixSortSingleTileKernelINS1_5radix10policy_hubIifyE10Policy1000ELNS0_9SortOrderE0EifyNS1_21identity_decomposer_tEEEvPKT1_PSA_PKT2_PSE_T3_iiT4_E12temp_storage+33808];
	add.s32 	%r511, %r505, %r507;
	selp.b32 	%r512, %r511, %r506, %p45;
	add.s32 	%r513, %r511, %r508;
	selp.b32 	%r514, %r513, %r512, %p44;
	add.s32 	%r515, %r513, %r509;
	selp.b32 	%r746, %r515, %r514, %p43;
	add.s32 	%r145, %r515, %r510;
	setp.ne.s32 	%p50, %r318, 0;
	selp.b32 	%r516, %r495, 0, %p50;
	add.s32 	%r517, %r746, %r516;
	or.pred  	%p51, %p42, %p50;
	selp.b32 	%r747, %r517, %r495, %p42;
	@%p51 bra 	$L__BB24_81;
	shl.b32 	%r747, %r145, 16;
	st.shared.u32 	[_ZZN3cub18CUB_300001_SM_10006detail10radix_sort31DeviceRadixSortSingleTileKernelINS1_5radix10policy_hubIifyE10Policy1000ELNS0_9SortOrderE0EifyNS1_21identity_decomposer_tEEEvPKT1_PSA_PKT2_PSE_T3_iiT4_E12temp_storage+33832], %r747;
$L__BB24_81:
	setp.eq.s32 	%p52, %r2, 0;
	bar.sync 	0;
	ld.shared.u32 	%r518, [_ZZN3cub18CUB_300001_SM_10006detail10radix_sort31DeviceRadixSortSingleTileKernelINS1_5radix10policy_hubIifyE10Policy1000ELNS0_9SortOrderE0EifyNS1_21identity_decomposer_tEEEvPKT1_PSA_PKT2_PSE_T3_iiT4_E12temp_storage+33832];
	selp.b32 	%r519, 0, %r518, %p52;
	add.s32 	%r520, %r747, %r519;
	add.s32 	%r521, %r109, %r520;
	add.s32 	%r522, %r110, %r520;
	add.s32 	%r523, %r111, %r520;
	add.s32 	%r524, %r112, %r520;
	add.s32 	%r525, %r113, %r520;
	add.s32 	%r526, %r114, %r520;
	add.s32 	%r527, %r115, %r520;
	add.s32 	%r528, %r116, %r520;
	add.s32 	%r529, %r117, %r520;
	add.s32 	%r530, %r118, %r520;
	add.s32 	%r531, %r119, %r520;
	add.s32 	%r532, %r120, %r520;
	add.s32 	%r533, %r121, %r520;
	add.s32 	%r534, %r122, %r520;
	add.s32 	%r535, %r123, %r520;
	add.s32 	%r536, %r124, %r520;
	add.s32 	%r537, %r125, %r520;
	add.s32 	%r538, %r126, %r520;
	add.s32 	%r539, %r127, %r520;
	add.s32 	%r540, %r128, %r520;
	add.s32 	%r541, %r129, %r520;
	add.s32 	%r542, %r130, %r520;
	add.s32 	%r543, %r131, %r520;
	add.s32 	%r544, %r132, %r520;
	add.s32 	%r545, %r133, %r520;
	add.s32 	%r546, %r134, %r520;
	add.s32 	%r547, %r135, %r520;
	add.s32 	%r548, %r136, %r520;
	add.s32 	%r549, %r137, %r520;
	add.s32 	%r550, %r138, %r520;
	add.s32 	%r551, %r139, %r520;
	add.s32 	%r552, %r140, %r520;
	st.shared.u32 	[%r63], %r520;
	st.shared.u32 	[%r63+4], %r521;
	st.shared.u32 	[%r63+8], %r522;
	st.shared.u32 	[%r63+12], %r523;
	st.shared.u32 	[%r63+16], %r524;
	st.shared.u32 	[%r63+20], %r525;
	st.shared.u32 	[%r63+24], %r526;
	st.shared.u32 	[%r63+28], %r527;
	st.shared.u32 	[%r63+32], %r528;
	st.shared.u32 	[%r63+36], %r529;
	st.shared.u32 	[%r63+40], %r530;
	st.shared.u32 	[%r63+44], %r531;
	st.shared.u32 	[%r63+48], %r532;
	st.shared.u32 	[%r63+52], %r533;
	st.shared.u32 	[%r63+56], %r534;
	st.shared.u32 	[%r63+60], %r535;
	st.shared.u32 	[%r63+64], %r536;
	st.shared.u32 	[%r63+68], %r537;
	st.shared.u32 	[%r63+72], %r538;
	st.shared.u32 	[%r63+76], %r539;
	st.shared.u32 	[%r63+80], %r540;
	st.shared.u32 	[%r63+84], %r541;
	st.shared.u32 	[%r63+88], %r542;
	st.shared.u32 	[%r63+92], %r543;
	st.shared.u32 	[%r63+96], %r544;
	st.shared.u32 	[%r63+100], %r545;
	st.shared.u32 	[%r63+104], %r546;
	st.shared.u32 	[%r63+108], %r547;
	st.shared.u32 	[%r63+112], %r548;
	st.shared.u32 	[%r63+116], %r549;
	st.shared.u32 	[%r63+120], %r550;
	st.shared.u32 	[%r63+124], %r551;
	st.shared.u32 	[%r63+128], %r552;
	bar.sync 	0;
	cvt.u32.u16 	%r553, %rs1;
	ld.shared.u16 	%r554, [%r90];
	add.s32 	%r149, %r554, %r553;
	cvt.u32.u16 	%r555, %rs2;
	ld.shared.u16 	%r556, [%r91];
	add.s32 	%r150, %r556, %r555;
	cvt.u32.u16 	%r557, %rs3;
	ld.shared.u16 	%r558, [%r92];
	add.s32 	%r151, %r558, %r557;
	cvt.u32.u16 	%r559, %rs4;
	ld.shared.u16 	%r560, [%r93];
	add.s32 	%r152, %r560, %r559;
	cvt.u32.u16 	%r561, %rs5;
	ld.shared.u16 	%r562, [%r94];
	add.s32 	%r153, %r562, %r561;
	cvt.u32.u16 	%r563, %rs6;
	ld.shared.u16 	%r564, [%r95];
	add.s32 	%r154, %r564, %r563;
	cvt.u32.u16 	%r565, %rs7;
	ld.shared.u16 	%r566, [%r96];
	add.s32 	%r155, %r566, %r565;
	cvt.u32.u16 	%r567, %rs8;
	ld.shared.u16 	%r568, [%r97];
	add.s32 	%r156, %r568, %r567;
	cvt.u32.u16 	%r569, %rs9;
	ld.shared.u16 	%r570, [%r98];
	add.s32 	%r157, %r570, %r569;
	cvt.u32.u16 	%r571, %rs10;
	ld.shared.u16 	%r572, [%r99];
	add.s32 	%r158, %r572, %r571;
	cvt.u32.u16 	%r573, %rs11;
	ld.shared.u16 	%r574, [%r100];
	add.s32 	%r159, %r574, %r573;
	cvt.u32.u16 	%r575, %rs12;
	ld.shared.u16 	%r576, [%r101];
	add.s32 	%r160, %r576, %r575;
	cvt.u32.u16 	%r577, %rs13;
	ld.shared.u16 	%r578, [%r102];
	add.s32 	%r161, %r578, %r577;
	cvt.u32.u16 	%r579, %rs14;
	ld.shared.u16 	%r580, [%r103];
	add.s32 	%r162, %r580, %r579;
	cvt.u32.u16 	%r581, %rs15;
	ld.shared.u16 	%r582, [%r104];
	add.s32 	%r163, %r582, %r581;
	cvt.u32.u16 	%r583, %rs16;
	ld.shared.u16 	%r584, [%r105];
	add.s32 	%r164, %r584, %r583;
	cvt.u32.u16 	%r585, %rs17;
	ld.shared.u16 	%r586, [%r106];
	add.s32 	%r165, %r586, %r585;
	cvt.u32.u16 	%r587, %rs18;
	ld.shared.u16 	%r588, [%r107];
	add.s32 	%r166, %r588, %r587;
	cvt.u32.u16 	%r589, %rs19;
	ld.shared.u16 	%r590, [%r108];
	add.s32 	%r167, %r590, %r589;
	bar.sync 	0;
	setp.lt.s32 	%p53, %r726, %r210;
	@%p53 bra 	$L__BB24_121;
	cvt.u64.u32 	%rd15, %r2;
	shl.b32 	%r591, %r149, 2;
	mov.u32 	%r592, _ZZN3cub18CUB_300001_SM_10006detail10radix_sort31DeviceRadixSortSingleTileKernelINS1_5radix10policy_hubIifyE10Policy1000ELNS0_9SortOrderE0EifyNS1_21identity_decomposer_tEEEvPKT1_PSA_PKT2_PSE_T3_iiT4_E12temp_storage;
	add.s32 	%r593, %r592, %r591;
	st.shared.u32 	[%r593], %r745;
	shl.b32 	%r594, %r150, 2;
	add.s32 	%r595, %r592, %r594;
	st.shared.u32 	[%r595], %r744;
	shl.b32 	%r596, %r151, 2;
	add.s32 	%r597, %r592, %r596;
	st.shared.u32 	[%r597], %r743;
	shl.b32 	%r598, %r152, 2;
	add.s32 	%r599, %r592, %r598;
	st.shared.u32 	[%r599], %r742;
	shl.b32 	%r600, %r153, 2;
	add.s32 	%r601, %r592, %r600;
	st.shared.u32 	[%r601], %r741;
	shl.b32 	%r602, %r154, 2;
	add.s32 	%r603, %r592, %r602;
	st.shared.u32 	[%r603], %r740;
	shl.b32 	%r604, %r155, 2;
	add.s32 	%r605, %r592, %r604;
	st.shared.u32 	[%r605], %r739;
	shl.b32 	%r606, %r156, 2;
	add.s32 	%r607, %r592, %r606;
	st.shared.u32 	[%r607], %r738;
	shl.b32 	%r608, %r157, 2;
	add.s32 	%r609, %r592, %r608;
	st.shared.u32 	[%r609], %r737;
	shl.b32 	%r610, %r158, 2;
	add.s32 	%r611, %r592, %r610;
	st.shared.u32 	[%r611], %r736;
	shl.b32 	%r612, %r159, 2;
	add.s32 	%r613, %r592, %r612;
	st.shared.u32 	[%r613], %r735;
	shl.b32 	%r614, %r160, 2;
	add.s32 	%r615, %r592, %r614;
	st.shared.u32 	[%r615], %r734;
	shl.b32 	%r616, %r161, 2;
	add.s32 	%r617, %r592, %r616;
	st.shared.u32 	[%r617], %r733;
	shl.b32 	%r618, %r162, 2;
	add.s32 	%r619, %r592, %r618;
	st.shared.u32 	[%r619], %r732;
	shl.b32 	%r620, %r163, 2;
	add.s32 	%r621, %r592, %r620;
	st.shared.u32 	[%r621], %r731;
	shl.b32 	%r622, %r164, 2;
	add.s32 	%r623, %r592, %r622;
	st.shared.u32 	[%r623], %r730;
	shl.b32 	%r624, %r165, 2;
	add.s32 	%r625, %r592, %r624;
	st.shared.u32 	[%r625], %r729;
	shl.b32 	%r626, %r166, 2;
	add.s32 	%r627, %r592, %r626;
	st.shared.u32 	[%r627], %r728;
	shl.b32 	%r628, %r167, 2;
	add.s32 	%r629, %r592, %r628;
	st.shared.u32 	[%r629], %r727;
	bar.sync 	0;
	mad.lo.s32 	%r168, %r2, -72, %r65;
	ld.shared.u32 	%r169, [%r168];
	ld.shared.u32 	%r170, [%r168+1024];
	ld.shared.u32 	%r171, [%r168+2048];
	ld.shared.u32 	%r172, [%r168+3072];
	ld.shared.u32 	%r173, [%r168+4096];
	ld.shared.u32 	%r174, [%r168+5120];
	ld.shared.u32 	%r175, [%r168+6144];
	ld.shared.u32 	%r176, [%r168+7168];
	ld.shared.u32 	%r177, [%r168+8192];
	ld.shared.u32 	%r178, [%r168+9216];
	ld.shared.u32 	%r179, [%r168+10240];
	ld.shared.u32 	%r180, [%r168+11264];
	ld.shared.u32 	%r181, [%r168+12288];
	ld.shared.u32 	%r182, [%r168+13312];
	ld.shared.u32 	%r183, [%r168+14336];
	ld.shared.u32 	%r184, [%r168+15360];
	ld.shared.u32 	%r185, [%r168+16384];
	ld.shared.u32 	%r186, [%r168+17408];
	ld.shared.u32 	%r187, [%r168+18432];
	bar.sync 	0;
	st.shared.f32 	[%r593], %f152;
	st.shared.f32 	[%r595], %f151;
	st.shared.f32 	[%r597], %f150;
	st.shared.f32 	[%r599], %f149;
	st.shared.f32 	[%r601], %f148;
	st.shared.f32 	[%r603], %f147;
	st.shared.f32 	[%r605], %f146;
	st.shared.f32 	[%r607], %f145;
	st.shared.f32 	[%r609], %f144;
	st.shared.f32 	[%r611], %f143;
	st.shared.f32 	[%r613], %f142;
	st.shared.f32 	[%r615], %f141;
	st.shared.f32 	[%r617], %f140;
	st.shared.f32 	[%r619], %f139;
	st.shared.f32 	[%r621], %f138;
	st.shared.f32 	[%r623], %f137;
	st.shared.f32 	[%r625], %f136;
	st.shared.f32 	[%r627], %f135;
	st.shared.f32 	[%r629], %f134;
	bar.sync 	0;
	ld.shared.f32 	%f58, [%r168+1024];
	ld.shared.f32 	%f59, [%r168+2048];
	ld.shared.f32 	%f60, [%r168+3072];
	ld.shared.f32 	%f61, [%r168+4096];
	ld.shared.f32 	%f62, [%r168+5120];
	ld.shared.f32 	%f63, [%r168+6144];
	ld.shared.f32 	%f64, [%r168+7168];
	ld.shared.f32 	%f65, [%r168+8192];
	ld.shared.f32 	%f66, [%r168+9216];
	ld.shared.f32 	%f67, [%r168+10240];
	ld.shared.f32 	%f68, [%r168+11264];
	ld.shared.f32 	%f69, [%r168+12288];
	ld.shared.f32 	%f70, [%r168+13312];
	ld.shared.f32 	%f71, [%r168+14336];
	ld.shared.f32 	%f72, [%r168+15360];
	ld.shared.f32 	%f73, [%r168+16384];
	ld.shared.f32 	%f74, [%r168+17408];
	ld.shared.f32 	%f75, [%r168+18432];
	setp.gt.u64 	%p54, %rd2, %rd15;
	cvta.to.global.u64 	%rd16, %rd6;
	mul.wide.u32 	%rd17, %r2, 4;
	add.s64 	%rd4, %rd16, %rd17;
	cvta.to.global.u64 	%rd18, %rd8;
	add.s64 	%rd5, %rd18, %rd17;
	@%p54 bra 	$L__BB24_83;
	bra.uni 	$L__BB24_84;
$L__BB24_83:
	xor.b32  	%r630, %r169, -2147483648;
	ld.shared.f32 	%f114, [%r168];
	st.global.u32 	[%rd4], %r630;
	st.global.f32 	[%rd5], %f114;
$L__BB24_84:
	add.s32 	%r631, %r2, 256;
	cvt.u64.u32 	%rd19, %r631;
	setp.le.u64 	%p55, %rd2, %rd19;
	@%p55 bra 	$L__BB24_86;
	xor.b32  	%r632, %r170, -2147483648;
	st.global.u32 	[%rd4+1024], %r632;
	st.global.f32 	[%rd5+1024], %f58;
$L__BB24_86:
	add.s32 	%r633, %r2, 512;
	cvt.u64.u32 	%rd20, %r633;
	setp.le.u64 	%p56, %rd2, %rd20;
	@%p56 bra 	$L__BB24_88;
	xor.b32  	%r634, %r171, -2147483648;
	st.global.u32 	[%rd4+2048], %r634;
	st.global.f32 	[%rd5+2048], %f59;
$L__BB24_88:
	add.s32 	%r635, %r2, 768;
	cvt.u64.u32 	%rd21, %r635;
	setp.le.u64 	%p57, %rd2, %rd21;
	@%p57 bra 	$L__BB24_90;
	xor.b32  	%r636, %r172, -2147483648;
	st.global.u32 	[%rd4+3072], %r636;
	st.global.f32 	[%rd5+3072], %f60;
$L__BB24_90:
	or.b32  	%r637, %r2, 1024;
	cvt.u64.u32 	%rd22, %r637;
	setp.le.u64 	%p58, %rd2, %rd22;
	@%p58 bra 	$L__BB24_92;
	xor.b32  	%r638, %r173, -2147483648;
	st.global.u32 	[%rd4+4096], %r638;
	st.global.f32 	[%rd5+4096], %f61;
$L__BB24_92:
	add.s32 	%r639, %r2, 1280;
	cvt.u64.u32 	%rd23, %r639;
	setp.le.u64 	%p59, %rd2, %rd23;
	@%p59 bra 	$L__BB24_94;
	xor.b32  	%r640, %r174, -2147483648;
	st.global.u32 	[%rd4+5120], %r640;
	st.global.f32 	[%rd5+5120], %f62;
$L__BB24_94:
	add.s32 	%r641, %r2, 1536;
	cvt.u64.u32 	%rd24, %r641;
	setp.le.u64 	%p60, %rd2, %rd24;
	@%p60 bra 	$L__BB24_96;
	xor.b32  	%r642, %r175, -2147483648;
	st.global.u32 	[%rd4+6144], %r642;
	st.global.f32 	[%rd5+6144], %f63;
$L__BB24_96:
	add.s32 	%r643, %r2, 1792;
	cvt.u64.u32 	%rd25, %r643;
	setp.le.u64 	%p61, %rd2, %rd25;
	@%p61 bra 	$L__BB24_98;
	xor.b32  	%r644, %r176, -2147483648;
	st.global.u32 	[%rd4+7168], %r644;
	st.global.f32 	[%rd5+7168], %f64;
$L__BB24_98:
	or.b32  	%r645, %r2, 2048;
	cvt.u64.u32 	%rd26, %r645;
	setp.le.u64 	%p62, %rd2, %rd26;
	@%p62 bra 	$L__BB24_100;
	xor.b32  	%r646, %r177, -2147483648;
	st.global.u32 	[%rd4+8192], %r646;
	st.global.f32 	[%rd5+8192], %f65;
$L__BB24_100:
	add.s32 	%r647, %r2, 2304;
	cvt.u64.u32 	%rd27, %r647;
	setp.le.u64 	%p63, %rd2, %rd27;
	@%p63 bra 	$L__BB24_102;
	xor.b32  	%r648, %r178, -2147483648;
	st.global.u32 	[%rd4+9216], %r648;
	st.global.f32 	[%rd5+9216], %f66;
$L__BB24_102:
	add.s32 	%r649, %r2, 2560;
	cvt.u64.u32 	%rd28, %r649;
	setp.le.u64 	%p64, %rd2, %rd28;
	@%p64 bra 	$L__BB24_104;
	xor.b32  	%r650, %r179, -2147483648;
	st.global.u32 	[%rd4+10240], %r650;
	st.global.f32 	[%rd5+10240], %f67;
$L__BB24_104:
	add.s32 	%r651, %r2, 2816;
	cvt.u64.u32 	%rd29, %r651;
	setp.le.u64 	%p65, %rd2, %rd29;
	@%p65 bra 	$L__BB24_106;
	xor.b32  	%r652, %r180, -2147483648;
	st.global.u32 	[%rd4+11264], %r652;
	st.global.f32 	[%rd5+11264], %f68;
$L__BB24_106:
	or.b32  	%r653, %r2, 3072;
	cvt.u64.u32 	%rd30, %r653;
	setp.le.u64 	%p66, %rd2, %rd30;
	@%p66 bra 	$L__BB24_108;
	xor.b32  	%r654, %r181, -2147483648;
	st.global.u32 	[%rd4+12288], %r654;
	st.global.f32 	[%rd5+12288], %f69;
$L__BB24_108:
	add.s32 	%r655, %r2, 3328;
	cvt.u64.u32 	%rd31, %r655;
	setp.le.u64 	%p67, %rd2, %rd31;
	@%p67 bra 	$L__BB24_110;
	xor.b32  	%r656, %r182, -2147483648;
	st.global.u32 	[%rd4+13312], %r656;
	st.global.f32 	[%rd5+13312], %f70;
$L__BB24_110:
	add.s32 	%r657, %r2, 3584;
	cvt.u64.u32 	%rd32, %r657;
	setp.le.u64 	%p68, %rd2, %rd32;
	@%p68 bra 	$L__BB24_112;
	xor.b32  	%r658, %r183, -2147483648;
	st.global.u32 	[%rd4+14336], %r658;
	st.global.f32 	[%rd5+14336], %f71;
$L__BB24_112:
	add.s32 	%r659, %r2, 3840;
	cvt.u64.u32 	%rd33, %r659;
	setp.le.u64 	%p69, %rd2, %rd33;
	@%p69 bra 	$L__BB24_114;
	xor.b32  	%r660, %r184, -2147483648;
	st.global.u32 	[%rd4+15360], %r660;
	st.global.f32 	[%rd5+15360], %f72;
$L__BB24_114:
	or.b32  	%r661, %r2, 4096;
	cvt.u64.u32 	%rd34, %r661;
	setp.le.u64 	%p70, %rd2, %rd34;
	@%p70 bra 	$L__BB24_116;
	xor.b32  	%r662, %r185, -2147483648;
	st.global.u32 	[%rd4+16384], %r662;
	st.global.f32 	[%rd5+16384], %f73;
$L__BB24_116:
	add.s32 	%r663, %r2, 4352;
	cvt.u64.u32 	%rd35, %r663;
	setp.le.u64 	%p71, %rd2, %rd35;
	@%p71 bra 	$L__BB24_118;
	xor.b32  	%r664, %r186, -2147483648;
	st.global.u32 	[%rd4+17408], %r664;
	st.global.f32 	[%rd5+17408], %f74;
$L__BB24_118:
	add.s32 	%r665, %r2, 4608;
	cvt.u64.u32 	%rd36, %r665;
	setp.le.u64 	%p72, %rd2, %rd36;
	@%p72 bra 	$L__BB24_120;
	xor.b32  	%r666, %r187, -2147483648;
	st.global.u32 	[%rd4+18432], %r666;
	st.global.f32 	[%rd5+18432], %f75;
$L__BB24_120:
	ret;
$L__BB24_121:
	shl.b32 	%r667, %r149, 2;
	mov.u32 	%r668, _ZZN3cub18CUB_300001_SM_10006detail10radix_sort31DeviceRadixSortSingleTileKernelINS1_5radix10policy_hubIifyE10Policy1000ELNS0_9SortOrderE0EifyNS1_21identity_decomposer_tEEEvPKT1_PSA_PKT2_PSE_T3_iiT4_E12temp_storage;
	add.s32 	%r669, %r668, %r667;
	st.shared.u32 	[%r669], %r745;
	shl.b32 	%r670, %r150, 2;
	add.s32 	%r671, %r668, %r670;
	st.shared.u32 	[%r671], %r744;
	shl.b32 	%r672, %r151, 2;
	add.s32 	%r673, %r668, %r672;
	st.shared.u32 	[%r673], %r743;
	shl.b32 	%r674, %r152, 2;
	add.s32 	%r675, %r668, %r674;
	st.shared.u32 	[%r675], %r742;
	shl.b32 	%r676, %r153, 2;
	add.s32 	%r677, %r668, %r676;
	st.shared.u32 	[%r677], %r741;
	shl.b32 	%r678, %r154, 2;
	add.s32 	%r679, %r668, %r678;
	st.shared.u32 	[%r679], %r740;
	shl.b32 	%r680, %r155, 2;
	add.s32 	%r681, %r668, %r680;
	st.shared.u32 	[%r681], %r739;
	shl.b32 	%r682, %r156, 2;
	add.s32 	%r683, %r668, %r682;
	st.shared.u32 	[%r683], %r738;
	shl.b32 	%r684, %r157, 2;
	add.s32 	%r685, %r668, %r684;
	st.shared.u32 	[%r685], %r737;
	shl.b32 	%r686, %r158, 2;
	add.s32 	%r687, %r668, %r686;
	st.shared.u32 	[%r687], %r736;
	shl.b32 	%r688, %r159, 2;
	add.s32 	%r689, %r668, %r688;
	st.shared.u32 	[%r689], %r735;
	shl.b32 	%r690, %r160, 2;
	add.s32 	%r691, %r668, %r690;
	st.shared.u32 	[%r691], %r734;
	shl.b32 	%r692, %r161, 2;
	add.s32 	%r693, %r668, %r692;
	st.shared.u32 	[%r693], %r733;
	shl.b32 	%r694, %r162, 2;
	add.s32 	%r695, %r668, %r694;
	st.shared.u32 	[%r695], %r732;
	shl.b32 	%r696, %r163, 2;
	add.s32 	%r697, %r668, %r696;
	st.shared.u32 	[%r697], %r731;
	shl.b32 	%r698, %r164, 2;
	add.s32 	%r699, %r668, %r698;
	st.shared.u32 	[%r699], %r730;
	shl.b32 	%r700, %r165, 2;
	add.s32 	%r701, %r668, %r700;
	st.shared.u32 	[%r701], %r729;
	shl.b32 	%r702, %r166, 2;
	add.s32 	%r703, %r668, %r702;
	st.shared.u32 	[%r703], %r728;
	shl.b32 	%r704, %r167, 2;
	add.s32 	%r705, %r668, %r704;
	st.shared.u32 	[%r705], %r727;
	bar.sync 	0;
	ld.shared.u32 	%r745, [%r65];
	ld.shared.u32 	%r744, [%r65+4];
	ld.shared.u32 	%r743, [%r65+8];
	ld.shared.u32 	%r742, [%r65+12];
	ld.shared.u32 	%r741, [%r65+16];
	ld.shared.u32 	%r740, [%r65+20];
	ld.shared.u32 	%r739, [%r65+24];
	ld.shared.u32 	%r738, [%r65+28];
	ld.shared.u32 	%r737, [%r65+32];
	ld.shared.u32 	%r736, [%r65+36];
	ld.shared.u32 	%r735, [%r65+40];
	ld.shared.u32 	%r734, [%r65+44];
	ld.shared.u32 	%r733, [%r65+48];
	ld.shared.u32 	%r732, [%r65+52];
	ld.shared.u32 	%r731, [%r65+56];
	ld.shared.u32 	%r730, [%r65+60];
	ld.shared.u32 	%r729, [%r65+64];
	ld.shared.u32 	%r728, [%r65+68];
	ld.shared.u32 	%r727, [%r65+72];
	bar.sync 	0;
	st.shared.f32 	[%r669], %f152;
	st.shared.f32 	[%r671], %f151;
	st.shared.f32 	[%r673], %f150;
	st.shared.f32 	[%r675], %f149;
	st.shared.f32 	[%r677], %f148;
	st.shared.f32 	[%r679], %f147;
	st.shared.f32 	[%r681], %f146;
	st.shared.f32 	[%r683], %f145;
	st.shared.f32 	[%r685], %f144;
	st.shared.f32 	[%r687], %f143;
	st.shared.f32 	[%r689], %f142;
	st.shared.f32 	[%r691], %f141;
	st.shared.f32 	[%r693], %f140;
	st.shared.f32 	[%r695], %f139;
	st.shared.f32 	[%r697], %f138;
	st.shared.f32 	[%r699], %f137;
	st.shared.f32 	[%r701], %f136;
	st.shared.f32 	[%r703], %f135;
	st.shared.f32 	[%r705], %f134;
	bar.sync 	0;
	ld.shared.f32 	%f152, [%r65];
	ld.shared.f32 	%f151, [%r65+4];
	ld.shared.f32 	%f150, [%r65+8];
	ld.shared.f32 	%f149, [%r65+12];
	ld.shared.f32 	%f148, [%r65+16];
	ld.shared.f32 	%f147, [%r65+20];
	ld.shared.f32 	%f146, [%r65+24];
	ld.shared.f32 	%f145, [%r65+28];
	ld.shared.f32 	%f144, [%r65+32];
	ld.shared.f32 	%f143, [%r65+36];
	ld.shared.f32 	%f142, [%r65+40];
	ld.shared.f32 	%f141, [%r65+44];
	ld.shared.f32 	%f140, [%r65+48];
	ld.shared.f32 	%f139, [%r65+52];
	ld.shared.f32 	%f138, [%r65+56];
	ld.shared.f32 	%f137, [%r65+60];
	ld.shared.f32 	%f136, [%r65+64];
	ld.shared.f32 	%f135, [%r65+68];
	ld.shared.f32 	%f134, [%r65+72];
	bar.sync 	0;
	add.s32 	%r726, %r726, 6;
	add.s32 	%r725, %r725, -6;
	bra.uni 	$L__BB24_77;

}
	// .globl	_ZN3cub18CUB_300001_SM_10006detail10radix_sort30DeviceRadixSortHistogramKernelINS1_5radix10policy_hubIifyE10Policy1000ELNS0_9SortOrderE0EiyNS1_21identity_decomposer_tEEEvPT2_PKT1_SA_iiT3_
.visible .entry _ZN3cub18CUB_300001_SM_10006detail10radix_sort30DeviceRadixSortHistogramKernelINS1_5radix10policy_hubIifyE10Policy1000ELNS0_9SortOrderE0EiyNS1_21identity_decomposer_tEEEvPT2_PKT1_SA_iiT3_(
	.param .u64 .ptr .align 1 _ZN3cub18CUB_300001_SM_10006detail10radix_sort30DeviceRadixSortHistogramKernelINS1_5radix10policy_hubIifyE10Policy1000ELNS0_9SortOrderE0EiyNS1_21identity_decomposer_tEEEvPT2_PKT1_SA_iiT3__param_0,
	.param .u64 .ptr .align 1 _ZN3cub18CUB_300001_SM_10006detail10radix_sort30DeviceRadixSortHistogramKernelINS1_5radix10policy_hubIifyE10Policy1000ELNS0_9SortOrderE0EiyNS1_21identity_decomposer_tEEEvPT2_PKT1_SA_iiT3__param_1,
	.param .u64 _ZN3cub18CUB_300001_SM_10006detail10radix_sort30DeviceRadixSortHistogramKernelINS1_5radix10policy_hubIifyE10Policy1000ELNS0_9SortOrderE0EiyNS1_21identity_decomposer_tEEEvPT2_PKT1_SA_iiT3__param_2,
	.param .u32 _ZN3cub18CUB_300001_SM_10006detail10radix_sort30DeviceRadixSortHistogramKernelINS1_5radix10policy_hubIifyE10Policy1000ELNS0_9SortOrderE0EiyNS1_21identity_decomposer_tEEEvPT2_PKT1_SA_iiT3__param_3,
	.param .u32 _ZN3cub18CUB_300001_SM_10006detail10radix_sort30DeviceRadixSortHistogramKernelINS1_5radix10policy_hubIifyE10Policy1000ELNS0_9SortOrderE0EiyNS1_21identity_decomposer_tEEEvPT2_PKT1_SA_iiT3__param_4,
	.param .align 1 .b8 _ZN3cub18CUB_300001_SM_10006detail10radix_sort30DeviceRadixSortHistogramKernelINS1_5radix10policy_hubIifyE10Policy1000ELNS0_9SortOrderE0EiyNS1_21identity_decomposer_tEEEvPT2_PKT1_SA_iiT3__param_5[1]
)
.maxntid 128
{
	.reg .pred 	%p<91>;
	.reg .b32 	%r<486>;
	.reg .b64 	%rd<137>;
	// demoted variable
	.shared .align 4 .b8 _ZZN3cub18CUB_300001_SM_10006detail10radix_sort30DeviceRadixSortHistogramKernelINS1_5radix10policy_hubIifyE10Policy1000ELNS0_9SortOrderE0EiyNS1_21identity_decomposer_tEEEvPT2_PKT1_SA_iiT3_E12temp_storage[4096];
	ld.param.u64 	%rd18, [_ZN3cub18CUB_300001_SM_10006detail10radix_sort30DeviceRadixSortHistogramKernelINS1_5radix10policy_hubIifyE10Policy1000ELNS0_9SortOrderE0EiyNS1_21identity_decomposer_tEEEvPT2_PKT1_SA_iiT3__param_0];
	ld.param.u64 	%rd19, [_ZN3cub18CUB_300001_SM_10006detail10radix_sort30DeviceRadixSortHistogramKernelINS1_5radix10policy_hubIifyE10Policy1000ELNS0_9SortOrderE0EiyNS1_21identity_decomposer_tEEEvPT2_PKT1_SA_iiT3__param_1];
	ld.param.u64 	%rd17, [_ZN3cub18CUB_300001_SM_10006detail10radix_sort30DeviceRadixSortHistogramKernelINS1_5radix10policy_hubIifyE10Policy1000ELNS0_9SortOrderE0EiyNS1_21identity_decomposer_tEEEvPT2_PKT1_SA_iiT3__param_2];
	ld.param.u32 	%r174, [_ZN3cub18CUB_300001_SM_10006detail10radix_sort30DeviceRadixSortHistogramKernelINS1_5radix10policy_hubIifyE10Policy1000ELNS0_9SortOrderE0EiyNS1_21identity_decomposer_tEEEvPT2_PKT1_SA_iiT3__param_3];
	ld.param.u32 	%r175, [_ZN3cub18CUB_300001_SM_10006detail10radix_sort30DeviceRadixSortHistogramKernelINS1_5radix10policy_hubIifyE10Policy1000ELNS0_9SortOrderE0EiyNS1_21identity_decomposer_tEEEvPT2_PKT1_SA_iiT3__param_4];
	cvta.to.global.u64 	%rd1, %rd19;
	cvta.to.global.u64 	%rd2, %rd18;
	setp.eq.s64 	%p2, %rd17, 0;
	@%p2 bra 	$L__BB25_153;
	sub.s32 	%r176, %r175, %r174;
	add.s32 	%r177, %r176, 7;
	shr.s32 	%r178, %r177, 31;
	shr.u32 	%r179, %r178, 29;
	add.s32 	%r180, %r177, %r179;
	shr.s32 	%r181, %r180, 3;
	mov.u32 	%r182, %tid.x;
	setp.gt.u32 	%p3, %r182, 255;
	setp.lt.s32 	%p4, %r177, 8;
	mov.u32 	%r183, %ctaid.x;
	shl.b32 	%r184, %r183, 11;
	cvt.u64.u32 	%rd3, %r184;
	mov.u32 	%r185, %nctaid.x;
	shl.b32 	%r186, %r185, 11;
	cvt.u64.u32 	%rd4, %r186;
	add.s32 	%r1, %r181, -1;
	and.b32  	%r2, %r181, 15;
	and.b32  	%r3, %r181, 7;
	add.s32 	%r4, %r3, -1;
	and.b32  	%r5, %r181, 3;
	or.pred  	%p1, %p3, %p4;
	shl.b32 	%r187, %r182, 2;
	mov.u32 	%r188, _ZZN3cub18CUB_300001_SM_10006detail10radix_sort30DeviceRadixSortHistogramKernelINS1_5radix10policy_hubIifyE10Policy1000ELNS0_9SortOrderE0EiyNS1_21identity_decomposer_tEEEvPT2_PKT1_SA_iiT3_E12temp_storage;
	add.s32 	%r6, %r188, %r187;
	and.b32  	%r7, %r181, 268435440;
	cvt.u64.u32 	%rd5, %r182;
	add.s32 	%r8, %r182, 128;
	add.s32 	%r9, %r182, 256;
	add.s32 	%r10, %r182, 384;
	add.s32 	%r11, %r182, 512;
	add.s32 	%r12, %r182, 640;
	add.s32 	%r13, %r182, 768;
	or.b32  	%r14, %r182, 1024;
	add.s32 	%r15, %r182, 1920;
	and.b32  	%r16, %r181, 268435448;
	and.b32  	%r17, %r181, 1;
	neg.s32 	%r18, %r7;
	add.s32 	%r19, %r6, 8192;
	add.s64 	%rd21, %rd17, -1;
	shr.u64 	%rd22, %rd21, 30;
	add.s64 	%rd23, %rd22, 1;
	min.u64 	%rd6, %rd23, %rd17;
	mov.b64 	%rd135, 0;
$L__BB25_2:
	@%p1 bra 	$L__BB25_30;
	setp.lt.u32 	%p5, %r1, 15;
	mov.b32 	%r439, 0;
	@%p5 bra 	$L__BB25_6;
	mov.u32 	%r436, %r19;
	mov.u32 	%r437, %r18;
$L__BB25_5:
	.pragma "nounroll";
	mov.b32 	%r190, 0;
	st.shared.u32 	[%r436+-8192], %r190;
	st.shared.u32 	[%r436+-7168], %r190;
	st.shared.u32 	[%r436+-6144], %r190;
	st.shared.u32 	[%r436+-5120], %r190;
	st.shared.u32 	[%r436+-4096], %r190;
	st.shared.u32 	[%r436+-3072], %r190;
	st.shared.u32 	[%r436+-2048], %r190;
	st.shared.u32 	[%r436+-1024], %r190;
	st.shared.u32 	[%r436], %r190;
	st.shared.u32 	[%r436+1024], %r190;
	st.shared.u32 	[%r436+2048], %r190;
	st.shared.u32 	[%r436+3072], %r190;
	st.shared.u32 	[%r436+4096], %r190;
	st.shared.u32 	[%r436+5120], %r190;
	st.shared.u32 	[%r436+6144], %r190;
	st.shared.u32 	[%r436+7168], %r190;
	add.s32 	%r437, %r437, 16;
	add.s32 	%r436, %r436, 16384;
	setp.ne.s32 	%p6, %r437, 0;
	mov.u32 	%r439, %r7;
	@%p6 bra 	$L__BB25_5;
$L__BB25_6:
	add.s32 	%r25, %r2, -1;
	setp.eq.s32 	%p7, %r2, 0;
	@%p7 bra 	$L__BB25_16;
	setp.lt.u32 	%p8, %r25, 7;
	@%p8 bra 	$L__BB25_9;
	shl.b32 	%r191, %r439, 10;
	add.s32 	%r192, %r6, %r191;
	mov.b32 	%r193, 0;
	st.shared.u32 	[%r192], %r193;
	st.shared.u32 	[%r192+1024], %r193;
	st.shared.u32 	[%r192+2048], %r193;
	st.shared.u32 	[%r192+3072], %r193;
	st.shared.u32 	[%r192+4096], %r193;
	st.shared.u32 	[%r192+5120], %r193;
	st.shared.u32 	[%r192+6144], %r193;
	st.shared.u32 	[%r192+7168], %r193;
	add.s32 	%r439, %r439, 8;
$L__BB25_9:
	setp.eq.s32 	%p9, %r3, 0;
	@%p9 bra 	$L__BB25_16;
	setp.lt.u32 	%p10, %r4, 3;
	@%p10 bra 	$L__BB25_12;
	shl.b32 	%r194, %r439, 10;
	add.s32 	%r195, %r6, %r194;
	mov.b32 	%r196, 0;
	st.shared.u32 	[%r195], %r196;
	st.shared.u32 	[%r195+1024], %r196;
	st.shared.u32 	[%r195+2048], %r196;
	st.shared.u32 	[%r195+3072], %r196;
	add.s32 	%r439, %r439, 4;
$L__BB25_12:
	setp.eq.s32 	%p11, %r5, 0;
	@%p11 bra 	$L__BB25_16;
	setp.eq.s32 	%p12, %r5, 1;
	shl.b32 	%r197, %r439, 10;
	add.s32 	%r30, %r6, %r197;
	mov.b32 	%r198, 0;
	st.shared.u32 	[%r30], %r198;
	@%p12 bra 	$L__BB25_16;
	setp.eq.s32 	%p13, %r5, 2;
	mov.b32 	%r199, 0;
	st.shared.u32 	[%r30+1024], %r199;
	@%p13 bra 	$L__BB25_16;
	mov.b32 	%r200, 0;
	st.shared.u32 	[%r30+2048], %r200;
$L__BB25_16:
	cvt.u32.u64 	%r201, %rd5;
	setp.gt.u32 	%p14, %r201, 127;
	@%p14 bra 	$L__BB25_30;
	setp.lt.u32 	%p15, %r1, 15;
	mov.b32 	%r443, 0;
	@%p15 bra 	$L__BB25_20;
	mov.b32 	%r441, 0;
$L__BB25_19:
	.pragma "nounroll";
	shl.b32 	%r204, %r441, 10;
	add.s32 	%r205, %r6, %r204;
	mov.b32 	%r206, 0;
	st.shared.u32 	[%r205+512], %r206;
	st.shared.u32 	[%r205+1536], %r206;
	st.shared.u32 	[%r205+2560], %r206;
	st.shared.u32 	[%r205+3584], %r206;
	st.shared.u32 	[%r205+4608], %r206;
	st.shared.u32 	[%r205+5632], %r206;
	st.shared.u32 	[%r205+6656], %r206;
	st.shared.u32 	[%r205+7680], %r206;
	st.shared.u32 	[%r205+8704], %r206;
	st.shared.u32 	[%r205+9728], %r206;
	st.shared.u32 	[%r205+10752], %r206;
	st.shared.u32 	[%r205+11776], %r206;
	st.shared.u32 	[%r205+12800], %r206;
	st.shared.u32 	[%r205+13824], %r206;
	st.shared.u32 	[%r205+14848], %r206;
	st.shared.u32 	[%r205+15872], %r206;
	add.s32 	%r441, %r441, 16;
	setp.ne.s32 	%p16, %r441, %r7;
	mov.u32 	%r443, %r7;
	@%p16 bra 	$L__BB25_19;
$L__BB25_20:
	setp.eq.s32 	%p17, %r2, 0;
	@%p17 bra 	$L__BB25_30;
	setp.lt.u32 	%p18, %r25, 7;
	@%p18 bra 	$L__BB25_23;
	shl.b32 	%r207, %r443, 10;
	add.s32 	%r208, %r6, %r207;
	mov.b32 	%r209, 0;
	st.shared.u32 	[%r208+512], %r209;
	st.shared.u32 	[%r208+1536], %r209;
	st.shared.u32 	[%r208+2560], %r209;
	st.shared.u32 	[%r208+3584], %r209;
	st.shared.u32 	[%r208+4608], %r209;
	st.shared.u32 	[%r208+5632], %r209;
	st.shared.u32 	[%r208+6656], %r209;
	st.shared.u32 	[%r208+7680], %r209;
	add.s32 	%r443, %r443, 8;
$L__BB25_23:
	setp.eq.s32 	%p19, %r3, 0;
	@%p19 bra 	$L__BB25_30;
	setp.lt.u32 	%p20, %r4, 3;
	@%p20 bra 	$L__BB25_26;
	shl.b32 	%r210, %r443, 10;
	add.s32 	%r211, %r6, %r210;
	mov.b32 	%r212, 0;
	st.shared.u32 	[%r211+512], %r212;
	st.shared.u32 	[%r211+1536], %r212;
	st.shared.u32 	[%r211+2560], %r212;
	st.shared.u32 	[%r211+3584], %r212;
	add.s32 	%r443, %r443, 4;
$L__BB25_26:
	setp.eq.s32 	%p21, %r5, 0;
	@%p21 bra 	$L__BB25_30;
	setp.eq.s32 	%p22, %r5, 1;
	shl.b32 	%r213, %r443, 10;
	add.s32 	%r38, %r6, %r213;
	mov.b32 	%r214, 0;
	st.shared.u32 	[%r38+512], %r214;
	@%p22 bra 	$L__BB25_30;
	setp.eq.s32 	%p23, %r5, 2;
	mov.b32 	%r215, 0;
	st.shared.u32 	[%r38+1536], %r215;
	@%p23 bra 	$L__BB25_30;
	mov.b32 	%r216, 0;
	st.shared.u32 	[%r38+2560], %r216;
$L__BB25_30:
	bar.sync 	0;
	bar.sync 	0;
	shl.b64 	%rd8, %rd135, 30;
	sub.s64 	%rd24, %rd17, %rd8;
	min.u64 	%rd9, %rd24, 1073741824;
	setp.le.u64 	%p24, %rd9, %rd3;
	@%p24 bra 	$L__BB25_70;
	mov.u64 	%rd136, %rd3;
$L__BB25_32:
	add.s64 	%rd11, %rd136, %rd8;
	sub.s64 	%rd12, %rd17, %rd11;
	setp.lt.u64 	%p25, %rd12, 2048;
	@%p25 bra 	$L__BB25_34;
	add.s64 	%rd27, %rd11, %rd5;
	shl.b64 	%rd28, %rd27, 2;
	add.s64 	%rd29, %rd1, %rd28;
	ld.global.u32 	%r475, [%rd29];
	ld.global.u32 	%r474, [%rd29+512];
	ld.global.u32 	%r473, [%rd29+1024];
	ld.global.u32 	%r472, [%rd29+1536];
	ld.global.u32 	%r471, [%rd29+2048];
	ld.global.u32 	%r470, [%rd29+2560];
	ld.global.u32 	%r469, [%rd29+3072];
	ld.global.u32 	%r468, [%rd29+3584];
	ld.global.u32 	%r467, [%rd29+4096];
	ld.global.u32 	%r466, [%rd29+4608];
	ld.global.u32 	%r465, [%rd29+5120];
	ld.global.u32 	%r464, [%rd29+5632];
	ld.global.u32 	%r463, [%rd29+6144];
	ld.global.u32 	%r462, [%rd29+6656];
	ld.global.u32 	%r461, [%rd29+7168];
	ld.global.u32 	%r460, [%rd29+7680];
	bra.uni 	$L__BB25_66;
$L__BB25_34:
	cvt.u32.u64 	%r218, %rd5;
	cvt.u32.u64 	%r55, %rd12;
	setp.ge.s32 	%p26, %r218, %r55;
	add.s64 	%rd25, %rd11, %rd5;
	shl.b64 	%rd26, %rd25, 2;
	add.s64 	%rd13, %rd1, %rd26;
	mov.b32 	%r475, 2147483647;
	@%p26 bra 	$L__BB25_36;
	ld.global.u32 	%r475, [%rd13];
$L__BB25_36:
	setp.ge.s32 	%p27, %r8, %r55;
	mov.b32 	%r474, 2147483647;
	@%p27 bra 	$L__BB25_38;
	ld.global.u32 	%r474, [%rd13+512];
$L__BB25_38:
	setp.ge.s32 	%p28, %r9, %r55;
	mov.b32 	%r473, 2147483647;
	@%p28 bra 	$L__BB25_40;
	ld.global.u32 	%r473, [%rd13+1024];
$L__BB25_40:
	setp.ge.s32 	%p29, %r10, %r55;
	mov.b32 	%r472, 2147483647;
	@%p29 bra 	$L__BB25_42;
	ld.global.u32 	%r472, [%rd13+1536];
$L__BB25_42:
	setp.ge.s32 	%p30, %r11, %r55;
	mov.b32 	%r471, 2147483647;
	@%p30 bra 	$L__BB25_44;
	ld.global.u32 	%r471, [%rd13+2048];
$L__BB25_44:
	setp.ge.s32 	%p31, %r12, %r55;
	mov.b32 	%r470, 2147483647;
	@%p31 bra 	$L__BB25_46;
	ld.global.u32 	%r470, [%rd13+2560];
$L__BB25_46:
	setp.ge.s32 	%p32, %r13, %r55;
	mov.b32 	%r469, 2147483647;
	@%p32 bra 	$L__BB25_48;
	ld.global.u32 	%r469, [%rd13+3072];
$L__BB25_48:
	mov.u32 	%r226, %tid.x;
	add.s32 	%r227, %r226, 896;
	setp.ge.s32 	%p33, %r227, %r55;
	mov.b32 	%r468, 2147483647;
	@%p33 bra 	$L__BB25_50;
	ld.global.u32 	%r468, [%rd13+3584];
$L__BB25_50:
	setp.ge.s32 	%p34, %r14, %r55;
	mov.b32 	%r467, 2147483647;
	@%p34 bra 	$L__BB25_52;
	ld.global.u32 	%r467, [%rd13+4096];
$L__BB25_52:
	add.s32 	%r231, %r226, 1152;
	setp.ge.s32 	%p35, %r231, %r55;
	mov.b32 	%r466, 2147483647;
	@%p35 bra 	$L__BB25_54;
	ld.global.u32 	%r466, [%rd13+4608];
$L__BB25_54:
	add.s32 	%r234, %r226, 1280;
	setp.ge.s32 	%p36, %r234, %r55;
	mov.b32 	%r465, 2147483647;
	@%p36 bra 	$L__BB25_56;
	ld.global.u32 	%r465, [%rd13+5120];
$L__BB25_56:
	add.s32 	%r237, %r226, 1408;
	setp.ge.s32 	%p37, %r237, %r55;
	mov.b32 	%r464, 2147483647;
	@%p37 bra 	$L__BB25_58;
	ld.global.u32 	%r464, [%rd13+5632];
$L__BB25_58:
	add.s32 	%r240, %r226, 1536;
	setp.ge.s32 	%p38, %r240, %r55;
	mov.b32 	%r463, 2147483647;
	@%p38 bra 	$L__BB25_60;
	ld.global.u32 	%r463, [%rd13+6144];
$L__BB25_60:
	add.s32 	%r243, %r226, 1664;
	setp.ge.s32 	%p39, %r243, %r55;
	mov.b32 	%r462, 2147483647;
	@%p39 bra 	$L__BB25_62;
	ld.global.u32 	%r462, [%rd13+6656];
$L__BB25_62:
	add.s32 	%r246, %r226, 1792;
	setp.ge.s32 	%p40, %r246, %r55;
	mov.b32 	%r461, 2147483647;
	@%p40 bra 	$L__BB25_64;
	ld.global.u32 	%r461, [%rd13+7168];
$L__BB25_64:
	setp.ge.s32 	%p41, %r15, %r55;
	mov.b32 	%r460, 2147483647;
	@%p41 bra 	$L__BB25_66;
	ld.global.u32 	%r460, [%rd13+7680];
$L__BB25_66:
	setp.le.s32 	%p42, %r175, %r174;
	@%p42 bra 	$L__BB25_69;
	xor.b32  	%r103, %r460, -2147483648;
	xor.b32  	%r104, %r461, -2147483648;
	xor.b32  	%r105, %r462, -2147483648;
	xor.b32  	%r106, %r463, -2147483648;
	xor.b32  	%r107, %r464, -2147483648;
	xor.b32  	%r108, %r465, -2147483648;
	xor.b32  	%r109, %r466, -2147483648;
	xor.b32  	%r110, %r467, -2147483648;
	xor.b32  	%r111, %r468, -2147483648;
	xor.b32  	%r112, %r469, -2147483648;
	xor.b32  	%r113, %r470, -2147483648;
	xor.b32  	%r114, %r471, -2147483648;
	xor.b32  	%r115, %r472, -2147483648;
	xor.b32  	%r116, %r473, -2147483648;
	xor.b32  	%r117, %r474, -2147483648;
	xor.b32  	%r118, %r475, -2147483648;
	mov.b32 	%r476, 0;
	mov.u32 	%r477, %r174;
$L__BB25_68:
	sub.s32 	%r249, %r175, %r477;
	shl.b32 	%r250, %r476, 10;
	mov.u32 	%r251, _ZZN3cub18CUB_300001_SM_10006detail10radix_sort30DeviceRadixSortHistogramKernelINS1_5radix10policy_hubIifyE10Policy1000ELNS0_9SortOrderE0EiyNS1_21identity_decomposer_tEEEvPT2_PKT1_SA_iiT3_E12temp_storage;
	add.s32 	%r252, %r251, %r250;
	min.s32 	%r253, %r249, 8;
	mov.b32 	%r254, -1;
	shl.b32 	%r255, %r254, %r253;
	not.b32 	%r256, %r255;
	shr.u32 	%r257, %r118, %r477;
	and.b32  	%r258, %r257, %r256;
	shl.b32 	%r259, %r258, 2;
	add.s32 	%r260, %r252, %r259;
	atom.shared.add.u32 	%r261, [%r260], 1;
	shr.u32 	%r262, %r117, %r477;
	and.b32  	%r263, %r262, %r256;
	shl.b32 	%r264, %r263, 2;
	add.s32 	%r265, %r252, %r264;
	atom.shared.add.u32 	%r266, [%r265], 1;
	shr.u32 	%r267, %r116, %r477;
	and.b32  	%r268, %r267, %r256;
	shl.b32 	%r269, %r268, 2;
	add.s32 	%r270, %r252, %r269;
	atom.shared.add.u32 	%r271, [%r270], 1;
	shr.u32 	%r272, %r115, %r477;
	and.b32  	%r273, %r272, %r256;
	shl.b32 	%r274, %r273, 2;
	add.s32 	%r275, %r252, %r274;
	atom.shared.add.u32 	%r276, [%r275], 1;
	shr.u32 	%r277, %r114, %r477;
	and.b32  	%r278, %r277, %r256;
	shl.b32 	%r279, %r278, 2;
	add.s32 	%r280, %r252, %r279;
	atom.shared.add.u32 	%r281, [%r280], 1;
	shr.u32 	%r282, %r113, %r477;
	and.b32  	%r283, %r282, %r256;
	shl.b32 	%r284, %r283, 2;
	add.s32 	%r285, %r252, %r284;
	atom.shared.add.u32 	%r286, [%r285], 1;
	shr.u32 	%r287, %r112, %r477;
	and.b32  	%r288, %r287, %r256;
	shl.b32 	%r289, %r288, 2;
	add.s32 	%r290, %r252, %r289;
	atom.shared.add.u32 	%r291, [%r290], 1;
	shr.u32 	%r292, %r111, %r477;
	and.b32  	%r293, %r292, %r256;
	shl.b32 	%r294, %r293, 2;
	add.s32 	%r295, %r252, %r294;
	atom.shared.add.u32 	%r296, [%r295], 1;
	shr.u32 	%r297, %r110, %r477;
	and.b32  	%r298, %r297, %r256;
	shl.b32 	%r299, %r298, 2;
	add.s32 	%r300, %r252, %r299;
	atom.shared.add.u32 	%r301, [%r300], 1;
	shr.u32 	%r302, %r109, %r477;
	and.b32  	%r303, %r302, %r256;
	shl.b32 	%r304, %r303, 2;
	add.s32 	%r305, %r252, %r304;
	atom.shared.add.u32 	%r306, [%r305], 1;
	shr.u32 	%r307, %r108, %r477;
	and.b32  	%r308, %r307, %r256;
	shl.b32 	%r309, %r308, 2;
	add.s32 	%r310, %r252, %r309;
	atom.shared.add.u32 	%r311, [%r310], 1;
	shr.u32 	%r312, %r107, %r477;
	and.b32  	%r313, %r312, %r256;
	shl.b32 	%r314, %r313, 2;
	add.s32 	%r315, %r252, %r314;
	atom.shared.add.u32 	%r316, [%r315], 1;
	shr.u32 	%r317, %r106, %r477;
	and.b32  	%r318, %r317, %r256;
	shl.b32 	%r319, %r318, 2;
	add.s32 	%r320, %r252, %r319;
	atom.shared.add.u32 	%r321, [%r320], 1;
	shr.u32 	%r322, %r105, %r477;
	and.b32  	%r323, %r322, %r256;
	shl.b32 	%r324, %r323, 2;
	add.s32 	%r325, %r252, %r324;
	atom.shared.add.u32 	%r326, [%r325], 1;
	shr.u32 	%r327, %r104, %r477;
	and.b32  	%r328, %r327, %r256;
	shl.b32 	%r329, %r328, 2;
	add.s32 	%r330, %r252, %r329;
	atom.shared.add.u32 	%r331, [%r330], 1;
	shr.u32 	%r332, %r103, %r477;
	and.b32  	%r333, %r332, %r256;
	shl.b32 	%r334, %r333, 2;
	add.s32 	%r335, %r252, %r334;
	atom.shared.add.u32 	%r336, [%r335], 1;
	add.s32 	%r477, %r477, 8;
	add.s32 	%r476, %r476, 1;
	setp.lt.s32 	%p43, %r477, %r175;
	@%p43 bra 	$L__BB25_68;
$L__BB25_69:
	add.s64 	%rd136, %rd136, %rd4;
	setp.lt.u64 	%p44, %rd136, %rd9;
	@%p44 bra 	$L__BB25_32;
$L__BB25_70:
	bar.sync 	0;
	@%p1 bra 	$L__BB25_152;
	setp.lt.u32 	%p45, %r1, 7;
	mov.b32 	%r480, 0;
	@%p45 bra 	$L__BB25_90;
	mov.b32 	%r478, 0;
$L__BB25_73:
	.pragma "nounroll";
	shl.b32 	%r339, %r478, 10;
	add.s32 	%r124, %r6, %r339;
	ld.shared.u32 	%r125, [%r124];
	setp.eq.s32 	%p46, %r125, 0;
	@%p46 bra 	$L__BB25_75;
	cvt.u32.u64 	%r340, %rd5;
	shl.b32 	%r341, %r478, 8;
	add.s32 	%r342, %r341, %r340;
	mul.wide.u32 	%rd30, %r342, 8;
	add.s64 	%rd31, %rd2, %rd30;
	cvt.u64.u32 	%rd32, %r125;
	atom.global.add.u64 	%rd33, [%rd31], %rd32;
$L__BB25_75:
	ld.shared.u32 	%r126, [%r124+1024];
	setp.eq.s32 	%p47, %r126, 0;
	@%p47 bra 	$L__BB25_77;
	cvt.u32.u64 	%r343, %rd5;
	shl.b32 	%r344, %r478, 8;
	add.s32 	%r345, %r344, %r343;
	add.s32 	%r346, %r345, 256;
	mul.wide.u32 	%rd34, %r346, 8;
	add.s64 	%rd35, %rd2, %rd34;
	cvt.u64.u32 	%rd36, %r126;
	atom.global.add.u64 	%rd37, [%rd35], %rd36;
$L__BB25_77:
	ld.shared.u32 	%r127, [%r124+2048];
	setp.eq.s32 	%p48, %r127, 0;
	@%p48 bra 	$L__BB25_79;
	cvt.u32.u64 	%r347, %rd5;
	shl.b32 	%r348, %r478, 8;
	add.s32 	%r349, %r348, %r347;
	add.s32 	%r350, %r349, 512;
	mul.wide.u32 	%rd38, %r350, 8;
	add.s64 	%rd39, %rd2, %rd38;
	cvt.u64.u32 	%rd40, %r127;
	atom.global.add.u64 	%rd41, [%rd39], %rd40;
$L__BB25_79:
	ld.shared.u32 	%r128, [%r124+3072];
	setp.eq.s32 	%p49, %r128, 0;
	@%p49 bra 	$L__BB25_81;
	cvt.u32.u64 	%r351, %rd5;
	shl.b32 	%r352, %r478, 8;
	add.s32 	%r353, %r352, %r351;
	add.s32 	%r354, %r353, 768;
	mul.wide.u32 	%rd42, %r354, 8;
	add.s64 	%rd43, %rd2, %rd42;
	cvt.u64.u32 	%rd44, %r128;
	atom.global.add.u64 	%rd45, [%rd43], %rd44;
$L__BB25_81:
	ld.shared.u32 	%r129, [%r124+4096];
	setp.eq.s32 	%p50, %r129, 0;
	@%p50 bra 	$L__BB25_83;
	cvt.u32.u64 	%r355, %rd5;
	shl.b32 	%r356, %r478, 8;
	add.s32 	%r357, %r356, %r355;
	add.s32 	%r358, %r357, 1024;
	mul.wide.u32 	%rd46, %r358, 8;
	add.s64 	%rd47, %rd2, %rd46;
	cvt.u64.u32 	%rd48, %r129;
	atom.global.add.u64 	%rd49, [%rd47], %rd48;
$L__BB25_83:
	ld.shared.u32 	%r130, [%r124+5120];
	setp.eq.s32 	%p51, %r130, 0;
	@%p51 bra 	$L__BB25_85;
	cvt.u32.u64 	%r359, %rd5;
	shl.b32 	%r360, %r478, 8;
	add.s32 	%r361, %r360, %r359;
	add.s32 	%r362, %r361, 1280;
	mul.wide.u32 	%rd50, %r362, 8;
	add.s64 	%rd51, %rd2, %rd50;
	cvt.u64.u32 	%rd52, %r130;
	atom.global.add.u64 	%rd53, [%rd51], %rd52;
$L__BB25_85:
	ld.shared.u32 	%r131, [%r124+6144];
	setp.eq.s32 	%p52, %r131, 0;
	@%p52 bra 	$L__BB25_87;
	cvt.u32.u64 	%r363, %rd5;
	shl.b32 	%r364, %r478, 8;
	add.s32 	%r365, %r364, %r363;
	add.s32 	%r366, %r365, 1536;
	mul.wide.u32 	%rd54, %r366, 8;
	add.s64 	%rd55, %rd2, %rd54;
	cvt.u64.u32 	%rd56, %r131;
	atom.global.add.u64 	%rd57, [%rd55], %rd56;
$L__BB25_87:
	ld.shared.u32 	%r132, [%r124+7168];
	setp.eq.s32 	%p53, %r132, 0;
	@%p53 bra 	$L__BB25_89;
	cvt.u32.u64 	%r367, %rd5;
	shl.b32 	%r368, %r478, 8;
	add.s32 	%r369, %r368, %r367;
	add.s32 	%r370, %r369, 1792;
	mul.wide.u32 	%rd58, %r370, 8;
	add.s64 	%rd59, %rd2, %rd58;
	cvt.u64.u32 	%rd60, %r132;
	atom.global.add.u64 	%rd61, [%rd59], %rd60;
$L__BB25_89:
	add.s32 	%r478, %r478, 8;
	setp.ne.s32 	%p54, %r478, %r16;
	mov.u32 	%r480, %r16;
	@%p54 bra 	$L__BB25_73;
$L__BB25_90:
	add.s32 	%r135, %r5, -1;
	setp.eq.s32 	%p55, %r3, 0;
	@%p55 bra 	$L__BB25_111;
	setp.lt.u32 	%p56, %r4, 3;
	@%p56 bra 	$L__BB25_101;
	shl.b32 	%r371, %r480, 10;
	add.s32 	%r136, %r6, %r371;
	ld.shared.u32 	%r137, [%r136];
	setp.eq.s32 	%p57, %r137, 0;
	@%p57 bra 	$L__BB25_94;
	cvt.u32.u64 	%r372, %rd5;
	shl.b32 	%r373, %r480, 8;
	add.s32 	%r374, %r373, %r372;
	mul.wide.u32 	%rd62, %r374, 8;
	add.s64 	%rd63, %rd2, %rd62;
	cvt.u64.u32 	%rd64, %r137;
	atom.global.add.u64 	%rd65, [%rd63], %rd64;
$L__BB25_94:
	ld.shared.u32 	%r138, [%r136+1024];
	setp.eq.s32 	%p58, %r138, 0;
	@%p58 bra 	$L__BB25_96;
	cvt.u32.u64 	%r375, %rd5;
	shl.b32 	%r376, %r480, 8;
	add.s32 	%r377, %r376, %r375;
	add.s32 	%r378, %r377, 256;
	mul.wide.u32 	%rd66, %r378, 8;
	add.s64 	%rd67, %rd2, %rd66;
	cvt.u64.u32 	%rd68, %r138;
	atom.global.add.u64 	%rd69, [%rd67], %rd68;
$L__BB25_96:
	ld.shared.u32 	%r139, [%r136+2048];
	setp.eq.s32 	%p59, %r139, 0;
	@%p59 bra 	$L__BB25_98;
	cvt.u32.u64 	%r379, %rd5;
	shl.b32 	%r380, %r480, 8;
	add.s32 	%r381, %r380, %r379;
	add.s32 	%r382, %r381, 512;
	mul.wide.u32 	%rd70, %r382, 8;
	add.s64 	%rd71, %rd2, %rd70;
	cvt.u64.u32 	%rd72, %r139;
	atom.global.add.u64 	%rd73, [%rd71], %rd72;
$L__BB25_98:
	ld.shared.u32 	%r140, [%r136+3072];
	setp.eq.s32 	%p60, %r140, 0;
	@%p60 bra 	$L__BB25_100;
	cvt.u32.u64 	%r383, %rd5;
	shl.b32 	%r384, %r480, 8;
	add.s32 	%r385, %r384, %r383;
	add.s32 	%r386, %r385, 768;
	mul.wide.u32 	%rd74, %r386, 8;
	add.s64 	%rd75, %rd2, %rd74;
	cvt.u64.u32 	%rd76, %r140;
	atom.global.add.u64 	%rd77, [%rd75], %rd76;
$L__BB25_100:
	add.s32 	%r480, %r480, 4;
$L__BB25_101:
	setp.eq.s32 	%p61, %r5, 0;
	@%p61 bra 	$L__BB25_111;
	setp.eq.s32 	%p62, %r135, 0;
	@%p62 bra 	$L__BB25_108;
	shl.b32 	%r387, %r480, 10;
	add.s32 	%r143, %r6, %r387;
	ld.shared.u32 	%r144, [%r143];
	setp.eq.s32 	%p63, %r144, 0;
	@%p63 bra 	$L__BB25_105;
	cvt.u32.u64 	%r388, %rd5;
	shl.b32 	%r389, %r480, 8;
	add.s32 	%r390, %r389, %r388;
	mul.wide.u32 	%rd78, %r390, 8;
	add.s64 	%rd79, %rd2, %rd78;
	cvt.u64.u32 	%rd80, %r144;
	atom.global.add.u64 	%rd81, [%rd79], %rd80;
$L__BB25_105:
	ld.shared.u32 	%r145, [%r143+1024];
	setp.eq.s32 	%p64, %r145, 0;
	@%p64 bra 	$L__BB25_107;
	cvt.u32.u64 	%r391, %rd5;
	shl.b32 	%r392, %r480, 8;
	add.s32 	%r393, %r392, %r391;
	add.s32 	%r394, %r393, 256;
	mul.wide.u32 	%rd82, %r394, 8;
	add.s64 	%rd83, %rd2, %rd82;
	cvt.u64.u32 	%rd84, %r145;
	atom.global.add.u64 	%rd85, [%rd83], %rd84;
$L__BB25_107:
	add.s32 	%r480, %r480, 2;
$L__BB25_108:
	setp.eq.s32 	%p65, %r17, 0;
	@%p65 bra 	$L__BB25_111;
	shl.b32 	%r395, %r480, 10;
	add.s32 	%r396, %r6, %r395;
	ld.shared.u32 	%r148, [%r396];
	setp.eq.s32 	%p66, %r148, 0;
	@%p66 bra 	$L__BB25_111;
	cvt.u32.u64 	%r397, %rd5;
	shl.b32 	%r398, %r480, 8;
	add.s32 	%r399, %r398, %r397;
	mul.wide.u32 	%rd86, %r399, 8;
	add.s64 	%rd87, %rd2, %rd86;
	cvt.u64.u32 	%rd88, %r148;
	atom.global.add.u64 	%rd89, [%rd87], %rd88;
$L__BB25_111:
	cvt.u32.u64 	%r400, %rd5;
	setp.gt.u32 	%p67, %r400, 127;
	@%p67 bra 	$L__BB25_152;
	setp.lt.u32 	%p68, %r1, 7;
	mov.b32 	%r484, 0;
	@%p68 bra 	$L__BB25_131;
	mov.b32 	%r482, 0;
$L__BB25_114:
	.pragma "nounroll";
	shl.b32 	%r404, %r482, 10;
	add.s32 	%r150, %r6, %r404;
	ld.shared.u32 	%r151, [%r150+512];
	setp.eq.s32 	%p69, %r151, 0;
	shl.b32 	%r405, %r482, 8;
	add.s32 	%r406, %r405, %r400;
	mul.wide.u32 	%rd90, %r406, 8;
	add.s64 	%rd15, %rd2, %rd90;
	@%p69 bra 	$L__BB25_116;
	cvt.u64.u32 	%rd91, %r151;
	atom.global.add.u64 	%rd92, [%rd15+1024], %rd91;
$L__BB25_116:
	ld.shared.u32 	%r152, [%r150+1536];
	setp.eq.s32 	%p70, %r152, 0;
	@%p70 bra 	$L__BB25_118;
	cvt.u64.u32 	%rd93, %r152;
	atom.global.add.u64 	%rd94, [%rd15+3072], %rd93;
$L__BB25_118:
	ld.shared.u32 	%r153, [%r150+2560];
	setp.eq.s32 	%p71, %r153, 0;
	@%p71 bra 	$L__BB25_120;
	cvt.u64.u32 	%rd95, %r153;
	atom.global.add.u64 	%rd96, [%rd15+5120], %rd95;
$L__BB25_120:
	ld.shared.u32 	%r154, [%r150+3584];
	setp.eq.s32 	%p72, %r154, 0;
	@%p72 bra 	$L__BB25_122;
	cvt.u64.u32 	%rd97, %r154;
	atom.global.add.u64 	%rd98, [%rd15+7168], %rd97;
$L__BB25_122:
	ld.shared.u32 	%r155, [%r150+4608];
	setp.eq.s32 	%p73, %r155, 0;
	@%p73 bra 	$L__BB25_124;
	cvt.u64.u32 	%rd99, %r155;
	atom.global.add.u64 	%rd100, [%rd15+9216], %rd99;
$L__BB25_124:
	ld.shared.u32 	%r156, [%r150+5632];
	setp.eq.s32 	%p74, %r156, 0;
	@%p74 bra 	$L__BB25_126;
	cvt.u64.u32 	%rd101, %r156;
	atom.global.add.u64 	%rd102, [%rd15+11264], %rd101;
$L__BB25_126:
	ld.shared.u32 	%r157, [%r150+6656];
	setp.eq.s32 	%p75, %r157, 0;
	@%p75 bra 	$L__BB25_128;
	cvt.u64.u32 	%rd103, %r157;
	atom.global.add.u64 	%rd104, [%rd15+13312], %rd103;
$L__BB25_128:
	ld.shared.u32 	%r158, [%r150+7680];
	setp.eq.s32 	%p76, %r158, 0;
	@%p76 bra 	$L__BB25_130;
	cvt.u64.u32 	%rd105, %r158;
	atom.global.add.u64 	%rd106, [%rd15+15360], %rd105;
$L__BB25_130:
	add.s32 	%r482, %r482, 8;
	setp.ne.s32 	%p77, %r482, %r16;
	mov.u32 	%r484, %r16;
	@%p77 bra 	$L__BB25_114;
$L__BB25_131:
	setp.eq.s32 	%p78, %r3, 0;
	@%p78 bra 	$L__BB25_152;
	setp.lt.u32 	%p79, %r4, 3;
	@%p79 bra 	$L__BB25_142;
	shl.b32 	%r407, %r484, 10;
	add.s32 	%r161, %r6, %r407;
	ld.shared.u32 	%r162, [%r161+512];
	setp.eq.s32 	%p80, %r162, 0;
	@%p80 bra 	$L__BB25_135;
	shl.b32 	%r409, %r484, 8;
	add.s32 	%r410, %r409, %r400;
	mul.wide.u32 	%rd107, %r410, 8;
	add.s64 	%rd108, %rd2, %rd107;
	cvt.u64.u32 	%rd109, %r162;
	atom.global.add.u64 	%rd110, [%rd108+1024], %rd109;
$L__BB25_135:
	ld.shared.u32 	%r163, [%r161+1536];
	setp.eq.s32 	%p81, %r163, 0;
	@%p81 bra 	$L__BB25_137;
	shl.b32 	%r412, %r484, 8;
	add.s32 	%r413, %r412, %r400;
	add.s32 	%r414, %r413, 256;
	mul.wide.u32 	%rd111, %r414, 8;
	add.s64 	%rd112, %rd2, %rd111;
	cvt.u64.u32 	%rd113, %r163;
	atom.global.add.u64 	%rd114, [%rd112+1024], %rd113;
$L__BB25_137:
	ld.shared.u32 	%r164, [%r161+2560];
	setp.eq.s32 	%p82, %r164, 0;
	@%p82 bra 	$L__BB25_139;
	shl.b32 	%r416, %r484, 8;
	add.s32 	%r417, %r416, %r400;
	add.s32 	%r418, %r417, 512;
	mul.wide.u32 	%rd115, %r418, 8;
	add.s64 	%rd116, %rd2, %rd115;
	cvt.u64.u32 	%rd117, %r164;
	atom.global.add.u64 	%rd118, [%rd116+1024], %rd117;
$L__BB25_139:
	ld.shared.u32 	%r165, [%r161+3584];
	setp.eq.s32 	%p83, %r165, 0;
	@%p83 bra 	$L__BB25_141;
	shl.b32 	%r420, %r484, 8;
	add.s32 	%r421, %r420, %r400;
	add.s32 	%r422, %r421, 768;
	mul.wide.u32 	%rd119, %r422, 8;
	add.s64 	%rd120, %rd2, %rd119;
	cvt.u64.u32 	%rd121, %r165;
	atom.global.add.u64 	%rd122, [%rd120+1024], %rd121;
$L__BB25_141:
	add.s32 	%r484, %r484, 4;
$L__BB25_142:
	setp.eq.s32 	%p84, %r5, 0;
	@%p84 bra 	$L__BB25_152;
	setp.eq.s32 	%p85, %r135, 0;
	@%p85 bra 	$L__BB25_149;
	shl.b32 	%r423, %r484, 10;
	add.s32 	%r168, %r6, %r423;
	ld.shared.u32 	%r169, [%r168+512];
	setp.eq.s32 	%p86, %r169, 0;
	@%p86 bra 	$L__BB25_146;
	shl.b32 	%r425, %r484, 8;
	add.s32 	%r426, %r425, %r400;
	mul.wide.u32 	%rd123, %r426, 8;
	add.s64 	%rd124, %rd2, %rd123;
	cvt.u64.u32 	%rd125, %r169;
	atom.global.add.u64 	%rd126, [%rd124+1024], %rd125;
$L__BB25_146:
	ld.shared.u32 	%r170, [%r168+1536];
	setp.eq.s32 	%p87, %r170, 0;
	@%p87 bra 	$L__BB25_148;
	shl.b32 	%r428, %r484, 8;
	add.s32 	%r429, %r428, %r400;
	add.s32 	%r430, %r429, 256;
	mul.wide.u32 	%rd127, %r430, 8;
	add.s64 	%rd128, %rd2, %rd127;
	cvt.u64.u32 	%rd129, %r170;
	atom.global.add.u64 	%rd130, [%rd128+1024], %rd129;
$L__BB25_148:
	add.s32 	%r484, %r484, 2;
$L__BB25_149:
	setp.eq.s32 	%p88, %r17, 0;
	@%p88 bra 	$L__BB25_152;
	shl.b32 	%r431, %r484, 10;
	add.s32 	%r432, %r6, %r431;
	ld.shared.u32 	%r173, [%r432+512];
	setp.eq.s32 	%p89, %r173, 0;
	@%p89 bra 	$L__BB25_152;
	shl.b32 	%r434, %r484, 8;
	add.s32 	%r435, %r434, %r400;
	mul.wide.u32 	%rd131, %r435, 8;
	add.s64 	%rd132, %rd2, %rd131;
	cvt.u64.u32 	%rd133, %r173;
	atom.global.add.u64 	%rd134, [%rd132+1024], %rd133;
$L__BB25_152:
	bar.sync 	0;
	add.s64 	%rd135, %rd135, 1;
	setp.ne.s64 	%p90, %rd135, %rd6;
	@%p90 bra 	$L__BB25_2;
$L__BB25_153:
	ret;

}
	// .globl	_ZN3cub18CUB_300001_SM_10006detail10radix_sort33DeviceRadixSortExclusiveSumKernelINS1_5radix10policy_hubIifyE10Policy1000EyEEvPT0_
.visible .entry _ZN3cub18CUB_300001_SM_10006detail10radix_sort33DeviceRadixSortExclusiveSumKernelINS1_5radix10policy_hubIifyE10Policy1000EyEEvPT0_(
	.param .u64 .ptr .align 1 _ZN3cub18CUB_300001_SM_10006detail10radix_sort33DeviceRadixSortExclusiveSumKernelINS1_5radix10policy_hubIifyE10Policy1000EyEEvPT0__param_0
)
{
	.reg .pred 	%p<4>;
	.reg .b32 	%r<28>;
	.reg .b64 	%rd<54>;
	// demoted variable
	.shared .align 16 .b8 _ZZN3cub18CUB_300001_SM_10006detail10radix_sort33DeviceRadixSortExclusiveSumKernelINS1_5radix10policy_hubIifyE10Policy1000EyEEvPT0_E12temp_storage[2336];
	ld.param.u64 	%rd5, [_ZN3cub18CUB_300001_SM_10006detail10radix_sort33DeviceRadixSortExclusiveSumKernelINS1_5radix10policy_hubIifyE10Policy1000EyEEvPT0__param_0];
	cvta.to.global.u64 	%rd6, %rd5;
	mov.u32 	%r3, %ctaid.x;
	shl.b32 	%r4, %r3, 8;
	mov.u32 	%r1, %tid.x;
	setp.gt.u32 	%p1, %r1, 255;
	add.s32 	%r5, %r4, %r1;
	mul.wide.s32 	%rd7, %r5, 8;
	add.s64 	%rd1, %rd6, %rd7;
	@%p1 bra 	$L__BB26_2;
	ld.global.u64 	%rd53, [%rd1];
$L__BB26_2:
	shr.u32 	%r6, %r1, 3;
	add.s32 	%r7, %r6, %r1;
	shl.b32 	%r8, %r7, 3;
	mov.u32 	%r9, _ZZN3cub18CUB_300001_SM_10006detail10radix_sort33DeviceRadixSortExclusiveSumKernelINS1_5radix10policy_hubIifyE10Policy1000EyEEvPT0_E12temp_storage;
	add.s32 	%r10, %r9, %r8;
	add.s32 	%r2, %r10, 16;
	st.shared.u64 	[%r10+16], %rd53;
	bar.sync 	0;
	setp.gt.u32 	%p2, %r1, 31;
	@%p2 bra 	$L__BB26_4;
	mad.lo.s32 	%r27, %r1, 72, %r9;
	ld.shared.u64 	%rd23, [%r27+16];
	ld.shared.u64 	%rd24, [%r27+24];
	ld.shared.u64 	%rd25, [%r27+32];
	ld.shared.u64 	%rd26, [%r27+40];
	ld.shared.u64 	%rd27, [%r27+48];
	ld.shared.u64 	%rd28, [%r27+56];
	ld.shared.u64 	%rd29, [%r27+64];
	ld.shared.u64 	%rd30, [%r27+72];
	add.s64 	%rd31, %rd24, %rd23;
	add.s64 	%rd32, %rd31, %rd25;
	add.s64 	%rd33, %rd32, %rd26;
	add.s64 	%rd34, %rd33, %rd27;
	add.s64 	%rd35, %rd34, %rd28;
	add.s64 	%rd36, %rd35, %rd29;
	add.s64 	%rd10, %rd36, %rd30;
	mov.b32 	%r11, 1;
	mov.b32 	%r24, 0;
	mov.b32 	%r25, -1;
	// begin inline asm
	{  .reg .u64 r0;  .reg .u32 lo;  .reg .u32 hi;  .reg .pred p;  mov.b64 {lo, hi}, %rd10;  shfl.sync.up.b32 lo|p, lo, %r11, %r24, %r25;  shfl.sync.up.b32 hi|p, hi, %r11, %r24, %r25;  mov.b64 r0, {lo, hi};  @p add.u64 r0, r0, %rd10;  mov.u64 %rd8, r0;}
	// end inline asm
	mov.b32 	%r14, 2;
	// begin inline asm
	{  .reg .u64 r0;  .reg .u32 lo;  .reg .u32 hi;  .reg .pred p;  mov.b64 {lo, hi}, %rd8;  shfl.sync.up.b32 lo|p, lo, %r14, %r24, %r25;  shfl.sync.up.b32 hi|p, hi, %r14, %r24, %r25;  mov.b64 r0, {lo, hi};  @p add.u64 r0, r0, %rd8;  mov.u64 %rd11, r0;}
	// end inline asm
	mov.b32 	%r17, 4;
	// begin inline asm
	{  .reg .u64 r0;  .reg .u32 lo;  .reg .u32 hi;  .reg .pred p;  mov.b64 {lo, hi}, %rd11;  shfl.sync.up.b32 lo|p, lo, %r17, %r24, %r25;  shfl.sync.up.b32 hi|p, hi, %r17, %r24, %r25;  mov.b64 r0, {lo, hi};  @p add.u64 r0, r0, %rd11;  mov.u64 %rd14, r0;}
	// end inline asm
	mov.b32 	%r20, 8;
	// begin inline asm
	{  .reg .u64 r0;  .reg .u32 lo;  .reg .u32 hi;  .reg .pred p;  mov.b64 {lo, hi}, %rd14;  shfl.sync.up.b32 lo|p, lo, %r20, %r24, %r25;  shfl.sync.up.b32 hi|p, hi, %r20, %r24, %r25;  mov.b64 r0, {lo, hi};  @p add.u64 r0, r0, %rd14;  mov.u64 %rd17, r0;}
	// end inline asm
	mov.b32 	%r23, 16;
	// begin inline asm
	{  .reg .u64 r0;  .reg .u32 lo;  .reg .u32 hi;  .reg .pred p;  mov.b64 {lo, hi}, %rd17;  shfl.sync.up.b32 lo|p, lo, %r23, %r24, %r25;  shfl.sync.up.b32 hi|p, hi, %r23, %r24, %r25;  mov.b64 r0, {lo, hi};  @p add.u64 r0, r0, %rd17;  mov.u64 %rd20, r0;}
	// end inline asm
	sub.s64 	%rd37, %rd20, %rd10;
	ld.shared.u64 	%rd38, [%r27+16];
	ld.shared.u64 	%rd39, [%r27+24];
	ld.shared.u64 	%rd40, [%r27+32];
	ld.shared.u64 	%rd41, [%r27+40];
	ld.shared.u64 	%rd42, [%r27+48];
	ld.shared.u64 	%rd43, [%r27+56];
	ld.shared.u64 	%rd44, [%r27+64];
	add.s64 	%rd45, %rd38, %rd37;
	add.s64 	%rd46, %rd39, %rd45;
	add.s64 	%rd47, %rd40, %rd46;
	add.s64 	%rd48, %rd41, %rd47;
	add.s64 	%rd49, %rd42, %rd48;
	add.s64 	%rd50, %rd43, %rd49;
	add.s64 	%rd51, %rd44, %rd50;
	st.shared.u64 	[%r27+16], %rd37;
	st.shared.u64 	[%r27+24], %rd45;
	st.shared.u64 	[%r27+32], %rd46;
	st.shared.u64 	[%r27+40], %rd47;
	st.shared.u64 	[%r27+48], %rd48;
	st.shared.u64 	[%r27+56], %rd49;
	st.shared.u64 	[%r27+64], %rd50;
	st.shared.u64 	[%r27+72], %rd51;
$L__BB26_4:
	setp.gt.u32 	%p3, %r1, 255;
	bar.sync 	0;
	@%p3 bra 	$L__BB26_6;
	ld.shared.u64 	%rd52, [%r2];
	st.global.u64 	[%rd1], %rd52;
$L__BB26_6:
	ret;

}
	// .globl	_ZN3cub18CUB_300001_SM_10006detail10radix_sort29DeviceRadixSortOnesweepKernelINS1_5radix10policy_hubIifyE10Policy1000ELNS0_9SortOrderE0EifyiiNS1_21identity_decomposer_tEEEvPT5_SB_PT3_PKSC_PT1_PKSG_PT2_PKSK_T4_iiT6_
.visible .entry _ZN3cub18CUB_300001_SM_10006detail10radix_sort29DeviceRadixSortOnesweepKernelINS1_5radix10policy_hubIifyE10Policy1000ELNS0_9SortOrderE0EifyiiNS1_21identity_decomposer_tEEEvPT5_SB_PT3_PKSC_PT1_PKSG_PT2_PKSK_T4_iiT6_(
	.param .u64 .ptr .align 1 _ZN3cub18CUB_300001_SM_10006detail10radix_sort29DeviceRadixSortOnesweepKernelINS1_5radix10policy_hubIifyE10Policy1000ELNS0_9SortOrderE0EifyiiNS1_21identity_decomposer_tEEEvPT5_SB_PT3_PKSC_PT1_PKSG_PT2_PKSK_T4_iiT6__param_0,
	.param .u64 .ptr .align 1 _ZN3cub18CUB_300001_SM_10006detail10radix_sort29DeviceRadixSortOnesweepKernelINS1_5radix10policy_hubIifyE10Policy1000ELNS0_9SortOrderE0EifyiiNS1_21identity_decomposer_tEEEvPT5_SB_PT3_PKSC_PT1_PKSG_PT2_PKSK_T4_iiT6__param_1,
	.param .u64 .ptr .align 1 _ZN3cub18CUB_300001_SM_10006detail10radix_sort29DeviceRadixSortOnesweepKernelINS1_5radix10policy_hubIifyE10Policy1000ELNS0_9SortOrderE0EifyiiNS1_21identity_decomposer_tEEEvPT5_SB_PT3_PKSC_PT1_PKSG_PT2_PKSK_T4_iiT6__param_2,
	.param .u64 .ptr .align 1 _ZN3cub18CUB_300001_SM_10006detail10radix_sort29DeviceRadixSortOnesweepKernelINS1_5radix10policy_hubIifyE10Policy1000ELNS0_9SortOrderE0EifyiiNS1_21identity_decomposer_tEEEvPT5_SB_PT3_PKSC_PT1_PKSG_PT2_PKSK_T4_iiT6__param_3,
	.param .u64 .ptr .align 1 _ZN3cub18CUB_300001_SM_10006detail10radix_sort29DeviceRadixSortOnesweepKernelINS1_5radix10policy_hubIifyE10Policy1000ELNS0_9SortOrderE0EifyiiNS1_21identity_decomposer_tEEEvPT5_SB_PT3_PKSC_PT1_PKSG_PT2_PKSK_T4_iiT6__param_4,
	.param .u64 .ptr .align 1 _ZN3cub18CUB_300001_SM_10006detail10radix_sort29DeviceRadixSortOnesweepKernelINS1_5radix10policy_hubIifyE10Policy1000ELNS0_9SortOrderE0EifyiiNS1_21identity_decomposer_tEEEvPT5_SB_PT3_PKSC_PT1_PKSG_PT2_PKSK_T4_iiT6__param_5,
	.param .u64 .ptr .align 1 _ZN3cub18CUB_300001_SM_10006detail10radix_sort29DeviceRadixSortOnesweepKernelINS1_5radix10policy_hubIifyE10Policy1000ELNS0_9SortOrderE0EifyiiNS1_21identity_decomposer_tEEEvPT5_SB_PT3_PKSC_PT1_PKSG_PT2_PKSK_T4_iiT6__param_6,
	.param .u64 .ptr .align 1 _ZN3cub18CUB_300001_SM_10006detail10radix_sort29DeviceRadixSortOnesweepKernelINS1_5radix10policy_hubIifyE10Policy1000ELNS0_9SortOrderE0EifyiiNS1_21identity_decomposer_tEEEvPT5_SB_PT3_PKSC_PT1_PKSG_PT2_PKSK_T4_iiT6__param_7,
	.param .u32 _ZN3cub18CUB_300001_SM_10006detail10radix_sort29DeviceRadixSortOnesweepKernelINS1_5radix10policy_hubIifyE10Policy1000ELNS0_9SortOrderE0EifyiiNS1_21identity_decomposer_tEEEvPT5_SB_PT3_PKSC_PT1_PKSG_PT2_PKSK_T4_iiT6__param_8,
	.param .u32 _ZN3cub18CUB_300001_SM_10006detail10radix_sort29DeviceRadixSortOnesweepKernelINS1_5radix10policy_hubIifyE10Policy1000ELNS0_9SortOrderE0EifyiiNS1_21identity_decomposer_tEEEvPT5_SB_PT3_PKSC_PT1_PKSG_PT2_PKSK_T4_iiT6__param_9,
	.param .u32 _ZN3cub18CUB_300001_SM_10006detail10radix_sort29DeviceRadixSortOnesweepKernelINS1_5radix10policy_hubIifyE10Policy1000ELNS0_9SortOrderE0EifyiiNS1_21identity_decomposer_tEEEvPT5_SB_PT3_PKSC_PT1_PKSG_PT2_PKSK_T4_iiT6__param_10,
	.param .align 1 .b8 _ZN3cub18CUB_300001_SM_10006detail10radix_sort29DeviceRadixSortOnesweepKernelINS1_5radix10policy_hubIifyE10Policy1000ELNS0_9SortOrderE0EifyiiNS1_21identity_decomposer_tEEEvPT5_SB_PT3_PKSC_PT1_PKSG_PT2_PKSK_T4_iiT6__param_11[1]
)
.maxntid 384
{
	.reg .pred 	%p<205>;
	.reg .b32 	%r<2015>;
	.reg .b32 	%f<269>;
	.reg .b64 	%rd<457>;
	// demoted variable
	.shared .align 16 .b8 _ZZN3cub18CUB_300001_SM_10006detail10radix_sort29DeviceRadixSortOnesweepKernelINS1_5radix10policy_hubIifyE10Policy1000ELNS0_9SortOrderE0EifyiiNS1_21identity_decomposer_tEEEvPT5_SB_PT3_PKSC_PT1_PKSG_PT2_PKSK_T4_iiT6_E1s[28160];
	ld.param.u64 	%rd43, [_ZN3cub18CUB_300001_SM_10006detail10radix_sort29DeviceRadixSortOnesweepKernelINS1_5radix10policy_hubIifyE10Policy1000ELNS0_9SortOrderE0EifyiiNS1_21identity_decomposer_tEEEvPT5_SB_PT3_PKSC_PT1_PKSG_PT2_PKSK_T4_iiT6__param_0];
	ld.param.u64 	%rd44, [_ZN3cub18CUB_300001_SM_10006detail10radix_sort29DeviceRadixSortOnesweepKernelINS1_5radix10policy_hubIifyE10Policy1000ELNS0_9SortOrderE0EifyiiNS1_21identity_decomposer_tEEEvPT5_SB_PT3_PKSC_PT1_PKSG_PT2_PKSK_T4_iiT6__param_1];
	ld.param.u64 	%rd47, [_ZN3cub18CUB_300001_SM_10006detail10radix_sort29DeviceRadixSortOnesweepKernelINS1_5radix10policy_hubIifyE10Policy1000ELNS0_9SortOrderE0EifyiiNS1_21identity_decomposer_tEEEvPT5_SB_PT3_PKSC_PT1_PKSG_PT2_PKSK_T4_iiT6__param_4];
	ld.param.u64 	%rd50, [_ZN3cub18CUB_300001_SM_10006detail10radix_sort29DeviceRadixSortOnesweepKernelINS1_5radix10policy_hubIifyE10Policy1000ELNS0_9SortOrderE0EifyiiNS1_21identity_decomposer_tEEEvPT5_SB_PT3_PKSC_PT1_PKSG_PT2_PKSK_T4_iiT6__param_5];
	cvta.to.global.u64 	%rd1, %rd47;
	cvta.to.global.u64 	%rd2, %rd43;
	cvta.to.global.u64 	%rd3, %rd50;
	mov.u32 	%r1, %tid.x;
	// begin inline asm
	mov.u32 %r309, %laneid;
	// end inline asm
	setp.ne.s32 	%p1, %r1, 0;
	@%p1 bra 	$L__BB27_2;
	cvta.to.global.u64 	%rd51, %rd44;
	atom.global.add.u32 	%r310, [%rd51], 1;
	st.shared.u32 	[_ZZN3cub18CUB_300001_SM_10006detail10radix_sort29DeviceRadixSortOnesweepKernelINS1_5radix10policy_hubIifyE10Policy1000ELNS0_9SortOrderE0EifyiiNS1_21identity_decomposer_tEEEvPT5_SB_PT3_PKSC_PT1_PKSG_PT2_PKSK_T4_iiT6_E1s+26112], %r310;
$L__BB27_2:
	ld.param.u32 	%r1876, [_ZN3cub18CUB_300001_SM_10006detail10radix_sort29DeviceRadixSortOnesweepKernelINS1_5radix10policy_hubIifyE10Policy1000ELNS0_9SortOrderE0EifyiiNS1_21identity_decomposer_tEEEvPT5_SB_PT3_PKSC_PT1_PKSG_PT2_PKSK_T4_iiT6__param_8];
	bar.sync 	0;
	ld.shared.u32 	%r3, [_ZZN3cub18CUB_300001_SM_10006detail10radix_sort29DeviceRadixSortOnesweepKernelINS1_5radix10policy_hubIifyE10Policy1000ELNS0_9SortOrderE0EifyiiNS1_21identity_decomposer_tEEEvPT5_SB_PT3_PKSC_PT1_PKSG_PT2_PKSK_T4_iiT6_E1s+26112];
	mul.lo.s32 	%r311, %r3, 6528;
	add.s32 	%r4, %r311, 6528;
	setp.gt.s32 	%p2, %r4, %r1876;
	cvt.s64.s32 	%rd4, %r311;
	@%p2 bra 	$L__BB27_4;
	and.b32  	%r312, %r1, 31;
	and.b32  	%r313, %r1, 992;
	mul.lo.s32 	%r314, %r313, 17;
	or.b32  	%r315, %r314, %r312;
	cvt.u64.u32 	%rd52, %r315;
	add.s64 	%rd53, %rd52, %rd4;
	shl.b64 	%rd54, %rd53, 2;
	add.s64 	%rd55, %rd3, %rd54;
	ld.global.u32 	%r1963, [%rd55];
	ld.global.u32 	%r1962, [%rd55+128];
	ld.global.u32 	%r1961, [%rd55+256];
	ld.global.u32 	%r1960, [%rd55+384];
	ld.global.u32 	%r1959, [%rd55+512];
	ld.global.u32 	%r1958, [%rd55+640];
	ld.global.u32 	%r1957, [%rd55+768];
	ld.global.u32 	%r1956, [%rd55+896];
	ld.global.u32 	%r1955, [%rd55+1024];
	ld.global.u32 	%r1954, [%rd55+1152];
	ld.global.u32 	%r1953, [%rd55+1280];
	ld.global.u32 	%r1952, [%rd55+1408];
	ld.global.u32 	%r1951, [%rd55+1536];
	ld.global.u32 	%r1950, [%rd55+1664];
	ld.global.u32 	%r1949, [%rd55+1792];
	ld.global.u32 	%r1948, [%rd55+1920];
	ld.global.u32 	%r1947, [%rd55+2048];
	bra.uni 	$L__BB27_38;
$L__BB27_4:
	ld.param.u32 	%r1877, [_ZN3cub18CUB_300001_SM_10006detail10radix_sort29DeviceRadixSortOnesweepKernelINS1_5radix10policy_hubIifyE10Policy1000ELNS0_9SortOrderE0EifyiiNS1_21identity_decomposer_tEEEvPT5_SB_PT3_PKSC_PT1_PKSG_PT2_PKSK_T4_iiT6__param_8];
	cvt.u32.u64 	%r317, %rd4;
	sub.s32 	%r22, %r1877, %r317;
	and.b32  	%r318, %r1, 31;
	and.b32  	%r319, %r1, 992;
	mul.lo.s32 	%r320, %r319, 17;
	or.b32  	%r23, %r320, %r318;
	setp.ge.s32 	%p3, %r23, %r22;
	cvt.u64.u32 	%rd56, %r23;
	add.s64 	%rd57, %rd56, %rd4;
	shl.b64 	%rd58, %rd57, 2;
	add.s64 	%rd5, %rd3, %rd58;
	mov.b32 	%r1963, 2147483647;
	@%p3 bra 	$L__BB27_6;
	ld.global.u32 	%r1963, [%rd5];
$L__BB27_6:
	add.s32 	%r322, %r23, 32;
	setp.ge.s32 	%p4, %r322, %r22;
	mov.b32 	%r1962, 2147483647;
	@%p4 bra 	$L__BB27_8;
	ld.global.u32 	%r1962, [%rd5+128];
$L__BB27_8:
	add.s32 	%r324, %r23, 64;
	setp.ge.s32 	%p5, %r324, %r22;
	mov.b32 	%r1961, 2147483647;
	@%p5 bra 	$L__BB27_10;
	ld.global.u32 	%r1961, [%rd5+256];
$L__BB27_10:
	add.s32 	%r326, %r23, 96;
	setp.ge.s32 	%p6, %r326, %r22;
	mov.b32 	%r1960, 2147483647;
	@%p6 bra 	$L__BB27_12;
	ld.global.u32 	%r1960, [%rd5+384];
$L__BB27_12:
	add.s32 	%r328, %r23, 128;
	setp.ge.s32 	%p7, %r328, %r22;
	mov.b32 	%r1959, 2147483647;
	@%p7 bra 	$L__BB27_14;
	ld.global.u32 	%r1959, [%rd5+512];
$L__BB27_14:
	add.s32 	%r330, %r23, 160;
	setp.ge.s32 	%p8, %r330, %r22;
	mov.b32 	%r1958, 2147483647;
	@%p8 bra 	$L__BB27_16;
	ld.global.u32 	%r1958, [%rd5+640];
$L__BB27_16:
	add.s32 	%r332, %r23, 192;
	setp.ge.s32 	%p9, %r332, %r22;
	mov.b32 	%r1957, 2147483647;
	@%p9 bra 	$L__BB27_18;
	ld.global.u32 	%r1957, [%rd5+768];
$L__BB27_18:
	add.s32 	%r334, %r23, 224;
	setp.ge.s32 	%p10, %r334, %r22;
	mov.b32 	%r1956, 2147483647;
	@%p10 bra 	$L__BB27_20;
	ld.global.u32 	%r1956, [%rd5+896];
$L__BB27_20:
	add.s32 	%r336, %r23, 256;
	setp.ge.s32 	%p11, %r336, %r22;
	mov.b32 	%r1955, 2147483647;
	@%p11 bra 	$L__BB27_22;
	ld.global.u32 	%r1955, [%rd5+1024];
$L__BB27_22:
	add.s32 	%r338, %r23, 288;
	setp.ge.s32 	%p12, %r338, %r22;
	mov.b32 	%r1954, 2147483647;
	@%p12 bra 	$L__BB27_24;
	ld.global.u32 	%r1954, [%rd5+1152];
$L__BB27_24:
	add.s32 	%r340, %r23, 320;
	setp.ge.s32 	%p13, %r340, %r22;
	mov.b32 	%r1953, 2147483647;
	@%p13 bra 	$L__BB27_26;
	ld.global.u32 	%r1953, [%rd5+1280];
$L__BB27_26:
	add.s32 	%r342, %r23, 352;
	setp.ge.s32 	%p14, %r342, %r22;
	mov.b32 	%r1952, 2147483647;
	@%p14 bra 	$L__BB27_28;
	ld.global.u32 	%r1952, [%rd5+1408];
$L__BB27_28:
	add.s32 	%r344, %r23, 384;
	setp.ge.s32 	%p15, %r344, %r22;
	mov.b32 	%r1951, 2147483647;
	@%p15 bra 	$L__BB27_30;
	ld.global.u32 	%r1951, [%rd5+1536];
$L__BB27_30:
	add.s32 	%r346, %r23, 416;
	setp.ge.s32 	%p16, %r346, %r22;
	mov.b32 	%r1950, 2147483647;
	@%p16 bra 	$L__BB27_32;
	ld.global.u32 	%r1950, [%rd5+1664];
$L__BB27_32:
	add.s32 	%r348, %r23, 448;
	setp.ge.s32 	%p17, %r348, %r22;
	mov.b32 	%r1949, 2147483647;
	@%p17 bra 	$L__BB27_34;
	ld.global.u32 	%r1949, [%rd5+1792];
$L__BB27_34:
	add.s32 	%r350, %r23, 480;
	setp.ge.s32 	%p18, %r350, %r22;
	mov.b32 	%r1948, 2147483647;
	@%p18 bra 	$L__BB27_36;
	ld.global.u32 	%r1948, [%rd5+1920];
$L__BB27_36:
	add.s32 	%r352, %r23, 512;
	setp.ge.s32 	%p19, %r352, %r22;
	mov.b32 	%r1947, 2147483647;
	@%p19 bra 	$L__BB27_38;
	ld.global.u32 	%r1947, [%rd5+2048];
$L__BB27_38:
	ld.param.u32 	%r1929, [_ZN3cub18CUB_300001_SM_10006detail10radix_sort29DeviceRadixSortOnesweepKernelINS1_5radix10policy_hubIifyE10Policy1000ELNS0_9SortOrderE0EifyiiNS1_21identity_decomposer_tEEEvPT5_SB_PT3_PKSC_PT1_PKSG_PT2_PKSK_T4_iiT6__param_10];
	mov.b32 	%r353, -1;
	shl.b32 	%r354, %r353, %r1929;
	not.b32 	%r74, %r354;
	shr.u32 	%r75, %r1, 5;
	shl.b32 	%r355, %r75, 10;
	mov.u32 	%r356, _ZZN3cub18CUB_300001_SM_10006detail10radix_sort29DeviceRadixSortOnesweepKernelINS1_5radix10policy_hubIifyE10Policy1000ELNS0_9SortOrderE0EifyiiNS1_21identity_decomposer_tEEEvPT5_SB_PT3_PKSC_PT1_PKSG_PT2_PKSK_T4_iiT6_E1s;
	add.s32 	%r76, %r356, %r355;
	setp.gt.s32 	%p20, %r309, 255;
	@%p20 bra 	$L__BB27_51;
	max.s32 	%r357, %r309, 224;
	sub.s32 	%r358, %r357, %r309;
	add.s32 	%r359, %r358, 31;
	shr.u32 	%r360, %r359, 5;
	add.s32 	%r77, %r360, 1;
	and.b32  	%r78, %r77, 15;
	setp.lt.u32 	%p21, %r359, 480;
	mov.u32 	%r1967, %r309;
	@%p21 bra 	$L__BB27_42;
	and.b32  	%r361, %r77, 268435440;
	neg.s32 	%r1965, %r361;
	shl.b32 	%r363, %r309, 2;
	add.s32 	%r364, %r355, %r363;
	add.s32 	%r366, %r364, %r356;
	add.s32 	%r1964, %r366, 1024;
	mov.u32 	%r1967, %r309;
$L__BB27_41:
	.pragma "nounroll";
	mov.b32 	%r367, 0;
	st.shared.u32 	[%r1964+-1024], %r367;
	st.shared.u32 	[%r1964+-896], %r367;
	st.shared.u32 	[%r1964+-768], %r367;
	st.shared.u32 	[%r1964+-640], %r367;
	st.shared.u32 	[%r1964+-512], %r367;
	st.shared.u32 	[%r1964+-384], %r367;
	st.shared.u32 	[%r1964+-256], %r367;
	st.shared.u32 	[%r1964+-128], %r367;
	st.shared.u32 	[%r1964], %r367;
	st.shared.u32 	[%r1964+128], %r367;
	st.shared.u32 	[%r1964+256], %r367;
	st.shared.u32 	[%r1964+384], %r367;
	st.shared.u32 	[%r1964+512], %r367;
	st.shared.u32 	[%r1964+640], %r367;
	st.shared.u32 	[%r1964+768], %r367;
	st.shared.u32 	[%r1964+896], %r367;
	add.s32 	%r1967, %r1967, 512;
	add.s32 	%r1965, %r1965, 16;
	add.s32 	%r1964, %r1964, 2048;
	setp.ne.s32 	%p22, %r1965, 0;
	@%p22 bra 	$L__BB27_41;
$L__BB27_42:
	setp.eq.s32 	%p23, %r78, 0;
	@%p23 bra 	$L__BB27_51;
	and.b32  	%r88, %r77, 7;
	setp.lt.u32 	%p24, %r78, 8;
	@%p24 bra 	$L__BB27_45;
	shl.b32 	%r368, %r1967, 2;
	add.s32 	%r369, %r76, %r368;
	mov.b32 	%r370, 0;
	st.shared.u32 	[%r369], %r370;
	st.shared.u32 	[%r369+128], %r370;
	st.shared.u32 	[%r369+256], %r370;
	st.shared.u32 	[%r369+384], %r370;
	st.shared.u32 	[%r369+512], %r370;
	st.shared.u32 	[%r369+640], %r370;
	st.shared.u32 	[%r369+768], %r370;
	st.shared.u32 	[%r369+896], %r370;
	add.s32 	%r1967, %r1967, 256;
$L__BB27_45:
	setp.eq.s32 	%p25, %r88, 0;
	@%p25 bra 	$L__BB27_51;
	and.b32  	%r91, %r77, 3;
	setp.lt.u32 	%p26, %r88, 4;
	@%p26 bra 	$L__BB27_48;
	shl.b32 	%r371, %r1967, 2;
	add.s32 	%r372, %r76, %r371;
	mov.b32 	%r373, 0;
	st.shared.u32 	[%r372], %r373;
	st.shared.u32 	[%r372+128], %r373;
	st.shared.u32 	[%r372+256], %r373;
	st.shared.u32 	[%r372+384], %r373;
	add.s32 	%r1967, %r1967, 128;
$L__BB27_48:
	setp.eq.s32 	%p27, %r91, 0;
	@%p27 bra 	$L__BB27_51;
	shl.b32 	%r375, %r1967, 2;
	add.s32 	%r376, %r355, %r375;
	add.s32 	%r1971, %r356, %r376;
	neg.s32 	%r1970, %r91;
$L__BB27_50:
	.pragma "nounroll";
	mov.b32 	%r378, 0;
	st.shared.u32 	[%r1971], %r378;
	add.s32 	%r1971, %r1971, 128;
	add.s32 	%r1970, %r1970, 1;
	setp.ne.s32 	%p28, %r1970, 0;
	@%p28 bra 	$L__BB27_50;
$L__BB27_51:
	ld.param.u32 	%r1892, [_ZN3cub18CUB_300001_SM_10006detail10radix_sort29DeviceRadixSortOnesweepKernelINS1_5radix10policy_hubIifyE10Policy1000ELNS0_9SortOrderE0EifyiiNS1_21identity_decomposer_tEEEvPT5_SB_PT3_PKSC_PT1_PKSG_PT2_PKSK_T4_iiT6__param_9];
	bar.warp.sync 	-1;
	xor.b32  	%r380, %r1963, -2147483648;
	shr.u32 	%r381, %r380, %r1892;
	and.b32  	%r100, %r381, %r74;
	shl.b32 	%r382, %r100, 2;
	add.s32 	%r383, %r76, %r382;
	atom.shared.add.u32 	%r384, [%r383], 1;
	xor.b32  	%r1992, %r1962, -2147483648;
	shr.u32 	%r386, %r1992, %r1892;
	and.b32  	%r387, %r386, %r74;
	shl.b32 	%r388, %r387, 2;
	add.s32 	%r389, %r76, %r388;
	atom.shared.add.u32 	%r390, [%r389], 1;
	xor.b32  	%r1991, %r1961, -2147483648;
	shr.u32 	%r392, %r1991, %r1892;
	and.b32  	%r393, %r392, %r74;
	shl.b32 	%r394, %r393, 2;
	add.s32 	%r395, %r76, %r394;
	atom.shared.add.u32 	%r396, [%r395], 1;
	xor.b32  	%r1990, %r1960, -2147483648;
	shr.u32 	%r398, %r1990, %r1892;
	and.b32  	%r399, %r398, %r74;
	shl.b32 	%r400, %r399, 2;
	add.s32 	%r401, %r76, %r400;
	atom.shared.add.u32 	%r402, [%r401], 1;
	xor.b32  	%r403, %r1959, -2147483648;
	shr.u32 	%r404, %r403, %r1892;
	and.b32  	%r405, %r404, %r74;
	shl.b32 	%r406, %r405, 2;
	add.s32 	%r407, %r76, %r406;
	atom.shared.add.u32 	%r408, [%r407], 1;
	xor.b32  	%r409, %r1958, -2147483648;
	shr.u32 	%r410, %r409, %r1892;
	and.b32  	%r411, %r410, %r74;
	shl.b32 	%r412, %r411, 2;
	add.s32 	%r413, %r76, %r412;
	atom.shared.add.u32 	%r414, [%r413], 1;
	xor.b32  	%r415, %r1957, -2147483648;
	shr.u32 	%r416, %r415, %r1892;
	and.b32  	%r417, %r416, %r74;
	shl.b32 	%r418, %r417, 2;
	add.s32 	%r419, %r76, %r418;
	atom.shared.add.u32 	%r420, [%r419], 1;
	xor.b32  	%r421, %r1956, -2147483648;
	shr.u32 	%r422, %r421, %r1892;
	and.b32  	%r423, %r422, %r74;
	shl.b32 	%r424, %r423, 2;
	add.s32 	%r425, %r76, %r424;
	atom.shared.add.u32 	%r426, [%r425], 1;
	xor.b32  	%r427, %r1955, -2147483648;
	shr.u32 	%r428, %r427, %r1892;
	and.b32  	%r429, %r428, %r74;
	shl.b32 	%r430, %r429, 2;
	add.s32 	%r431, %r76, %r430;
	atom.shared.add.u32 	%r432, [%r431], 1;
	xor.b32  	%r433, %r1954, -2147483648;
	shr.u32 	%r434, %r433, %r1892;
	and.b32  	%r435, %r434, %r74;
	shl.b32 	%r436, %r435, 2;
	add.s32 	%r437, %r76, %r436;
	atom.shared.add.u32 	%r438, [%r437], 1;
	xor.b32  	%r439, %r1953, -2147483648;
	shr.u32 	%r440, %r439, %r1892;
	and.b32  	%r441, %r440, %r74;
	shl.b32 	%r442, %r441, 2;
	add.s32 	%r443, %r76, %r442;
	atom.shared.add.u32 	%r444, [%r443], 1;
	xor.b32  	%r445, %r1952, -2147483648;
	shr.u32 	%r446, %r445, %r1892;
	and.b32  	%r447, %r446, %r74;
	shl.b32 	%r448, %r447, 2;
	add.s32 	%r449, %r76, %r448;
	atom.shared.add.u32 	%r450, [%r449], 1;
	xor.b32  	%r451, %r1951, -2147483648;
	shr.u32 	%r452, %r451, %r1892;
	and.b32  	%r453, %r452, %r74;
	shl.b32 	%r454, %r453, 2;
	add.s32 	%r455, %r76, %r454;
	atom.shared.add.u32 	%r456, [%r455], 1;
	xor.b32  	%r457, %r1950, -2147483648;
	shr.u32 	%r458, %r457, %r1892;
	and.b32  	%r459, %r458, %r74;
	shl.b32 	%r460, %r459, 2;
	add.s32 	%r461, %r76, %r460;
	atom.shared.add.u32 	%r462, [%r461], 1;
	xor.b32  	%r463, %r1949, -2147483648;
	shr.u32 	%r464, %r463, %r1892;
	and.b32  	%r465, %r464, %r74;
	shl.b32 	%r466, %r465, 2;
	add.s32 	%r467, %r76, %r466;
	atom.shared.add.u32 	%r468, [%r467], 1;
	xor.b32  	%r469, %r1948, -2147483648;
	shr.u32 	%r470, %r469, %r1892;
	and.b32  	%r471, %r470, %r74;
	shl.b32 	%r472, %r471, 2;
	add.s32 	%r473, %r76, %r472;
	atom.shared.add.u32 	%r474, [%r473], 1;
	xor.b32  	%r1977, %r1947, -2147483648;
	shr.u32 	%r476, %r1977, %r1892;
	and.b32  	%r477, %r476, %r74;
	shl.b32 	%r478, %r477, 2;
	add.s32 	%r479, %r76, %r478;
	atom.shared.add.u32 	%r480, [%r479], 1;
	bar.sync 	0;
	setp.gt.u32 	%p29, %r1, 255;
	shl.b32 	%r481, %r1, 2;
	add.s32 	%r101, %r356, %r481;
	mov.b32 	%r1972, 0;
	@%p29 bra 	$L__BB27_53;
	ld.shared.u32 	%r483, [%r101];
	mov.b32 	%r484, 0;
	st.shared.u32 	[%r101], %r484;
	ld.shared.u32 	%r485, [%r101+1024];
	st.shared.u32 	[%r101+1024], %r483;
	add.s32 	%r486, %r485, %r483;
	ld.shared.u32 	%r487, [%r101+2048];
	st.shared.u32 	[%r101+2048], %r486;
	add.s32 	%r488, %r487, %r486;
	ld.shared.u32 	%r489, [%r101+3072];
	st.shared.u32 	[%r101+3072], %r488;
	add.s32 	%r490, %r489, %r488;
	ld.shared.u32 	%r491, [%r101+4096];
	st.shared.u32 	[%r101+4096], %r490;
	add.s32 	%r492, %r491, %r490;
	ld.shared.u32 	%r493, [%r101+5120];
	st.shared.u32 	[%r101+5120], %r492;
	add.s32 	%r494, %r493, %r492;
	ld.shared.u32 	%r495, [%r101+6144];
	st.shared.u32 	[%r101+6144], %r494;
	add.s32 	%r496, %r495, %r494;
	ld.shared.u32 	%r497, [%r101+7168];
	st.shared.u32 	[%r101+7168], %r496;
	add.s32 	%r498, %r497, %r496;
	ld.shared.u32 	%r499, [%r101+8192];
	st.shared.u32 	[%r101+8192], %r498;
	add.s32 	%r500, %r499, %r498;
	ld.shared.u32 	%r501, [%r101+9216];
	st.shared.u32 	[%r101+9216], %r500;
	add.s32 	%r502, %r501, %r500;
	ld.shared.u32 	%r503, [%r101+10240];
	st.shared.u32 	[%r101+10240], %r502;
	add.s32 	%r504, %r503, %r502;
	ld.shared.u32 	%r505, [%r101+11264];
	st.shared.u32 	[%r101+11264], %r504;
	add.s32 	%r1972, %r505, %r504;
$L__BB27_53:
	setp.gt.u32 	%p30, %r1, 255;
	shl.b32 	%r506, %r3, 8;
	add.s32 	%r507, %r506, %r1;
	mul.wide.s32 	%rd59, %r507, 4;
	add.s64 	%rd6, %rd2, %rd59;
	@%p30 bra 	$L__BB27_55;
	or.b32  	%r508, %r1972, 1073741824;
	st.volatile.global.u32 	[%rd6], %r508;
$L__BB27_55:
	ld.param.u64 	%rd442, [_ZN3cub18CUB_300001_SM_10006detail10radix_sort29DeviceRadixSortOnesweepKernelINS1_5radix10policy_hubIifyE10Policy1000ELNS0_9SortOrderE0EifyiiNS1_21identity_decomposer_tEEEvPT5_SB_PT3_PKSC_PT1_PKSG_PT2_PKSK_T4_iiT6__param_7];
	xor.b32  	%r1988, %r1958, -2147483648;
	xor.b32  	%r1989, %r1959, -2147483648;
	xor.b32  	%r1987, %r1957, -2147483648;
	xor.b32  	%r1986, %r1956, -2147483648;
	xor.b32  	%r1993, %r1963, -2147483648;
	xor.b32  	%r1983, %r1953, -2147483648;
	xor.b32  	%r1985, %r1955, -2147483648;
	xor.b32  	%r1982, %r1952, -2147483648;
	xor.b32  	%r1984, %r1954, -2147483648;
	xor.b32  	%r1980, %r1950, -2147483648;
	xor.b32  	%r1981, %r1951, -2147483648;
	xor.b32  	%r1978, %r1948, -2147483648;
	xor.b32  	%r1979, %r1949, -2147483648;
	setp.lt.u32 	%p31, %r1, 256;
	setp.eq.s32 	%p32, %r1972, 6528;
	and.pred  	%p33, %p31, %p32;
	selp.u32 	%r509, 1, 0, %p33;
	{ 
	.reg .pred 	%p1; 
	.reg .pred 	%p2; 
	setp.ne.u32 	%p1, %r509, 0; 
	bar.red.or.pred 	%p2, 0, %p1; 
	selp.u32 	%r510, 1, 0, %p2; 
	}
	setp.eq.s32 	%p34, %r510, 0;
	and.b32  	%r511, %r1, 992;
	and.b32  	%r512, %r1, 31;
	mul.lo.s32 	%r513, %r511, 17;
	or.b32  	%r514, %r513, %r512;
	cvt.u64.u32 	%rd7, %r514;
	mul.lo.s32 	%r515, %r3, 6528;
	cvt.s64.s32 	%rd60, %r515;
	add.s64 	%rd61, %rd7, %rd60;
	cvta.to.global.u64 	%rd62, %rd442;
	shl.b64 	%rd63, %rd61, 2;
	add.s64 	%rd8, %rd62, %rd63;
	cvt.u64.u32 	%rd9, %r1;
	@%p34 bra 	$L__BB27_175;
	setp.gt.u32 	%p35, %r1, 255;
	shl.b32 	%r516, %r1, 3;
	mov.u32 	%r517, _ZZN3cub18CUB_300001_SM_10006detail10radix_sort29DeviceRadixSortOnesweepKernelINS1_5radix10policy_hubIifyE10Policy1000ELNS0_9SortOrderE0EifyiiNS1_21identity_decomposer_tEEEvPT5_SB_PT3_PKSC_PT1_PKSG_PT2_PKSK_T4_iiT6_E1s;
	add.s32 	%r518, %r517, %r516;
	add.s32 	%r121, %r518, 26112;
	@%p35 bra 	$L__BB27_64;
	ld.param.u64 	%rd436, [_ZN3cub18CUB_300001_SM_10006detail10radix_sort29DeviceRadixSortOnesweepKernelINS1_5radix10policy_hubIifyE10Policy1000ELNS0_9SortOrderE0EifyiiNS1_21identity_decomposer_tEEEvPT5_SB_PT3_PKSC_PT1_PKSG_PT2_PKSK_T4_iiT6__param_3];
	cvta.to.global.u64 	%rd64, %rd436;
	shl.b64 	%rd65, %rd9, 3;
	add.s64 	%rd66, %rd64, %rd65;
	ld.global.u64 	%rd67, [%rd66];
	setp.gt.u32 	%p36, %r1, %r100;
	selp.b64 	%rd68, 6528, 0, %p36;
	sub.s64 	%rd455, %rd67, %rd68;
	st.shared.u64 	[%r121], %rd455;
	setp.lt.s32 	%p37, %r3, 1;
	mov.u32 	%r1976, %r1972;
	@%p37 bra 	$L__BB27_63;
	mov.b32 	%r1974, -1;
	mov.u32 	%r1973, %r3;
	mov.u32 	%r1976, %r1972;
$L__BB27_59:
	ld.param.u64 	%rd429, [_ZN3cub18CUB_300001_SM_10006detail10radix_sort29DeviceRadixSortOnesweepKernelINS1_5radix10policy_hubIifyE10Policy1000ELNS0_9SortOrderE0EifyiiNS1_21identity_decomposer_tEEEvPT5_SB_PT3_PKSC_PT1_PKSG_PT2_PKSK_T4_iiT6__param_0];
	add.s32 	%r125, %r1973, -1;
	shl.b32 	%r520, %r125, 8;
	add.s32 	%r521, %r520, %r1;
	cvta.to.global.u64 	%rd69, %rd429;
	mul.wide.s32 	%rd70, %r521, 4;
	add.s64 	%rd11, %rd69, %rd70;
$L__BB27_60:
	membar.cta;
	ld.volatile.global.u32 	%r126, [%rd11];
	setp.eq.s32 	%p38, %r126, 0;
	@%p38 bra 	$L__BB27_60;
	and.b32  	%r522, %r126, 1073741823;
	add.s32 	%r1976, %r522, %r1976;
	setp.gt.s32 	%p39, %r126, -1;
	vote.sync.ballot.b32 	%r1974, %p39, %r1974;
	setp.gt.u32 	%p41, %r1973, 1;
	and.pred  	%p42, %p39, %p41;
	mov.u32 	%r1973, %r125;
	@%p42 bra 	$L__BB27_59;
	ld.shared.u64 	%rd455, [%r121];
$L__BB27_63:
	or.b32  	%r523, %r1976, -2147483648;
	st.volatile.global.u32 	[%rd6], %r523;
	sub.s32 	%r524, %r1976, %r1972;
	cvt.s64.s32 	%rd71, %r524;
	add.s64 	%rd72, %rd455, %rd71;
	st.shared.u64 	[%r121], %rd72;
$L__BB27_64:
	ld.param.u32 	%r1878, [_ZN3cub18CUB_300001_SM_10006detail10radix_sort29DeviceRadixSortOnesweepKernelINS1_5radix10policy_hubIifyE10Policy1000ELNS0_9SortOrderE0EifyiiNS1_21identity_decomposer_tEEEvPT5_SB_PT3_PKSC_PT1_PKSG_PT2_PKSK_T4_iiT6__param_8];
	ld.param.u64 	%rd432, [_ZN3cub18CUB_300001_SM_10006detail10radix_sort29DeviceRadixSortOnesweepKernelINS1_5radix10policy_hubIifyE10Policy1000ELNS0_9SortOrderE0EifyiiNS1_21identity_decomposer_tEEEvPT5_SB_PT3_PKSC_PT1_PKSG_PT2_PKSK_T4_iiT6__param_2];
	setp.gt.u32 	%p43, %r1, 255;
	setp.lt.s32 	%p44, %r4, %r1878;
	setp.eq.s64 	%p45, %rd432, 0;
	or.pred  	%p46, %p45, %p44;
	or.pred  	%p47, %p43, %p46;
	@%p47 bra 	$L__BB27_66;
	ld.param.u64 	%rd433, [_ZN3cub18CUB_300001_SM_10006detail10radix_sort29DeviceRadixSortOnesweepKernelINS1_5radix10policy_hubIifyE10Policy1000ELNS0_9SortOrderE0EifyiiNS1_21identity_decomposer_tEEEvPT5_SB_PT3_PKSC_PT1_PKSG_PT2_PKSK_T4_iiT6__param_2];
	ld.shared.u64 	%rd73, [%r121];
	setp.gt.u32 	%p48, %r1, %r100;
	selp.b64 	%rd74, 6528, 0, %p48;
	cvt.s64.s32 	%rd75, %r1972;
	add.s64 	%rd76, %rd74, %rd75;
	add.s64 	%rd77, %rd76, %rd73;
	cvta.to.global.u64 	%rd78, %rd433;
	shl.b64 	%rd79, %rd9, 3;
	add.s64 	%rd80, %rd78, %rd79;
	st.global.u64 	[%rd80], %rd77;
$L__BB27_66:
	ld.param.u32 	%r1879, [_ZN3cub18CUB_300001_SM_10006detail10radix_sort29DeviceRadixSortOnesweepKernelINS1_5radix10policy_hubIifyE10Policy1000ELNS0_9SortOrderE0EifyiiNS1_21identity_decomposer_tEEEvPT5_SB_PT3_PKSC_PT1_PKSG_PT2_PKSK_T4_iiT6__param_8];
	setp.gt.s32 	%p49, %r4, %r1879;
	bar.sync 	0;
	shl.b32 	%r525, %r100, 3;
	add.s32 	%r527, %r517, %r525;
	ld.shared.u64 	%rd14, [%r527+26112];
	@%p49 bra 	$L__BB27_68;
	add.s64 	%rd81, %rd14, %rd7;
	shl.b64 	%rd82, %rd81, 2;
	add.s64 	%rd83, %rd1, %rd82;
	st.global.u32 	[%rd83], %r1963;
	st.global.u32 	[%rd83+128], %r1962;
	st.global.u32 	[%rd83+256], %r1961;
	st.global.u32 	[%rd83+384], %r1960;
	st.global.u32 	[%rd83+512], %r1959;
	st.global.u32 	[%rd83+640], %r1958;
	st.global.u32 	[%rd83+768], %r1957;
	st.global.u32 	[%rd83+896], %r1956;
	st.global.u32 	[%rd83+1024], %r1955;
	st.global.u32 	[%rd83+1152], %r1954;
	st.global.u32 	[%rd83+1280], %r1953;
	st.global.u32 	[%rd83+1408], %r1952;
	st.global.u32 	[%rd83+1536], %r1951;
	st.global.u32 	[%rd83+1664], %r1950;
	st.global.u32 	[%rd83+1792], %r1949;
	st.global.u32 	[%rd83+1920], %r1948;
	st.global.u32 	[%rd83+2048], %r1947;
	bra.uni 	$L__BB27_102;
$L__BB27_68:
	ld.param.u32 	%r1880, [_ZN3cub18CUB_300001_SM_10006detail10radix_sort29DeviceRadixSortOnesweepKernelINS1_5radix10policy_hubIifyE10Policy1000ELNS0_9SortOrderE0EifyiiNS1_21identity_decomposer_tEEEvPT5_SB_PT3_PKSC_PT1_PKSG_PT2_PKSK_T4_iiT6__param_8];
	cvt.u32.u64 	%r528, %rd7;
	mad.lo.s32 	%r130, %r3, -6528, %r1880;
	setp.ge.s32 	%p50, %r528, %r130;
	add.s64 	%rd84, %rd14, %rd7;
	shl.b64 	%rd85, %rd84, 2;
	add.s64 	%rd15, %rd1, %rd85;
	@%p50 bra 	$L__BB27_70;
	st.global.u32 	[%rd15], %r1963;
$L__BB27_70:
	add.s32 	%r530, %r528, 32;
	setp.ge.s32 	%p51, %r530, %r130;
	@%p51 bra 	$L__BB27_72;
	st.global.u32 	[%rd15+128], %r1962;
$L__BB27_72:
	add.s32 	%r532, %r528, 64;
	setp.ge.s32 	%p52, %r532, %r130;
	@%p52 bra 	$L__BB27_74;
	st.global.u32 	[%rd15+256], %r1961;
$L__BB27_74:
	add.s32 	%r534, %r528, 96;
	setp.ge.s32 	%p53, %r534, %r130;
	@%p53 bra 	$L__BB27_76;
	st.global.u32 	[%rd15+384], %r1960;
$L__BB27_76:
	add.s32 	%r536, %r528, 128;
	setp.ge.s32 	%p54, %r536, %r130;
	@%p54 bra 	$L__BB27_78;
	st.global.u32 	[%rd15+512], %r1959;
$L__BB27_78:
	add.s32 	%r538, %r528, 160;
	setp.ge.s32 	%p55, %r538, %r130;
	@%p55 bra 	$L__BB27_80;
	st.global.u32 	[%rd15+640], %r1958;
$L__BB27_80:
	add.s32 	%r540, %r528, 192;
	setp.ge.s32 	%p56, %r540, %r130;
	@%p56 bra 	$L__BB27_82;
	st.global.u32 	[%rd15+768], %r1957;
$L__BB27_82:
	add.s32 	%r542, %r528, 224;
	setp.ge.s32 	%p57, %r542, %r130;
	@%p57 bra 	$L__BB27_84;
	st.global.u32 	[%rd15+896], %r1956;
$L__BB27_84:
	add.s32 	%r544, %r528, 256;
	setp.ge.s32 	%p58, %r544, %r130;
	@%p58 bra 	$L__BB27_86;
	st.global.u32 	[%rd15+1024], %r1955;
$L__BB27_86:
	add.s32 	%r546, %r528, 288;
	setp.ge.s32 	%p59, %r546, %r130;
	@%p59 bra 	$L__BB27_88;
	st.global.u32 	[%rd15+1152], %r1954;
$L__BB27_88:
	add.s32 	%r548, %r528, 320;
	setp.ge.s32 	%p60, %r548, %r130;
	@%p60 bra 	$L__BB27_90;
	st.global.u32 	[%rd15+1280], %r1953;
$L__BB27_90:
	add.s32 	%r550, %r528, 352;
	setp.ge.s32 	%p61, %r550, %r130;
	@%p61 bra 	$L__BB27_92;
	st.global.u32 	[%rd15+1408], %r1952;
$L__BB27_92:
	add.s32 	%r552, %r528, 384;
	setp.ge.s32 	%p62, %r552, %r130;
	@%p62 bra 	$L__BB27_94;
	st.global.u32 	[%rd15+1536], %r1951;
$L__BB27_94:
	add.s32 	%r554, %r528, 416;
	setp.ge.s32 	%p63, %r554, %r130;
	@%p63 bra 	$L__BB27_96;
	st.global.u32 	[%rd15+1664], %r1950;
$L__BB27_96:
	add.s32 	%r556, %r528, 448;
	setp.ge.s32 	%p64, %r556, %r130;
	@%p64 bra 	$L__BB27_98;
	st.global.u32 	[%rd15+1792], %r1949;
$L__BB27_98:
	add.s32 	%r558, %r528, 480;
	setp.ge.s32 	%p65, %r558, %r130;
	@%p65 bra 	$L__BB27_100;
	st.global.u32 	[%rd15+1920], %r1948;
$L__BB27_100:
	add.s32 	%r560, %r528, 512;
	setp.ge.s32 	%p66, %r560, %r130;
	@%p66 bra 	$L__BB27_102;
	st.global.u32 	[%rd15+2048], %r1947;
$L__BB27_102:
	ld.param.u32 	%r1881, [_ZN3cub18CUB_300001_SM_10006detail10radix_sort29DeviceRadixSortOnesweepKernelINS1_5radix10policy_hubIifyE10Policy1000ELNS0_9SortOrderE0EifyiiNS1_21identity_decomposer_tEEEvPT5_SB_PT3_PKSC_PT1_PKSG_PT2_PKSK_T4_iiT6__param_8];
	setp.gt.s32 	%p67, %r4, %r1881;
	@%p67 bra 	$L__BB27_104;
	ld.global.f32 	%f235, [%rd8];
	ld.global.f32 	%f234, [%rd8+128];
	ld.global.f32 	%f233, [%rd8+256];
	ld.global.f32 	%f232, [%rd8+384];
	ld.global.f32 	%f231, [%rd8+512];
	ld.global.f32 	%f230, [%rd8+640];
	ld.global.f32 	%f229, [%rd8+768];
	ld.global.f32 	%f228, [%rd8+896];
	ld.global.f32 	%f227, [%rd8+1024];
	ld.global.f32 	%f226, [%rd8+1152];
	ld.global.f32 	%f225, [%rd8+1280];
	ld.global.f32 	%f224, [%rd8+1408];
	ld.global.f32 	%f223, [%rd8+1536];
	ld.global.f32 	%f222, [%rd8+1664];
	ld.global.f32 	%f221, [%rd8+1792];
	ld.global.f32 	%f220, [%rd8+1920];
	ld.global.f32 	%f219, [%rd8+2048];
	bra.uni 	$L__BB27_138;
$L__BB27_104:
	ld.param.u32 	%r1882, [_ZN3cub18CUB_300001_SM_10006detail10radix_sort29DeviceRadixSortOnesweepKernelINS1_5radix10policy_hubIifyE10Policy1000ELNS0_9SortOrderE0EifyiiNS1_21identity_decomposer_tEEEvPT5_SB_PT3_PKSC_PT1_PKSG_PT2_PKSK_T4_iiT6__param_8];
	cvt.u32.u64 	%r561, %rd7;
	sub.s32 	%r131, %r1882, %r515;
	setp.ge.s32 	%p68, %r561, %r131;
	@%p68 bra 	$L__BB27_106;
	ld.global.f32 	%f235, [%rd8];
$L__BB27_106:
	add.s32 	%r564, %r561, 32;
	setp.ge.s32 	%p69, %r564, %r131;
	@%p69 bra 	$L__BB27_108;
	ld.global.f32 	%f234, [%rd8+128];
$L__BB27_108:
	add.s32 	%r566, %r561, 64;
	setp.ge.s32 	%p70, %r566, %r131;
	@%p70 bra 	$L__BB27_110;
	ld.global.f32 	%f233, [%rd8+256];
$L__BB27_110:
	add.s32 	%r568, %r561, 96;
	setp.ge.s32 	%p71, %r568, %r131;
	@%p71 bra 	$L__BB27_112;
	ld.global.f32 	%f232, [%rd8+384];
$L__BB27_112:
	add.s32 	%r570, %r561, 128;
	setp.ge.s32 	%p72, %r570, %r131;
	@%p72 bra 	$L__BB27_114;
	ld.global.f32 	%f231, [%rd8+512];
$L__BB27_114:
	add.s32 	%r572, %r561, 160;
	setp.ge.s32 	%p73, %r572, %r131;
	@%p73 bra 	$L__BB27_116;
	ld.global.f32 	%f230, [%rd8+640];
$L__BB27_116:
	add.s32 	%r574, %r561, 192;
	setp.ge.s32 	%p74, %r574, %r131;
	@%p74 bra 	$L__BB27_118;
	ld.global.f32 	%f229, [%rd8+768];
$L__BB27_118:
	add.s32 	%r576, %r561, 224;
	setp.ge.s32 	%p75, %r576, %r131;
	@%p75 bra 	$L__BB27_120;
	ld.global.f32 	%f228, [%rd8+896];
$L__BB27_120:
	add.s32 	%r578, %r561, 256;
	setp.ge.s32 	%p76, %r578, %r131;
	@%p76 bra 	$L__BB27_122;
	ld.global.f32 	%f227, [%rd8+1024];
$L__BB27_122:
	add.s32 	%r580, %r561, 288;
	setp.ge.s32 	%p77, %r580, %r131;
	@%p77 bra 	$L__BB27_124;
	ld.global.f32 	%f226, [%rd8+1152];
$L__BB27_124:
	add.s32 	%r582, %r561, 320;
	setp.ge.s32 	%p78, %r582, %r131;
	@%p78 bra 	$L__BB27_126;
	ld.global.f32 	%f225, [%rd8+1280];
$L__BB27_126:
	add.s32 	%r584, %r561, 352;
	setp.ge.s32 	%p79, %r584, %r131;
	@%p79 bra 	$L__BB27_128;
	ld.global.f32 	%f224, [%rd8+1408];
$L__BB27_128:
	add.s32 	%r586, %r561, 384;
	setp.ge.s32 	%p80, %r586, %r131;
	@%p80 bra 	$L__BB27_130;
	ld.global.f32 	%f223, [%rd8+1536];
$L__BB27_130:
	add.s32 	%r588, %r561, 416;
	setp.ge.s32 	%p81, %r588, %r131;
	@%p81 bra 	$L__BB27_132;
	ld.global.f32 	%f222, [%rd8+1664];
$L__BB27_132:
	add.s32 	%r590, %r561, 448;
	setp.ge.s32 	%p82, %r590, %r131;
	@%p82 bra 	$L__BB27_134;
	ld.global.f32 	%f221, [%rd8+1792];
$L__BB27_134:
	add.s32 	%r592, %r561, 480;
	setp.ge.s32 	%p83, %r592, %r131;
	@%p83 bra 	$L__BB27_136;
	ld.global.f32 	%f220, [%rd8+1920];
$L__BB27_136:
	add.s32 	%r594, %r561, 512;
	setp.ge.s32 	%p84, %r594, %r131;
	@%p84 bra 	$L__BB27_138;
	ld.global.f32 	%f219, [%rd8+2048];
$L__BB27_138:
	ld.param.u32 	%r1883, [_ZN3cub18CUB_300001_SM_10006detail10radix_sort29DeviceRadixSortOnesweepKernelINS1_5radix10policy_hubIifyE10Policy1000ELNS0_9SortOrderE0EifyiiNS1_21identity_decomposer_tEEEvPT5_SB_PT3_PKSC_PT1_PKSG_PT2_PKSK_T4_iiT6__param_8];
	mad.lo.s32 	%r595, %r3, 6528, 6528;
	setp.gt.s32 	%p85, %r595, %r1883;
	@%p85 bra 	$L__BB27_140;
	ld.param.u64 	%rd439, [_ZN3cub18CUB_300001_SM_10006detail10radix_sort29DeviceRadixSortOnesweepKernelINS1_5radix10policy_hubIifyE10Policy1000ELNS0_9SortOrderE0EifyiiNS1_21identity_decomposer_tEEEvPT5_SB_PT3_PKSC_PT1_PKSG_PT2_PKSK_T4_iiT6__param_6];
	add.s64 	%rd86, %rd14, %rd7;
	cvta.to.global.u64 	%rd87, %rd439;
	shl.b64 	%rd88, %rd86, 2;
	add.s64 	%rd89, %rd87, %rd88;
	st.global.f32 	[%rd89], %f235;
	st.global.f32 	[%rd89+128], %f234;
	st.global.f32 	[%rd89+256], %f233;
	st.global.f32 	[%rd89+384], %f232;
	st.global.f32 	[%rd89+512], %f231;
	st.global.f32 	[%rd89+640], %f230;
	st.global.f32 	[%rd89+768], %f229;
	st.global.f32 	[%rd89+896], %f228;
	st.global.f32 	[%rd89+1024], %f227;
	st.global.f32 	[%rd89+1152], %f226;
	st.global.f32 	[%rd89+1280], %f225;
	st.global.f32 	[%rd89+1408], %f224;
	st.global.f32 	[%rd89+1536], %f223;
	st.global.f32 	[%rd89+1664], %f222;
	st.global.f32 	[%rd89+1792], %f221;
	st.global.f32 	[%rd89+1920], %f220;
	st.global.f32 	[%rd89+2048], %f219;
	bra.uni 	$L__BB27_174;
$L__BB27_140:
	ld.param.u32 	%r1884, [_ZN3cub18CUB_300001_SM_10006detail10radix_sort29DeviceRadixSortOnesweepKernelINS1_5radix10policy_hubIifyE10Policy1000ELNS0_9SortOrderE0EifyiiNS1_21identity_decomposer_tEEEvPT5_SB_PT3_PKSC_PT1_PKSG_PT2_PKSK_T4_iiT6__param_8];
	ld.param.u64 	%rd440, [_ZN3cub18CUB_300001_SM_10006detail10radix_sort29DeviceRadixSortOnesweepKernelINS1_5radix10policy_hubIifyE10Policy1000ELNS0_9SortOrderE0EifyiiNS1_21identity_decomposer_tEEEvPT5_SB_PT3_PKSC_PT1_PKSG_PT2_PKSK_T4_iiT6__param_6];
	cvt.u32.u64 	%r596, %rd7;
	mad.lo.s32 	%r132, %r3, -6528, %r1884;
	setp.ge.s32 	%p86, %r596, %r132;
	add.s64 	%rd90, %rd14, %rd7;
	cvta.to.global.u64 	%rd91, %rd440;
	shl.b64 	%rd92, %rd90, 2;
	add.s64 	%rd16, %rd91, %rd92;
	@%p86 bra 	$L__BB27_142;
	st.global.f32 	[%rd16], %f235;
$L__BB27_142:
	add.s32 	%r598, %r596, 32;
	setp.ge.s32 	%p87, %r598, %r132;
	@%p87 bra 	$L__BB27_144;
	st.global.f32 	[%rd16+128], %f234;
$L__BB27_144:
	add.s32 	%r600, %r596, 64;
	setp.ge.s32 	%p88, %r600, %r132;
	@%p88 bra 	$L__BB27_146;
	st.global.f32 	[%rd16+256], %f233;
$L__BB27_146:
	add.s32 	%r602, %r596, 96;
	setp.ge.s32 	%p89, %r602, %r132;
	@%p89 bra 	$L__BB27_148;
	st.global.f32 	[%rd16+384], %f232;
$L__BB27_148:
	add.s32 	%r604, %r596, 128;
	setp.ge.s32 	%p90, %r604, %r132;
	@%p90 bra 	$L__BB27_150;
	st.global.f32 	[%rd16+512], %f231;
$L__BB27_150:
	add.s32 	%r606, %r596, 160;
	setp.ge.s32 	%p91, %r606, %r132;
	@%p91 bra 	$L__BB27_152;
	st.global.f32 	[%rd16+640], %f230;
$L__BB27_152:
	add.s32 	%r608, %r596, 192;
	setp.ge.s32 	%p92, %r608, %r132;
	@%p92 bra 	$L__BB27_154;
	st.global.f32 	[%rd16+768], %f229;
$L__BB27_154:
	add.s32 	%r610, %r596, 224;
	setp.ge.s32 	%p93, %r610, %r132;
	@%p93 bra 	$L__BB27_156;
	st.global.f32 	[%rd16+896], %f228;
$L__BB27_156:
	add.s32 	%r612, %r596, 256;
	setp.ge.s32 	%p94, %r612, %r132;
	@%p94 bra 	$L__BB27_158;
	st.global.f32 	[%rd16+1024], %f227;
$L__BB27_158:
	add.s32 	%r614, %r596, 288;
	setp.ge.s32 	%p95, %r614, %r132;
	@%p95 bra 	$L__BB27_160;
	st.global.f32 	[%rd16+1152], %f226;
$L__BB27_160:
	add.s32 	%r616, %r596, 320;
	setp.ge.s32 	%p96, %r616, %r132;
	@%p96 bra 	$L__BB27_162;
	st.global.f32 	[%rd16+1280], %f225;
$L__BB27_162:
	add.s32 	%r618, %r596, 352;
	setp.ge.s32 	%p97, %r618, %r132;
	@%p97 bra 	$L__BB27_164;
	st.global.f32 	[%rd16+1408], %f224;
$L__BB27_164:
	add.s32 	%r620, %r596, 384;
	setp.ge.s32 	%p98, %r620, %r132;
	@%p98 bra 	$L__BB27_166;
	st.global.f32 	[%rd16+1536], %f223;
$L__BB27_166:
	add.s32 	%r622, %r596, 416;
	setp.ge.s32 	%p99, %r622, %r132;
	@%p99 bra 	$L__BB27_168;
	st.global.f32 	[%rd16+1664], %f222;
$L__BB27_168:
	add.s32 	%r624, %r596, 448;
	setp.ge.s32 	%p100, %r624, %r132;
	@%p100 bra 	$L__BB27_170;
	st.global.f32 	[%rd16+1792], %f221;
$L__BB27_170:
	add.s32 	%r626, %r596, 480;
	setp.ge.s32 	%p101, %r626, %r132;
	@%p101 bra 	$L__BB27_172;
	st.global.f32 	[%rd16+1920], %f220;
$L__BB27_172:
	add.s32 	%r628, %r596, 512;
	setp.ge.s32 	%p102, %r628, %r132;
	@%p102 bra 	$L__BB27_174;
	st.global.f32 	[%rd16+2048], %f219;
$L__BB27_174:
	// begin inline asm
	exit;
	// end inline asm
	mov.u32 	%r1977, %r1947;
	mov.u32 	%r1978, %r1948;
	mov.u32 	%r1979, %r1949;
	mov.u32 	%r1980, %r1950;
	mov.u32 	%r1981, %r1951;
	mov.u32 	%r1982, %r1952;
	mov.u32 	%r1983, %r1953;
	mov.u32 	%r1984, %r1954;
	mov.u32 	%r1985, %r1955;
	mov.u32 	%r1986, %r1956;
	mov.u32 	%r1987, %r1957;
	mov.u32 	%r1988, %r1958;
	mov.u32 	%r1989, %r1959;
	mov.u32 	%r1990, %r1960;
	mov.u32 	%r1991, %r1961;
	mov.u32 	%r1992, %r1962;
	mov.u32 	%r1993, %r1963;
$L__BB27_175:
	mul.hi.u32 	%r629, %r1, 357913942;
	add.s32 	%r630, %r629, %r1;
	shl.b32 	%r631, %r630, 2;
	mov.u32 	%r632, _ZZN3cub18CUB_300001_SM_10006detail10radix_sort29DeviceRadixSortOnesweepKernelINS1_5radix10policy_hubIifyE10Policy1000ELNS0_9SortOrderE0EifyiiNS1_21identity_decomposer_tEEEvPT5_SB_PT3_PKSC_PT1_PKSG_PT2_PKSK_T4_iiT6_E1s;
	add.s32 	%r633, %r632, %r631;
	add.s32 	%r150, %r633, 13328;
	st.shared.u32 	[%r633+13328], %r1972;
	bar.sync 	0;
	setp.gt.u32 	%p103, %r1, 31;
	@%p103 bra 	$L__BB27_177;
	mad.lo.s32 	%r665, %r1, 52, %r632;
	ld.shared.u32 	%r666, [%r665+13328];
	ld.shared.u32 	%r667, [%r665+13332];
	ld.shared.u32 	%r668, [%r665+13336];
	ld.shared.u32 	%r669, [%r665+13340];
	ld.shared.u32 	%r670, [%r665+13344];
	ld.shared.u32 	%r671, [%r665+13348];
	ld.shared.u32 	%r672, [%r665+13352];
	ld.shared.u32 	%r673, [%r665+13356];
	ld.shared.u32 	%r674, [%r665+13360];
	ld.shared.u32 	%r675, [%r665+13364];
	ld.shared.u32 	%r676, [%r665+13368];
	ld.shared.u32 	%r677, [%r665+13372];
	add.s32 	%r678, %r667, %r666;
	add.s32 	%r679, %r678, %r668;
	add.s32 	%r680, %r679, %r669;
	add.s32 	%r681, %r680, %r670;
	add.s32 	%r682, %r681, %r671;
	add.s32 	%r683, %r682, %r672;
	add.s32 	%r684, %r683, %r673;
	add.s32 	%r685, %r684, %r674;
	add.s32 	%r686, %r685, %r675;
	add.s32 	%r687, %r686, %r676;
	add.s32 	%r638, %r687, %r677;
	mov.b32 	%r636, 1;
	mov.b32 	%r661, 0;
	mov.b32 	%r663, -1;
	// begin inline asm
	{  .reg .s32 r0;  .reg .pred p;  shfl.sync.up.b32 r0|p, %r638, %r636, %r661, %r663;  @p add.s32 r0, r0, %r638;  mov.s32 %r634, r0;}
	// end inline asm
	mov.b32 	%r642, 2;
	// begin inline asm
	{  .reg .s32 r0;  .reg .pred p;  shfl.sync.up.b32 r0|p, %r634, %r642, %r661, %r663;  @p add.s32 r0, r0, %r634;  mov.s32 %r640, r0;}
	// end inline asm
	mov.b32 	%r648, 4;
	// begin inline asm
	{  .reg .s32 r0;  .reg .pred p;  shfl.sync.up.b32 r0|p, %r640, %r648, %r661, %r663;  @p add.s32 r0, r0, %r640;  mov.s32 %r646, r0;}
	// end inline asm
	mov.b32 	%r654, 8;
	// begin inline asm
	{  .reg .s32 r0;  .reg .pred p;  shfl.sync.up.b32 r0|p, %r646, %r654, %r661, %r663;  @p add.s32 r0, r0, %r646;  mov.s32 %r652, r0;}
	// end inline asm
	mov.b32 	%r660, 16;
	// begin inline asm
	{  .reg .s32 r0;  .reg .pred p;  shfl.sync.up.b32 r0|p, %r652, %r660, %r661, %r663;  @p add.s32 r0, r0, %r652;  mov.s32 %r658, r0;}
	// end inline asm
	sub.s32 	%r688, %r658, %r638;
	add.s32 	%r689, %r666, %r688;
	add.s32 	%r690, %r667, %r689;
	add.s32 	%r691, %r668, %r690;
	add.s32 	%r692, %r669, %r691;
	add.s32 	%r693, %r670, %r692;
	add.s32 	%r694, %r671, %r693;
	add.s32 	%r695, %r672, %r694;
	add.s32 	%r696, %r673, %r695;
	add.s32 	%r697, %r674, %r696;
	add.s32 	%r698, %r675, %r697;
	add.s32 	%r699, %r676, %r698;
	st.shared.u32 	[%r665+13328], %r688;
	st.shared.u32 	[%r665+13332], %r689;
	st.shared.u32 	[%r665+13336], %r690;
	st.shared.u32 	[%r665+13340], %r691;
	st.shared.u32 	[%r665+13344], %r692;
	st.shared.u32 	[%r665+13348], %r693;
	st.shared.u32 	[%r665+13352], %r694;
	st.shared.u32 	[%r665+13356], %r695;
	st.shared.u32 	[%r665+13360], %r696;
	st.shared.u32 	[%r665+13364], %r697;
	st.shared.u32 	[%r665+13368], %r698;
	st.shared.u32 	[%r665+13372], %r699;
$L__BB27_177:
	setp.gt.u32 	%p104, %r1, 255;
	bar.sync 	0;
	ld.shared.u32 	%r151, [%r150];
	@%p104 bra 	$L__BB27_179;
	shl.b32 	%r700, %r1, 2;
	add.s32 	%r702, %r632, %r700;
	ld.shared.u32 	%r703, [%r702];
	add.s32 	%r704, %r703, %r151;
	st.shared.u32 	[%r702], %r704;
	ld.shared.u32 	%r705, [%r702+1024];
	add.s32 	%r706, %r705, %r151;
	st.shared.u32 	[%r702+1024], %r706;
	ld.shared.u32 	%r707, [%r702+2048];
	add.s32 	%r708, %r707, %r151;
	st.shared.u32 	[%r702+2048], %r708;
	ld.shared.u32 	%r709, [%r702+3072];
	add.s32 	%r710, %r709, %r151;
	st.shared.u32 	[%r702+3072], %r710;
	ld.shared.u32 	%r711, [%r702+4096];
	add.s32 	%r712, %r711, %r151;
	st.shared.u32 	[%r702+4096], %r712;
	ld.shared.u32 	%r713, [%r702+5120];
	add.s32 	%r714, %r713, %r151;
	st.shared.u32 	[%r702+5120], %r714;
	ld.shared.u32 	%r715, [%r702+6144];
	add.s32 	%r716, %r715, %r151;
	st.shared.u32 	[%r702+6144], %r716;
	ld.shared.u32 	%r717, [%r702+7168];
	add.s32 	%r718, %r717, %r151;
	st.shared.u32 	[%r702+7168], %r718;
	ld.shared.u32 	%r719, [%r702+8192];
	add.s32 	%r720, %r719, %r151;
	st.shared.u32 	[%r702+8192], %r720;
	ld.shared.u32 	%r721, [%r702+9216];
	add.s32 	%r722, %r721, %r151;
	st.shared.u32 	[%r702+9216], %r722;
	ld.shared.u32 	%r723, [%r702+10240];
	add.s32 	%r724, %r723, %r151;
	st.shared.u32 	[%r702+10240], %r724;
	ld.shared.u32 	%r725, [%r702+11264];
	add.s32 	%r726, %r725, %r151;
	st.shared.u32 	[%r702+11264], %r726;
$L__BB27_179:
	ld.param.u32 	%r1930, [_ZN3cub18CUB_300001_SM_10006detail10radix_sort29DeviceRadixSortOnesweepKernelINS1_5radix10policy_hubIifyE10Policy1000ELNS0_9SortOrderE0EifyiiNS1_21identity_decomposer_tEEEvPT5_SB_PT3_PKSC_PT1_PKSG_PT2_PKSK_T4_iiT6__param_10];
	ld.param.u32 	%r1893, [_ZN3cub18CUB_300001_SM_10006detail10radix_sort29DeviceRadixSortOnesweepKernelINS1_5radix10policy_hubIifyE10Policy1000ELNS0_9SortOrderE0EifyiiNS1_21identity_decomposer_tEEEvPT5_SB_PT3_PKSC_PT1_PKSG_PT2_PKSK_T4_iiT6__param_9];
	shl.b32 	%r753, %r1, 5;
	and.b32  	%r754, %r753, 31744;
	add.s32 	%r152, %r632, %r754;
	bar.sync 	0;
	// begin inline asm
	mov.u32 %r727, %lanemask_le;
	// end inline asm
	shr.u32 	%r756, %r1993, %r1893;
	mov.b32 	%r757, -1;
	shl.b32 	%r758, %r757, %r1930;
	not.b32 	%r154, %r758;
	and.b32  	%r750, %r756, %r154;
	mov.b32 	%r730, 1;
	// begin inline asm
	{
    .reg .pred p;
    and.b32 %r728, %r750, %r730;    setp.ne.u32 p, %r728, 0;
    vote.ballot.sync.b32 %r728, p, 0xffffffff;
    @!p not.b32 %r728, %r728;
}

	// end inline asm
	mov.b32 	%r733, 2;
	// begin inline asm
	{
    .reg .pred p;
    and.b32 %r731, %r750, %r733;    setp.ne.u32 p, %r731, 0;
    vote.ballot.sync.b32 %r731, p, 0xffffffff;
    @!p not.b32 %r731, %r731;
}

	// end inline asm
	and.b32  	%r759, %r731, %r728;
	mov.b32 	%r736, 4;
	// begin inline asm
	{
    .reg .pred p;
    and.b32 %r734, %r750, %r736;    setp.ne.u32 p, %r734, 0;
    vote.ballot.sync.b32 %r734, p, 0xffffffff;
    @!p not.b32 %r734, %r734;
}

	// end inline asm
	and.b32  	%r760, %r734, %r759;
	mov.b32 	%r739, 8;
	// begin inline asm
	{
    .reg .pred p;
    and.b32 %r737, %r750, %r739;    setp.ne.u32 p, %r737, 0;
    vote.ballot.sync.b32 %r737, p, 0xffffffff;
    @!p not.b32 %r737, %r737;
}

	// end inline asm
	and.b32  	%r761, %r737, %r760;
	mov.b32 	%r742, 16;
	// begin inline asm
	{
    .reg .pred p;
    and.b32 %r740, %r750, %r742;    setp.ne.u32 p, %r740, 0;
    vote.ballot.sync.b32 %r740, p, 0xffffffff;
    @!p not.b32 %r740, %r740;
}

	// end inline asm
	and.b32  	%r762, %r740, %r761;
	mov.b32 	%r745, 32;
	// begin inline asm
	{
    .reg .pred p;
    and.b32 %r743, %r750, %r745;    setp.ne.u32 p, %r743, 0;
    vote.ballot.sync.b32 %r743, p, 0xffffffff;
    @!p not.b32 %r743, %r743;
}

	// end inline asm
	and.b32  	%r763, %r743, %r762;
	mov.b32 	%r748, 64;
	// begin inline asm
	{
    .reg .pred p;
    and.b32 %r746, %r750, %r748;    setp.ne.u32 p, %r746, 0;
    vote.ballot.sync.b32 %r746, p, 0xffffffff;
    @!p not.b32 %r746, %r746;
}

	// end inline asm
	and.b32  	%r764, %r746, %r763;
	mov.b32 	%r751, 128;
	// begin inline asm
	{
    .reg .pred p;
    and.b32 %r749, %r750, %r751;    setp.ne.u32 p, %r749, 0;
    vote.ballot.sync.b32 %r749, p, 0xffffffff;
    @!p not.b32 %r749, %r749;
}

	// end inline asm
	and.b32  	%r765, %r749, %r764;
	clz.b32 	%r766, %r765;
	sub.s32 	%r156, 31, %r766;
	and.b32  	%r767, %r727, %r765;
	popc.b32 	%r157, %r767;
	setp.ne.s32 	%p105, %r309, %r156;
	mov.b32 	%r1994, 0;
	@%p105 bra 	$L__BB27_181;
	shl.b32 	%r768, %r750, 2;
	add.s32 	%r769, %r152, %r768;
	atom.shared.add.u32 	%r1994, [%r769], %r157;
$L__BB27_181:
	ld.param.u32 	%r1894, [_ZN3cub18CUB_300001_SM_10006detail10radix_sort29DeviceRadixSortOnesweepKernelINS1_5radix10policy_hubIifyE10Policy1000ELNS0_9SortOrderE0EifyiiNS1_21identity_decomposer_tEEEvPT5_SB_PT3_PKSC_PT1_PKSG_PT2_PKSK_T4_iiT6__param_9];
	shfl.sync.idx.b32	%r795|%p106, %r1994, %r156, 31, -1;
	add.s32 	%r160, %r157, %r795;
	shr.u32 	%r796, %r1992, %r1894;
	and.b32  	%r792, %r796, %r154;
	mov.b32 	%r772, 1;
	// begin inline asm
	{
    .reg .pred p;
    and.b32 %r770, %r792, %r772;    setp.ne.u32 p, %r770, 0;
    vote.ballot.sync.b32 %r770, p, 0xffffffff;
    @!p not.b32 %r770, %r770;
}

	// end inline asm
	mov.b32 	%r775, 2;
	// begin inline asm
	{
    .reg .pred p;
    and.b32 %r773, %r792, %r775;    setp.ne.u32 p, %r773, 0;
    vote.ballot.sync.b32 %r773, p, 0xffffffff;
    @!p not.b32 %r773, %r773;
}

	// end inline asm
	and.b32  	%r797, %r773, %r770;
	mov.b32 	%r778, 4;
	// begin inline asm
	{
    .reg .pred p;
    and.b32 %r776, %r792, %r778;    setp.ne.u32 p, %r776, 0;
    vote.ballot.sync.b32 %r776, p, 0xffffffff;
    @!p not.b32 %r776, %r776;
}

	// end inline asm
	and.b32  	%r798, %r776, %r797;
	mov.b32 	%r781, 8;
	// begin inline asm
	{
    .reg .pred p;
    and.b32 %r779, %r792, %r781;    setp.ne.u32 p, %r779, 0;
    vote.ballot.sync.b32 %r779, p, 0xffffffff;
    @!p not.b32 %r779, %r779;
}

	// end inline asm
	and.b32  	%r799, %r779, %r798;
	mov.b32 	%r784, 16;
	// begin inline asm
	{
    .reg .pred p;
    and.b32 %r782, %r792, %r784;    setp.ne.u32 p, %r782, 0;
    vote.ballot.sync.b32 %r782, p, 0xffffffff;
    @!p not.b32 %r782, %r782;
}

	// end inline asm
	and.b32  	%r800, %r782, %r799;
	mov.b32 	%r787, 32;
	// begin inline asm
	{
    .reg .pred p;
    and.b32 %r785, %r792, %r787;    setp.ne.u32 p, %r785, 0;
    vote.ballot.sync.b32 %r785, p, 0xffffffff;
    @!p not.b32 %r785, %r785;
}

	// end inline asm
	and.b32  	%r801, %r785, %r800;
	mov.b32 	%r790, 64;
	// begin inline asm
	{
    .reg .pred p;
    and.b32 %r788, %r792, %r790;    setp.ne.u32 p, %r788, 0;
    vote.ballot.sync.b32 %r788, p, 0xffffffff;
    @!p not.b32 %r788, %r788;
}

	// end inline asm
	and.b32  	%r802, %r788, %r801;
	mov.b32 	%r793, 128;
	// begin inline asm
	{
    .reg .pred p;
    and.b32 %r791, %r792, %r793;    setp.ne.u32 p, %r791, 0;
    vote.ballot.sync.b32 %r791, p, 0xffffffff;
    @!p not.b32 %r791, %r791;
}

	// end inline asm
	and.b32  	%r803, %r791, %r802;
	clz.b32 	%r804, %r803;
	sub.s32 	%r162, 31, %r804;
	and.b32  	%r805, %r727, %r803;
	popc.b32 	%r163, %r805;
	setp.ne.s32 	%p107, %r309, %r162;
	mov.b32 	%r1995, 0;
	@%p107 bra 	$L__BB27_183;
	shl.b32 	%r806, %r792, 2;
	add.s32 	%r807, %r152, %r806;
	atom.shared.add.u32 	%r1995, [%r807], %r163;
$L__BB27_183:
	ld.param.u32 	%r1895, [_ZN3cub18CUB_300001_SM_10006detail10radix_sort29DeviceRadixSortOnesweepKernelINS1_5radix10policy_hubIifyE10Policy1000ELNS0_9SortOrderE0EifyiiNS1_21identity_decomposer_tEEEvPT5_SB_PT3_PKSC_PT1_PKSG_PT2_PKSK_T4_iiT6__param_9];
	shfl.sync.idx.b32	%r833|%p108, %r1995, %r162, 31, -1;
	add.s32 	%r166, %r163, %r833;
	shr.u32 	%r834, %r1991, %r1895;
	and.b32  	%r830, %r834, %r154;
	mov.b32 	%r810, 1;
	// begin inline asm
	{
    .reg .pred p;
    and.b32 %r808, %r830, %r810;    setp.ne.u32 p, %r808, 0;
    vote.ballot.sync.b32 %r808, p, 0xffffffff;
    @!p not.b32 %r808, %r808;
}

	// end inline asm
	mov.b32 	%r813, 2;
	// begin inline asm
	{
    .reg .pred p;
    and.b32 %r811, %r830, %r813;    setp.ne.u32 p, %r811, 0;
    vote.ballot.sync.b32 %r811, p, 0xffffffff;
    @!p not.b32 %r811, %r811;
}

	// end inline asm
	and.b32  	%r835, %r811, %r808;
	mov.b32 	%r816, 4;
	// begin inline asm
	{
    .reg .pred p;
    and.b32 %r814, %r830, %r816;    setp.ne.u32 p, %r814, 0;
    vote.ballot.sync.b32 %r814, p, 0xffffffff;
    @!p not.b32 %r814, %r814;
}

	// end inline asm
	and.b32  	%r836, %r814, %r835;
	mov.b32 	%r819, 8;
	// begin inline asm
	{
    .reg .pred p;
    and.b32 %r817, %r830, %r819;    setp.ne.u32 p, %r817, 0;
    vote.ballot.sync.b32 %r817, p, 0xffffffff;
    @!p not.b32 %r817, %r817;
}

	// end inline asm
	and.b32  	%r837, %r817, %r836;
	mov.b32 	%r822, 16;
	// begin inline asm
	{
    .reg .pred p;
    and.b32 %r820, %r830, %r822;    setp.ne.u32 p, %r820, 0;
    vote.ballot.sync.b32 %r820, p, 0xffffffff;
    @!p not.b32 %r820, %r820;
}

	// end inline asm
	and.b32  	%r838, %r820, %r837;
	mov.b32 	%r825, 32;
	// begin inline asm
	{
    .reg .pred p;
    and.b32 %r823, %r830, %r825;    setp.ne.u32 p, %r823, 0;
    vote.ballot.sync.b32 %r823, p, 0xffffffff;
    @!p not.b32 %r823, %r823;
}

	// end inline asm
	and.b32  	%r839, %r823, %r838;
	mov.b32 	%r828, 64;
	// begin inline asm
	{
    .reg .pred p;
    and.b32 %r826, %r830, %r828;    setp.ne.u32 p, %r826, 0;
    vote.ballot.sync.b32 %r826, p, 0xffffffff;
    @!p not.b32 %r826, %r826;
}

	// end inline asm
	and.b32  	%r840, %r826, %r839;
	mov.b32 	%r831, 128;
	// begin inline asm
	{
    .reg .pred p;
    and.b32 %r829, %r830, %r831;    setp.ne.u32 p, %r829, 0;
    vote.ballot.sync.b32 %r829, p, 0xffffffff;
    @!p not.b32 %r829, %r829;
}

	// end inline asm
	and.b32  	%r841, %r829, %r840;
	clz.b32 	%r842, %r841;
	sub.s32 	%r168, 31, %r842;
	and.b32  	%r843, %r727, %r841;
	popc.b32 	%r169, %r843;
	setp.ne.s32 	%p109, %r309, %r168;
	mov.b32 	%r1996, 0;
	@%p109 bra 	$L__BB27_185;
	shl.b32 	%r844, %r830, 2;
	add.s32 	%r845, %r152, %r844;
	atom.shared.add.u32 	%r1996, [%r845], %r169;
$L__BB27_185:
	ld.param.u32 	%r1896, [_ZN3cub18CUB_300001_SM_10006detail10radix_sort29DeviceRadixSortOnesweepKernelINS1_5radix10policy_hubIifyE10Policy1000ELNS0_9SortOrderE0EifyiiNS1_21identity_decomposer_tEEEvPT5_SB_PT3_PKSC_PT1_PKSG_PT2_PKSK_T4_iiT6__param_9];
	shfl.sync.idx.b32	%r871|%p110, %r1996, %r168, 31, -1;
	add.s32 	%r172, %r169, %r871;
	shr.u32 	%r872, %r1990, %r1896;
	and.b32  	%r868, %r872, %r154;
	mov.b32 	%r848, 1;
	// begin inline asm
	{
    .reg .pred p;
    and.b32 %r846, %r868, %r848;    setp.ne.u32 p, %r846, 0;
    vote.ballot.sync.b32 %r846, p, 0xffffffff;
    @!p not.b32 %r846, %r846;
}

	// end inline asm
	mov.b32 	%r851, 2;
	// begin inline asm
	{
    .reg .pred p;
    and.b32 %r849, %r868, %r851;    setp.ne.u32 p, %r849, 0;
    vote.ballot.sync.b32 %r849, p, 0xffffffff;
    @!p not.b32 %r849, %r849;
}

	// end inline asm
	and.b32  	%r873, %r849, %r846;
	mov.b32 	%r854, 4;
	// begin inline asm
	{
    .reg .pred p;
    and.b32 %r852, %r868, %r854;    setp.ne.u32 p, %r852, 0;
    vote.ballot.sync.b32 %r852, p, 0xffffffff;
    @!p not.b32 %r852, %r852;
}

	// end inline asm
	and.b32  	%r874, %r852, %r873;
	mov.b32 	%r857, 8;
	// begin inline asm
	{
    .reg .pred p;
    and.b32 %r855, %r868, %r857;    setp.ne.u32 p, %r855, 0;
    vote.ballot.sync.b32 %r855, p, 0xffffffff;
    @!p not.b32 %r855, %r855;
}

	// end inline asm
	and.b32  	%r875, %r855, %r874;
	mov.b32 	%r860, 16;
	// begin inline asm
	{
    .reg .pred p;
    and.b32 %r858, %r868, %r860;    setp.ne.u32 p, %r858, 0;
    vote.ballot.sync.b32 %r858, p, 0xffffffff;
    @!p not.b32 %r858, %r858;
}

	// end inline asm
	and.b32  	%r876, %r858, %r875;
	mov.b32 	%r863, 32;
	// begin inline asm
	{
    .reg .pred p;
    and.b32 %r861, %r868, %r863;    setp.ne.u32 p, %r861, 0;
    vote.ballot.sync.b32 %r861, p, 0xffffffff;
    @!p not.b32 %r861, %r861;
}

	// end inline asm
	and.b32  	%r877, %r861, %r876;
	mov.b32 	%r866, 64;
	// begin inline asm
	{
    .reg .pred p;
    and.b32 %r864, %r868, %r866;    setp.ne.u32 p, %r864, 0;
    vote.ballot.sync.b32 %r864, p, 0xffffffff;
    @!p not.b32 %r864, %r864;
}

	// end inline asm
	and.b32  	%r878, %r864, %r877;
	mov.b32 	%r869, 128;
	// begin inline asm
	{
    .reg .pred p;
    and.b32 %r867, %r868, %r869;    setp.ne.u32 p, %r867, 0;
    vote.ballot.sync.b32 %r867, p, 0xffffffff;
    @!p not.b32 %r867, %r867;
}

	// end inline asm
	and.b32  	%r879, %r867, %r878;
	clz.b32 	%r880, %r879;
	sub.s32 	%r174, 31, %r880;
	and.b32  	%r881, %r727, %r879;
	popc.b32 	%r175, %r881;
	setp.ne.s32 	%p111, %r309, %r174;
	mov.b32 	%r1997, 0;
	@%p111 bra 	$L__BB27_187;
	shl.b32 	%r882, %r868, 2;
	add.s32 	%r883, %r152, %r882;
	atom.shared.add.u32 	%r1997, [%r883], %r175;
$L__BB27_187:
	ld.param.u32 	%r1897, [_ZN3cub18CUB_300001_SM_10006detail10radix_sort29DeviceRadixSortOnesweepKernelINS1_5radix10policy_hubIifyE10Policy1000ELNS0_9SortOrderE0EifyiiNS1_21identity_decomposer_tEEEvPT5_SB_PT3_PKSC_PT1_PKSG_PT2_PKSK_T4_iiT6__param_9];
	shfl.sync.idx.b32	%r909|%p112, %r1997, %r174, 31, -1;
	add.s32 	%r178, %r175, %r909;
	shr.u32 	%r910, %r1989, %r1897;
	and.b32  	%r906, %r910, %r154;
	mov.b32 	%r886, 1;
	// begin inline asm
	{
    .reg .pred p;
    and.b32 %r884, %r906, %r886;    setp.ne.u32 p, %r884, 0;
    vote.ballot.sync.b32 %r884, p, 0xffffffff;
    @!p not.b32 %r884, %r884;
}

	// end inline asm
	mov.b32 	%r889, 2;
	// begin inline asm
	{
    .reg .pred p;
    and.b32 %r887, %r906, %r889;    setp.ne.u32 p, %r887, 0;
    vote.ballot.sync.b32 %r887, p, 0xffffffff;
    @!p not.b32 %r887, %r887;
}

	// end inline asm
	and.b32  	%r911, %r887, %r884;
	mov.b32 	%r892, 4;
	// begin inline asm
	{
    .reg .pred p;
    and.b32 %r890, %r906, %r892;    setp.ne.u32 p, %r890, 0;
    vote.ballot.sync.b32 %r890, p, 0xffffffff;
    @!p not.b32 %r890, %r890;
}

	// end inline asm
	and.b32  	%r912, %r890, %r911;
	mov.b32 	%r895, 8;
	// begin inline asm
	{
    .reg .pred p;
    and.b32 %r893, %r906, %r895;    setp.ne.u32 p, %r893, 0;
    vote.ballot.sync.b32 %r893, p, 0xffffffff;
    @!p not.b32 %r893, %r893;
}

	// end inline asm
	and.b32  	%r913, %r893, %r912;
	mov.b32 	%r898, 16;
	// begin inline asm
	{
    .reg .pred p;
    and.b32 %r896, %r906, %r898;    setp.ne.u32 p, %r896, 0;
    vote.ballot.sync.b32 %r896, p, 0xffffffff;
    @!p not.b32 %r896, %r896;
}

	// end inline asm
	and.b32  	%r914, %r896, %r913;
	mov.b32 	%r901, 32;
	// begin inline asm
	{
    .reg .pred p;
    and.b32 %r899, %r906, %r901;    setp.ne.u32 p, %r899, 0;
    vote.ballot.sync.b32 %r899, p, 0xffffffff;
    @!p not.b32 %r899, %r899;
}

	// end inline asm
	and.b32  	%r915, %r899, %r914;
	mov.b32 	%r904, 64;
	// begin inline asm
	{
    .reg .pred p;
    and.b32 %r902, %r906, %r904;    setp.ne.u32 p, %r902, 0;
    vote.ballot.sync.b32 %r902, p, 0xffffffff;
    @!p not.b32 %r902, %r902;
}

	// end inline asm
	and.b32  	%r916, %r902, %r915;
	mov.b32 	%r907, 128;
	// begin inline asm
	{
    .reg .pred p;
    and.b32 %r905, %r906, %r907;    setp.ne.u32 p, %r905, 0;
    vote.ballot.sync.b32 %r905, p, 0xffffffff;
    @!p not.b32 %r905, %r905;
}

	// end inline asm
	and.b32  	%r917, %r905, %r916;
	clz.b32 	%r918, %r917;
	sub.s32 	%r180, 31, %r918;
	and.b32  	%r919, %r727, %r917;
	popc.b32 	%r181, %r919;
	setp.ne.s32 	%p113, %r309, %r180;
	mov.b32 	%r1998, 0;
	@%p113 bra 	$L__BB27_189;
	shl.b32 	%r920, %r906, 2;
	add.s32 	%r921, %r152, %r920;
	atom.shared.add.u32 	%r1998, [%r921], %r181;
$L__BB27_189:
	ld.param.u32 	%r1898, [_ZN3cub18CUB_300001_SM_10006detail10radix_sort29DeviceRadixSortOnesweepKernelINS1_5radix10policy_hubIifyE10Policy1000ELNS0_9SortOrderE0EifyiiNS1_21identity_decomposer_tEEEvPT5_SB_PT3_PKSC_PT1_PKSG_PT2_PKSK_T4_iiT6__param_9];
	shfl.sync.idx.b32	%r947|%p114, %r1998, %r180, 31, -1;
	add.s32 	%r184, %r181, %r947;
	shr.u32 	%r948, %r1988, %r1898;
	and.b32  	%r944, %r948, %r154;
	mov.b32 	%r924, 1;
	// begin inline asm
	{
    .reg .pred p;
    and.b32 %r922, %r944, %r924;    setp.ne.u32 p, %r922, 0;
    vote.ballot.sync.b32 %r922, p, 0xffffffff;
    @!p not.b32 %r922, %r922;
}

	// end inline asm
	mov.b32 	%r927, 2;
	// begin inline asm
	{
    .reg .pred p;
    and.b32 %r925, %r944, %r927;    setp.ne.u32 p, %r925, 0;
    vote.ballot.sync.b32 %r925, p, 0xffffffff;
    @!p not.b32 %r925, %r925;
}

	// end inline asm
	and.b32  	%r949, %r925, %r922;
	mov.b32 	%r930, 4;
	// begin inline asm
	{
    .reg .pred p;
    and.b32 %r928, %r944, %r930;    setp.ne.u32 p, %r928, 0;
    vote.ballot.sync.b32 %r928, p, 0xffffffff;
    @!p not.b32 %r928, %r928;
}

	// end inline asm
	and.b32  	%r950, %r928, %r949;
	mov.b32 	%r933, 8;
	// begin inline asm
	{
    .reg .pred p;
    and.b32 %r931, %r944, %r933;    setp.ne.u32 p, %r931, 0;
    vote.ballot.sync.b32 %r931, p, 0xffffffff;
    @!p not.b32 %r931, %r931;
}

	// end inline asm
	and.b32  	%r951, %r931, %r950;
	mov.b32 	%r936, 16;
	// begin inline asm
	{
    .reg .pred p;
    and.b32 %r934, %r944, %r936;    setp.ne.u32 p, %r934, 0;
    vote.ballot.sync.b32 %r934, p, 0xffffffff;
    @!p not.b32 %r934, %r934;
}

	// end inline asm
	and.b32  	%r952, %r934, %r951;
	mov.b32 	%r939, 32;
	// begin inline asm
	{
    .reg .pred p;
    and.b32 %r937, %r944, %r939;    setp.ne.u32 p, %r937, 0;
    vote.ballot.sync.b32 %r937, p, 0xffffffff;
    @!p not.b32 %r937, %r937;
}

	// end inline asm
	and.b32  	%r953, %r937, %r952;
	mov.b32 	%r942, 64;
	// begin inline asm
	{
    .reg .pred p;
    and.b32 %r940, %r944, %r942;    setp.ne.u32 p, %r940, 0;
    vote.ballot.sync.b32 %r940, p, 0xffffffff;
    @!p not.b32 %r940, %r940;
}

	// end inline asm
	and.b32  	%r954, %r940, %r953;
	mov.b32 	%r945, 128;
	// begin inline asm
	{
    .reg .pred p;
    and.b32 %r943, %r944, %r945;    setp.ne.u32 p, %r943, 0;
    vote.ballot.sync.b32 %r943, p, 0xffffffff;
    @!p not.b32 %r943, %r943;
}

	// end inline asm
	and.b32  	%r955, %r943, %r954;
	clz.b32 	%r956, %r955;
	sub.s32 	%r186, 31, %r956;
	and.b32  	%r957, %r727, %r955;
	popc.b32 	%r187, %r957;
	setp.ne.s32 	%p115, %r309, %r186;
	mov.b32 	%r1999, 0;
	@%p115 bra 	$L__BB27_191;
	shl.b32 	%r958, %r944, 2;
	add.s32 	%r959, %r152, %r958;
	atom.shared.add.u32 	%r1999, [%r959], %r187;
$L__BB27_191:
	ld.param.u32 	%r1899, [_ZN3cub18CUB_300001_SM_10006detail10radix_sort29DeviceRadixSortOnesweepKernelINS1_5radix10policy_hubIifyE10Policy1000ELNS0_9SortOrderE0EifyiiNS1_21identity_decomposer_tEEEvPT5_SB_PT3_PKSC_PT1_PKSG_PT2_PKSK_T4_iiT6__param_9];
	shfl.sync.idx.b32	%r985|%p116, %r1999, %r186, 31, -1;
	add.s32 	%r190, %r187, %r985;
	shr.u32 	%r986, %r1987, %r1899;
	and.b32  	%r982, %r986, %r154;
	mov.b32 	%r962, 1;
	// begin inline asm
	{
    .reg .pred p;
    and.b32 %r960, %r982, %r962;    setp.ne.u32 p, %r960, 0;
    vote.ballot.sync.b32 %r960, p, 0xffffffff;
    @!p not.b32 %r960, %r960;
}

	// end inline asm
	mov.b32 	%r965, 2;
	// begin inline asm
	{
    .reg .pred p;
    and.b32 %r963, %r982, %r965;    setp.ne.u32 p, %r963, 0;
    vote.ballot.sync.b32 %r963, p, 0xffffffff;
    @!p not.b32 %r963, %r963;
}

	// end inline asm
	and.b32  	%r987, %r963, %r960;
	mov.b32 	%r968, 4;
	// begin inline asm
	{
    .reg .pred p;
    and.b32 %r966, %r982, %r968;    setp.ne.u32 p, %r966, 0;
    vote.ballot.sync.b32 %r966, p, 0xffffffff;
    @!p not.b32 %r966, %r966;
}

	// end inline asm
	and.b32  	%r988, %r966, %r987;
	mov.b32 	%r971, 8;
	// begin inline asm
	{
    .reg .pred p;
    and.b32 %r969, %r982, %r971;    setp.ne.u32 p, %r969, 0;
    vote.ballot.sync.b32 %r969, p, 0xffffffff;
    @!p not.b32 %r969, %r969;
}

	// end inline asm
	and.b32  	%r989, %r969, %r988;
	mov.b32 	%r974, 16;
	// begin inline asm
	{
    .reg .pred p;
    and.b32 %r972, %r982, %r974;    setp.ne.u32 p, %r972, 0;
    vote.ballot.sync.b32 %r972, p, 0xffffffff;
    @!p not.b32 %r972, %r972;
}

	// end inline asm
	and.b32  	%r990, %r972, %r989;
	mov.b32 	%r977, 32;
	// begin inline asm
	{
    .reg .pred p;
    and.b32 %r975, %r982, %r977;    setp.ne.u32 p, %r975, 0;
    vote.ballot.sync.b32 %r975, p, 0xffffffff;
    @!p not.b32 %r975, %r975;
}

	// end inline asm
	and.b32  	%r991, %r975, %r990;
	mov.b32 	%r980, 64;
	// begin inline asm
	{
    .reg .pred p;
    and.b32 %r978, %r982, %r980;    setp.ne.u32 p, %r978, 0;
    vote.ballot.sync.b32 %r978, p, 0xffffffff;
    @!p not.b32 %r978, %r978;
}

	// end inline asm
	and.b32  	%r992, %r978, %r991;
	mov.b32 	%r983, 128;
	// begin inline asm
	{
    .reg .pred p;
    and.b32 %r981, %r982, %r983;    setp.ne.u32 p, %r981, 0;
    vote.ballot.sync.b32 %r981, p, 0xffffffff;
    @!p not.b32 %r981, %r981;
}

	// end inline asm
	and.b32  	%r993, %r981, %r992;
	clz.b32 	%r994, %r993;
	sub.s32 	%r192, 31, %r994;
	and.b32  	%r995, %r727, %r993;
	popc.b32 	%r193, %r995;
	setp.ne.s32 	%p117, %r309, %r192;
	mov.b32 	%r2000, 0;
	@%p117 bra 	$L__BB27_193;
	shl.b32 	%r996, %r982, 2;
	add.s32 	%r997, %r152, %r996;
	atom.shared.add.u32 	%r2000, [%r997], %r193;
$L__BB27_193:
	ld.param.u32 	%r1900, [_ZN3cub18CUB_300001_SM_10006detail10radix_sort29DeviceRadixSortOnesweepKernelINS1_5radix10policy_hubIifyE10Policy1000ELNS0_9SortOrderE0EifyiiNS1_21identity_decomposer_tEEEvPT5_SB_PT3_PKSC_PT1_PKSG_PT2_PKSK_T4_iiT6__param_9];
	shfl.sync.idx.b32	%r1023|%p118, %r2000, %r192, 31, -1;
	add.s32 	%r196, %r193, %r1023;
	shr.u32 	%r1024, %r1986, %r1900;
	and.b32  	%r1020, %r1024, %r154;
	mov.b32 	%r1000, 1;
	// begin inline asm
	{
    .reg .pred p;
    and.b32 %r998, %r1020, %r1000;    setp.ne.u32 p, %r998, 0;
    vote.ballot.sync.b32 %r998, p, 0xffffffff;
    @!p not.b32 %r998, %r998;
}

	// end inline asm
	mov.b32 	%r1003, 2;
	// begin inline asm
	{
    .reg .pred p;
    and.b32 %r1001, %r1020, %r1003;    setp.ne.u32 p, %r1001, 0;
    vote.ballot.sync.b32 %r1001, p, 0xffffffff;
    @!p not.b32 %r1001, %r1001;
}

	// end inline asm
	and.b32  	%r1025, %r1001, %r998;
	mov.b32 	%r1006, 4;
	// begin inline asm
	{
    .reg .pred p;
    and.b32 %r1004, %r1020, %r1006;    setp.ne.u32 p, %r1004, 0;
    vote.ballot.sync.b32 %r1004, p, 0xffffffff;
    @!p not.b32 %r1004, %r1004;
}

	// end inline asm
	and.b32  	%r1026, %r1004, %r1025;
	mov.b32 	%r1009, 8;
	// begin inline asm
	{
    .reg .pred p;
    and.b32 %r1007, %r1020, %r1009;    setp.ne.u32 p, %r1007, 0;
    vote.ballot.sync.b32 %r1007, p, 0xffffffff;
    @!p not.b32 %r1007, %r1007;
}

	// end inline asm
	and.b32  	%r1027, %r1007, %r1026;
	mov.b32 	%r1012, 16;
	// begin inline asm
	{
    .reg .pred p;
    and.b32 %r1010, %r1020, %r1012;    setp.ne.u32 p, %r1010, 0;
    vote.ballot.sync.b32 %r1010, p, 0xffffffff;
    @!p not.b32 %r1010, %r1010;
}

	// end inline asm
	and.b32  	%r1028, %r1010, %r1027;
	mov.b32 	%r1015, 32;
	// begin inline asm
	{
    .reg .pred p;
    and.b32 %r1013, %r1020, %r1015;    setp.ne.u32 p, %r1013, 0;
    vote.ballot.sync.b32 %r1013, p, 0xffffffff;
    @!p not.b32 %r1013, %r1013;
}

	// end inline asm
	and.b32  	%r1029, %r1013, %r1028;
	mov.b32 	%r1018, 64;
	// begin inline asm
	{
    .reg .pred p;
    and.b32 %r1016, %r1020, %r1018;    setp.ne.u32 p, %r1016, 0;
    vote.ballot.sync.b32 %r1016, p, 0xffffffff;
    @!p not.b32 %r1016, %r1016;
}

	// end inline asm
	and.b32  	%r1030, %r1016, %r1029;
	mov.b32 	%r1021, 128;
	// begin inline asm
	{
    .reg .pred p;
    and.b32 %r1019, %r1020, %r1021;    setp.ne.u32 p, %r1019, 0;
    vote.ballot.sync.b32 %r1019, p, 0xffffffff;
    @!p not.b32 %r1019, %r1019;
}

	// end inline asm
	and.b32  	%r1031, %r1019, %r1030;
	clz.b32 	%r1032, %r1031;
	sub.s32 	%r198, 31, %r1032;
	and.b32  	%r1033, %r727, %r1031;
	popc.b32 	%r199, %r1033;
	setp.ne.s32 	%p119, %r309, %r198;
	mov.b32 	%r2001, 0;
	@%p119 bra 	$L__BB27_195;
	shl.b32 	%r1034, %r1020, 2;
	add.s32 	%r1035, %r152, %r1034;
	atom.shared.add.u32 	%r2001, [%r1035], %r199;
$L__BB27_195:
	ld.param.u32 	%r1901, [_ZN3cub18CUB_300001_SM_10006detail10radix_sort29DeviceRadixSortOnesweepKernelINS1_5radix10policy_hubIifyE10Policy1000ELNS0_9SortOrderE0EifyiiNS1_21identity_decomposer_tEEEvPT5_SB_PT3_PKSC_PT1_PKSG_PT2_PKSK_T4_iiT6__param_9];
	shfl.sync.idx.b32	%r1061|%p120, %r2001, %r198, 31, -1;
	add.s32 	%r202, %r199, %r1061;
	shr.u32 	%r1062, %r1985, %r1901;
	and.b32  	%r1058, %r1062, %r154;
	mov.b32 	%r1038, 1;
	// begin inline asm
	{
    .reg .pred p;
    and.b32 %r1036, %r1058, %r1038;    setp.ne.u32 p, %r1036, 0;
    vote.ballot.sync.b32 %r1036, p, 0xffffffff;
    @!p not.b32 %r1036, %r1036;
}

	// end inline asm
	mov.b32 	%r1041, 2;
	// begin inline asm
	{
    .reg .pred p;
    and.b32 %r1039, %r1058, %r1041;    setp.ne.u32 p, %r1039, 0;
    vote.ballot.sync.b32 %r1039, p, 0xffffffff;
    @!p not.b32 %r1039, %r1039;
}

	// end inline asm
	and.b32  	%r1063, %r1039, %r1036;
	mov.b32 	%r1044, 4;
	// begin inline asm
	{
    .reg .pred p;
    and.b32 %r1042, %r1058, %r1044;    setp.ne.u32 p, %r1042, 0;
    vote.ballot.sync.b32 %r1042, p, 0xffffffff;
    @!p not.b32 %r1042, %r1042;
}

	// end inline asm
	and.b32  	%r1064, %r1042, %r1063;
	mov.b32 	%r1047, 8;
	// begin inline asm
	{
    .reg .pred p;
    and.b32 %r1045, %r1058, %r1047;    setp.ne.u32 p, %r1045, 0;
    vote.ballot.sync.b32 %r1045, p, 0xffffffff;
    @!p not.b32 %r1045, %r1045;
}

	// end inline asm
	and.b32  	%r1065, %r1045, %r1064;
	mov.b32 	%r1050, 16;
	// begin inline asm
	{
    .reg .pred p;
    and.b32 %r1048, %r1058, %r1050;    setp.ne.u32 p, %r1048, 0;
    vote.ballot.sync.b32 %r1048, p, 0xffffffff;
    @!p not.b32 %r1048, %r1048;
}

	// end inline asm
	and.b32  	%r1066, %r1048, %r1065;
	mov.b32 	%r1053, 32;
	// begin inline asm
	{
    .reg .pred p;
    and.b32 %r1051, %r1058, %r1053;    setp.ne.u32 p, %r1051, 0;
    vote.ballot.sync.b32 %r1051, p, 0xffffffff;
    @!p not.b32 %r1051, %r1051;
}

	// end inline asm
	and.b32  	%r1067, %r1051, %r1066;
	mov.b32 	%r1056, 64;
	// begin inline asm
	{
    .reg .pred p;
    and.b32 %r1054, %r1058, %r1056;    setp.ne.u32 p, %r1054, 0;
    vote.ballot.sync.b32 %r1054, p, 0xffffffff;
    @!p not.b32 %r1054, %r1054;
}

	// end inline asm
	and.b32  	%r1068, %r1054, %r1067;
	mov.b32 	%r1059, 128;
	// begin inline asm
	{
    .reg .pred p;
    and.b32 %r1057, %r1058, %r1059;    setp.ne.u32 p, %r1057, 0;
    vote.ballot.sync.b32 %r1057, p, 0xffffffff;
    @!p not.b32 %r1057, %r1057;
}

	// end inline asm
	and.b32  	%r1069, %r1057, %r1068;
	clz.b32 	%r1070, %r1069;
	sub.s32 	%r204, 31, %r1070;
	and.b32  	%r1071, %r727, %r1069;
	popc.b32 	%r205, %r1071;
	setp.ne.s32 	%p121, %r309, %r204;
	mov.b32 	%r2002, 0;
	@%p121 bra 	$L__BB27_197;
	shl.b32 	%r1072, %r1058, 2;
	add.s32 	%r1073, %r152, %r1072;
	atom.shared.add.u32 	%r2002, [%r1073], %r205;
$L__BB27_197:
	ld.param.u32 	%r1902, [_ZN3cub18CUB_300001_SM_10006detail10radix_sort29DeviceRadixSortOnesweepKernelINS1_5radix10policy_hubIifyE10Policy1000ELNS0_9SortOrderE0EifyiiNS1_21identity_decomposer_tEEEvPT5_SB_PT3_PKSC_PT1_PKSG_PT2_PKSK_T4_iiT6__param_9];
	shfl.sync.idx.b32	%r1099|%p122, %r2002, %r204, 31, -1;
	add.s32 	%r208, %r205, %r1099;
	shr.u32 	%r1100, %r1984, %r1902;
	and.b32  	%r1096, %r1100, %r154;
	mov.b32 	%r1076, 1;
	// begin inline asm
	{
    .reg .pred p;
    and.b32 %r1074, %r1096, %r1076;    setp.ne.u32 p, %r1074, 0;
    vote.ballot.sync.b32 %r1074, p, 0xffffffff;
    @!p not.b32 %r1074, %r1074;
}

	// end inline asm
	mov.b32 	%r1079, 2;
	// begin inline asm
	{
    .reg .pred p;
    and.b32 %r1077, %r1096, %r1079;    setp.ne.u32 p, %r1077, 0;
    vote.ballot.sync.b32 %r1077, p, 0xffffffff;
    @!p not.b32 %r1077, %r1077;
}

	// end inline asm
	and.b32  	%r1101, %r1077, %r1074;
	mov.b32 	%r1082, 4;
	// begin inline asm
	{
    .reg .pred p;
    and.b32 %r1080, %r1096, %r1082;    setp.ne.u32 p, %r1080, 0;
    vote.ballot.sync.b32 %r1080, p, 0xffffffff;
    @!p not.b32 %r1080, %r1080;
}

	// end inline asm
	and.b32  	%r1102, %r1080, %r1101;
	mov.b32 	%r1085, 8;
	// begin inline asm
	{
    .reg .pred p;
    and.b32 %r1083, %r1096, %r1085;    setp.ne.u32 p, %r1083, 0;
    vote.ballot.sync.b32 %r1083, p, 0xffffffff;
    @!p not.b32 %r1083, %r1083;
}

	// end inline asm
	and.b32  	%r1103, %r1083, %r1102;
	mov.b32 	%r1088, 16;
	// begin inline asm
	{
    .reg .pred p;
    and.b32 %r1086, %r1096, %r1088;    setp.ne.u32 p, %r1086, 0;
    vote.ballot.sync.b32 %r1086, p, 0xffffffff;
    @!p not.b32 %r1086, %r1086;
}

	// end inline asm
	and.b32  	%r1104, %r1086, %r1103;
	mov.b32 	%r1091, 32;
	// begin inline asm
	{
    .reg .pred p;
    and.b32 %r1089, %r1096, %r1091;    setp.ne.u32 p, %r1089, 0;
    vote.ballot.sync.b32 %r1089, p, 0xffffffff;
    @!p not.b32 %r1089, %r1089;
}

	// end inline asm
	and.b32  	%r1105, %r1089, %r1104;
	mov.b32 	%r1094, 64;
	// begin inline asm
	{
    .reg .pred p;
    and.b32 %r1092, %r1096, %r1094;    setp.ne.u32 p, %r1092, 0;
    vote.ballot.sync.b32 %r1092, p, 0xffffffff;
    @!p not.b32 %r1092, %r1092;
}

	// end inline asm
	and.b32  	%r1106, %r1092, %r1105;
	mov.b32 	%r1097, 128;
	// begin inline asm
	{
    .reg .pred p;
    and.b32 %r1095, %r1096, %r1097;    setp.ne.u32 p, %r1095, 0;
    vote.ballot.sync.b32 %r1095, p, 0xffffffff;
    @!p not.b32 %r1095, %r1095;
}

	// end inline asm
	and.b32  	%r1107, %r1095, %r1106;
	clz.b32 	%r1108, %r1107;
	sub.s32 	%r210, 31, %r1108;
	and.b32  	%r1109, %r727, %r1107;
	popc.b32 	%r211, %r1109;
	setp.ne.s32 	%p123, %r309, %r210;
	mov.b32 	%r2003, 0;
	@%p123 bra 	$L__BB27_199;
	shl.b32 	%r1114, %r1096, 2;
	add.s32 	%r1115, %r152, %r1114;
	atom.shared.add.u32 	%r2003, [%r1115], %r211;
$L__BB27_199:
	ld.param.u32 	%r1903, [_ZN3cub18CUB_300001_SM_10006detail10radix_sort29DeviceRadixSortOnesweepKernelINS1_5radix10policy_hubIifyE10Policy1000ELNS0_9SortOrderE0EifyiiNS1_21identity_decomposer_tEEEvPT5_SB_PT3_PKSC_PT1_PKSG_PT2_PKSK_T4_iiT6__param_9];
	shfl.sync.idx.b32	%r1141|%p124, %r2003, %r210, 31, -1;
	add.s32 	%r214, %r211, %r1141;
	shr.u32 	%r1142, %r1983, %r1903;
	and.b32  	%r1138, %r1142, %r154;
	mov.b32 	%r1118, 1;
	// begin inline asm
	{
    .reg .pred p;
    and.b32 %r1116, %r1138, %r1118;    setp.ne.u32 p, %r1116, 0;
    vote.ballot.sync.b32 %r1116, p, 0xffffffff;
    @!p not.b32 %r1116, %r1116;
}

	// end inline asm
	mov.b32 	%r1121, 2;
	// begin inline asm
	{
    .reg .pred p;
    and.b32 %r1119, %r1138, %r1121;    setp.ne.u32 p, %r1119, 0;
    vote.ballot.sync.b32 %r1119, p, 0xffffffff;
    @!p not.b32 %r1119, %r1119;
}

	// end inline asm
	and.b32  	%r1143, %r1119, %r1116;
	mov.b32 	%r1124, 4;
	// begin inline asm
	{
    .reg .pred p;
    and.b32 %r1122, %r1138, %r1124;    setp.ne.u32 p, %r1122, 0;
    vote.ballot.sync.b32 %r1122, p, 0xffffffff;
    @!p not.b32 %r1122, %r1122;
}

	// end inline asm
	and.b32  	%r1144, %r1122, %r1143;
	mov.b32 	%r1127, 8;
	// begin inline asm
	{
    .reg .pred p;
    and.b32 %r1125, %r1138, %r1127;    setp.ne.u32 p, %r1125, 0;
    vote.ballot.sync.b32 %r1125, p, 0xffffffff;
    @!p not.b32 %r1125, %r1125;
}

	// end inline asm
	and.b32  	%r1145, %r1125, %r1144;
	mov.b32 	%r1130, 16;
	// begin inline asm
	{
    .reg .pred p;
    and.b32 %r1128, %r1138, %r1130;    setp.ne.u32 p, %r1128, 0;
    vote.ballot.sync.b32 %r1128, p, 0xffffffff;
    @!p not.b32 %r1128, %r1128;
}

	// end inline asm
	and.b32  	%r1146, %r1128, %r1145;
	mov.b32 	%r1133, 32;
	// begin inline asm
	{
    .reg .pred p;
    and.b32 %r1131, %r1138, %r1133;    setp.ne.u32 p, %r1131, 0;
    vote.ballot.sync.b32 %r1131, p, 0xffffffff;
    @!p not.b32 %r1131, %r1131;
}

	// end inline asm
	and.b32  	%r1147, %r1131, %r1146;
	mov.b32 	%r1136, 64;
	// begin inline asm
	{
    .reg .pred p;
    and.b32 %r1134, %r1138, %r1136;    setp.ne.u32 p, %r1134, 0;
    vote.ballot.sync.b32 %r1134, p, 0xffffffff;
    @!p not.b32 %r1134, %r1134;
}

	// end inline asm
	and.b32  	%r1148, %r1134, %r1147;
	mov.b32 	%r1139, 128;
	// begin inline asm
	{
    .reg .pred p;
    and.b32 %r1137, %r1138, %r1139;    setp.ne.u32 p, %r1137, 0;
    vote.ballot.sync.b32 %r1137, p, 0xffffffff;
    @!p not.b32 %r1137, %r1137;
}

	// end inline asm
	and.b32  	%r1149, %r1137, %r1148;
	clz.b32 	%r1150, %r1149;
	sub.s32 	%r216, 31, %r1150;
	and.b32  	%r1151, %r727, %r1149;
	popc.b32 	%r217, %r1151;
	setp.ne.s32 	%p125, %r309, %r216;
	mov.b32 	%r2004, 0;
	@%p125 bra 	$L__BB27_201;
	shl.b32 	%r1156, %r1138, 2;
	add.s32 	%r1157, %r152, %r1156;
	atom.shared.add.u32 	%r2004, [%r1157], %r217;
$L__BB27_201:
	ld.param.u32 	%r1904, [_ZN3cub18CUB_300001_SM_10006detail10radix_sort29DeviceRadixSortOnesweepKernelINS1_5radix10policy_hubIifyE10Policy1000ELNS0_9SortOrderE0EifyiiNS1_21identity_decomposer_tEEEvPT5_SB_PT3_PKSC_PT1_PKSG_PT2_PKSK_T4_iiT6__param_9];
	shfl.sync.idx.b32	%r1183|%p126, %r2004, %r216, 31, -1;
	add.s32 	%r220, %r217, %r1183;
	shr.u32 	%r1184, %r1982, %r1904;
	and.b32  	%r1180, %r1184, %r154;
	mov.b32 	%r1160, 1;
	// begin inline asm
	{
    .reg .pred p;
    and.b32 %r1158, %r1180, %r1160;    setp.ne.u32 p, %r1158, 0;
    vote.ballot.sync.b32 %r1158, p, 0xffffffff;
    @!p not.b32 %r1158, %r1158;
}

	// end inline asm
	mov.b32 	%r1163, 2;
	// begin inline asm
	{
    .reg .pred p;
    and.b32 %r1161, %r1180, %r1163;    setp.ne.u32 p, %r1161, 0;
    vote.ballot.sync.b32 %r1161, p, 0xffffffff;
    @!p not.b32 %r1161, %r1161;
}

	// end inline asm
	and.b32  	%r1185, %r1161, %r1158;
	mov.b32 	%r1166, 4;
	// begin inline asm
	{
    .reg .pred p;
    and.b32 %r1164, %r1180, %r1166;    setp.ne.u32 p, %r1164, 0;
    vote.ballot.sync.b32 %r1164, p, 0xffffffff;
    @!p not.b32 %r1164, %r1164;
}

	// end inline asm
	and.b32  	%r1186, %r1164, %r1185;
	mov.b32 	%r1169, 8;
	// begin inline asm
	{
    .reg .pred p;
    and.b32 %r1167, %r1180, %r1169;    setp.ne.u32 p, %r1167, 0;
    vote.ballot.sync.b32 %r1167, p, 0xffffffff;
    @!p not.b32 %r1167, %r1167;
}

	// end inline asm
	and.b32  	%r1187, %r1167, %r1186;
	mov.b32 	%r1172, 16;
	// begin inline asm
	{
    .reg .pred p;
    and.b32 %r1170, %r1180, %r1172;    setp.ne.u32 p, %r1170, 0;
    vote.ballot.sync.b32 %r1170, p, 0xffffffff;
    @!p not.b32 %r1170, %r1170;
}

	// end inline asm
	and.b32  	%r1188, %r1170, %r1187;
	mov.b32 	%r1175, 32;
	// begin inline asm
	{
    .reg .pred p;
    and.b32 %r1173, %r1180, %r1175;    setp.ne.u32 p, %r1173, 0;
    vote.ballot.sync.b32 %r1173, p, 0xffffffff;
    @!p not.b32 %r1173, %r1173;
}

	// end inline asm
	and.b32  	%r1189, %r1173, %r1188;
	mov.b32 	%r1178, 64;
	// begin inline asm
	{
    .reg .pred p;
    and.b32 %r1176, %r1180, %r1178;    setp.ne.u32 p, %r1176, 0;
    vote.ballot.sync.b32 %r1176, p, 0xffffffff;
    @!p not.b32 %r1176, %r1176;
}

	// end inline asm
	and.b32  	%r1190, %r1176, %r1189;
	mov.b32 	%r1181, 128;
	// begin inline asm
	{
    .reg .pred p;
    and.b32 %r1179, %r1180, %r1181;    setp.ne.u32 p, %r1179, 0;
    vote.ballot.sync.b32 %r1179, p, 0xffffffff;
    @!p not.b32 %r1179, %r1179;
}

	// end inline asm
	and.b32  	%r1191, %r1179, %r1190;
	clz.b32 	%r1192, %r1191;
	sub.s32 	%r222, 31, %r1192;
	and.b32  	%r1193, %r727, %r1191;
	popc.b32 	%r223, %r1193;
	setp.ne.s32 	%p127, %r309, %r222;
	mov.b32 	%r2005, 0;
	@%p127 bra 	$L__BB27_203;
	shl.b32 	%r1198, %r1180, 2;
	add.s32 	%r1199, %r152, %r1198;
	atom.shared.add.u32 	%r2005, [%r1199], %r223;
$L__BB27_203:
	ld.param.u32 	%r1905, [_ZN3cub18CUB_300001_SM_10006detail10radix_sort29DeviceRadixSortOnesweepKernelINS1_5radix10policy_hubIifyE10Policy1000ELNS0_9SortOrderE0EifyiiNS1_21identity_decomposer_tEEEvPT5_SB_PT3_PKSC_PT1_PKSG_PT2_PKSK_T4_iiT6__param_9];
	shfl.sync.idx.b32	%r1225|%p128, %r2005, %r222, 31, -1;
	add.s32 	%r226, %r223, %r1225;
	shr.u32 	%r1226, %r1981, %r1905;
	and.b32  	%r1222, %r1226, %r154;
	mov.b32 	%r1202, 1;
	// begin inline asm
	{
    .reg .pred p;
    and.b32 %r1200, %r1222, %r1202;    setp.ne.u32 p, %r1200, 0;
    vote.ballot.sync.b32 %r1200, p, 0xffffffff;
    @!p not.b32 %r1200, %r1200;
}

	// end inline asm
	mov.b32 	%r1205, 2;
	// begin inline asm
	{
    .reg .pred p;
    and.b32 %r1203, %r1222, %r1205;    setp.ne.u32 p, %r1203, 0;
    vote.ballot.sync.b32 %r1203, p, 0xffffffff;
    @!p not.b32 %r1203, %r1203;
}

	// end inline asm
	and.b32  	%r1227, %r1203, %r1200;
	mov.b32 	%r1208, 4;
	// begin inline asm
	{
    .reg .pred p;
    and.b32 %r1206, %r1222, %r1208;    setp.ne.u32 p, %r1206, 0;
    vote.ballot.sync.b32 %r1206, p, 0xffffffff;
    @!p not.b32 %r1206, %r1206;
}

	// end inline asm
	and.b32  	%r1228, %r1206, %r1227;
	mov.b32 	%r1211, 8;
	// begin inline asm
	{
    .reg .pred p;
    and.b32 %r1209, %r1222, %r1211;    setp.ne.u32 p, %r1209, 0;
    vote.ballot.sync.b32 %r1209, p, 0xffffffff;
    @!p not.b32 %r1209, %r1209;
}

	// end inline asm
	and.b32  	%r1229, %r1209, %r1228;
	mov.b32 	%r1214, 16;
	// begin inline asm
	{
    .reg .pred p;
    and.b32 %r1212, %r1222, %r1214;    setp.ne.u32 p, %r1212, 0;
    vote.ballot.sync.b32 %r1212, p, 0xffffffff;
    @!p not.b32 %r1212, %r1212;
}

	// end inline asm
	and.b32  	%r1230, %r1212, %r1229;
	mov.b32 	%r1217, 32;
	// begin inline asm
	{
    .reg .pred p;
    and.b32 %r1215, %r1222, %r1217;    setp.ne.u32 p, %r1215, 0;
    vote.ballot.sync.b32 %r1215, p, 0xffffffff;
    @!p not.b32 %r1215, %r1215;
}

	// end inline asm
	and.b32  	%r1231, %r1215, %r1230;
	mov.b32 	%r1220, 64;
	// begin inline asm
	{
    .reg .pred p;
    and.b32 %r1218, %r1222, %r1220;    setp.ne.u32 p, %r1218, 0;
    vote.ballot.sync.b32 %r1218, p, 0xffffffff;
    @!p not.b32 %r1218, %r1218;
}

	// end inline asm
	and.b32  	%r1232, %r1218, %r1231;
	mov.b32 	%r1223, 128;
	// begin inline asm
	{
    .reg .pred p;
    and.b32 %r1221, %r1222, %r1223;    setp.ne.u32 p, %r1221, 0;
    vote.ballot.sync.b32 %r1221, p, 0xffffffff;
    @!p not.b32 %r1221, %r1221;
}

	// end inline asm
	and.b32  	%r1233, %r1221, %r1232;
	clz.b32 	%r1234, %r1233;
	sub.s32 	%r228, 31, %r1234;
	and.b32  	%r1235, %r727, %r1233;
	popc.b32 	%r229, %r1235;
	setp.ne.s32 	%p129, %r309, %r228;
	mov.b32 	%r2006, 0;
	@%p129 bra 	$L__BB27_205;
	shl.b32 	%r1240, %r1222, 2;
	add.s32 	%r1241, %r152, %r1240;
	atom.shared.add.u32 	%r2006, [%r1241], %r229;
$L__BB27_205:
	ld.param.u32 	%r1906, [_ZN3cub18CUB_300001_SM_10006detail10radix_sort29DeviceRadixSortOnesweepKernelINS1_5radix10policy_hubIifyE10Policy1000ELNS0_9SortOrderE0EifyiiNS1_21identity_decomposer_tEEEvPT5_SB_PT3_PKSC_PT1_PKSG_PT2_PKSK_T4_iiT6__param_9];
	shfl.sync.idx.b32	%r1267|%p130, %r2006, %r228, 31, -1;
	add.s32 	%r232, %r229, %r1267;
	shr.u32 	%r1268, %r1980, %r1906;
	and.b32  	%r1264, %r1268, %r154;
	mov.b32 	%r1244, 1;
	// begin inline asm
	{
    .reg .pred p;
    and.b32 %r1242, %r1264, %r1244;    setp.ne.u32 p, %r1242, 0;
    vote.ballot.sync.b32 %r1242, p, 0xffffffff;
    @!p not.b32 %r1242, %r1242;
}

	// end inline asm
	mov.b32 	%r1247, 2;
	// begin inline asm
	{
    .reg .pred p;
    and.b32 %r1245, %r1264, %r1247;    setp.ne.u32 p, %r1245, 0;
    vote.ballot.sync.b32 %r1245, p, 0xffffffff;
    @!p not.b32 %r1245, %r1245;
}

	// end inline asm
	and.b32  	%r1269, %r1245, %r1242;
	mov.b32 	%r1250, 4;
	// begin inline asm
	{
    .reg .pred p;
    and.b32 %r1248, %r1264, %r1250;    setp.ne.u32 p, %r1248, 0;
    vote.ballot.sync.b32 %r1248, p, 0xffffffff;
    @!p not.b32 %r1248, %r1248;
}

	// end inline asm
	and.b32  	%r1270, %r1248, %r1269;
	mov.b32 	%r1253, 8;
	// begin inline asm
	{
    .reg .pred p;
    and.b32 %r1251, %r1264, %r1253;    setp.ne.u32 p, %r1251, 0;
    vote.ballot.sync.b32 %r1251, p, 0xffffffff;
    @!p not.b32 %r1251, %r1251;
}

	// end inline asm
	and.b32  	%r1271, %r1251, %r1270;
	mov.b32 	%r1256, 16;
	// begin inline asm
	{
    .reg .pred p;
    and.b32 %r1254, %r1264, %r1256;    setp.ne.u32 p, %r1254, 0;
    vote.ballot.sync.b32 %r1254, p, 0xffffffff;
    @!p not.b32 %r1254, %r1254;
}

	// end inline asm
	and.b32  	%r1272, %r1254, %r1271;
	mov.b32 	%r1259, 32;
	// begin inline asm
	{
    .reg .pred p;
    and.b32 %r1257, %r1264, %r1259;    setp.ne.u32 p, %r1257, 0;
    vote.ballot.sync.b32 %r1257, p, 0xffffffff;
    @!p not.b32 %r1257, %r1257;
}

	// end inline asm
	and.b32  	%r1273, %r1257, %r1272;
	mov.b32 	%r1262, 64;
	// begin inline asm
	{
    .reg .pred p;
    and.b32 %r1260, %r1264, %r1262;    setp.ne.u32 p, %r1260, 0;
    vote.ballot.sync.b32 %r1260, p, 0xffffffff;
    @!p not.b32 %r1260, %r1260;
}

	// end inline asm
	and.b32  	%r1274, %r1260, %r1273;
	mov.b32 	%r1265, 128;
	// begin inline asm
	{
    .reg .pred p;
    and.b32 %r1263, %r1264, %r1265;    setp.ne.u32 p, %r1263, 0;
    vote.ballot.sync.b32 %r1263, p, 0xffffffff;
    @!p not.b32 %r1263, %r1263;
}

	// end inline asm
	and.b32  	%r1275, %r1263, %r1274;
	clz.b32 	%r1276, %r1275;
	sub.s32 	%r234, 31, %r1276;
	and.b32  	%r1277, %r727, %r1275;
	popc.b32 	%r235, %r1277;
	setp.ne.s32 	%p131, %r309, %r234;
	mov.b32 	%r2007, 0;
	@%p131 bra 	$L__BB27_207;
	shl.b32 	%r1282, %r1264, 2;
	add.s32 	%r1283, %r152, %r1282;
	atom.shared.add.u32 	%r2007, [%r1283], %r235;
$L__BB27_207:
	ld.param.u32 	%r1907, [_ZN3cub18CUB_300001_SM_10006detail10radix_sort29DeviceRadixSortOnesweepKernelINS1_5radix10policy_hubIifyE10Policy1000ELNS0_9SortOrderE0EifyiiNS1_21identity_decomposer_tEEEvPT5_SB_PT3_PKSC_PT1_PKSG_PT2_PKSK_T4_iiT6__param_9];
	shfl.sync.idx.b32	%r1309|%p132, %r2007, %r234, 31, -1;
	add.s32 	%r238, %r235, %r1309;
	shr.u32 	%r1310, %r1979, %r1907;
	and.b32  	%r1306, %r1310, %r154;
	mov.b32 	%r1286, 1;
	// begin inline asm
	{
    .reg .pred p;
    and.b32 %r1284, %r1306, %r1286;    setp.ne.u32 p, %r1284, 0;
    vote.ballot.sync.b32 %r1284, p, 0xffffffff;
    @!p not.b32 %r1284, %r1284;
}

	// end inline asm
	mov.b32 	%r1289, 2;
	// begin inline asm
	{
    .reg .pred p;
    and.b32 %r1287, %r1306, %r1289;    setp.ne.u32 p, %r1287, 0;
    vote.ballot.sync.b32 %r1287, p, 0xffffffff;
    @!p not.b32 %r1287, %r1287;
}

	// end inline asm
	and.b32  	%r1311, %r1287, %r1284;
	mov.b32 	%r1292, 4;
	// begin inline asm
	{
    .reg .pred p;
    and.b32 %r1290, %r1306, %r1292;    setp.ne.u32 p, %r1290, 0;
    vote.ballot.sync.b32 %r1290, p, 0xffffffff;
    @!p not.b32 %r1290, %r1290;
}

	// end inline asm
	and.b32  	%r1312, %r1290, %r1311;
	mov.b32 	%r1295, 8;
	// begin inline asm
	{
    .reg .pred p;
    and.b32 %r1293, %r1306, %r1295;    setp.ne.u32 p, %r1293, 0;
    vote.ballot.sync.b32 %r1293, p, 0xffffffff;
    @!p not.b32 %r1293, %r1293;
}

	// end inline asm
	and.b32  	%r1313, %r1293, %r1312;
	mov.b32 	%r1298, 16;
	// begin inline asm
	{
    .reg .pred p;
    and.b32 %r1296, %r1306, %r1298;    setp.ne.u32 p, %r1296, 0;
    vote.ballot.sync.b32 %r1296, p, 0xffffffff;
    @!p not.b32 %r1296, %r1296;
}

	// end inline asm
	and.b32  	%r1314, %r1296, %r1313;
	mov.b32 	%r1301, 32;
	// begin inline asm
	{
    .reg .pred p;
    and.b32 %r1299, %r1306, %r1301;    setp.ne.u32 p, %r1299, 0;
    vote.ballot.sync.b32 %r1299, p, 0xffffffff;
    @!p not.b32 %r1299, %r1299;
}

	// end inline asm
	and.b32  	%r1315, %r1299, %r1314;
	mov.b32 	%r1304, 64;
	// begin inline asm
	{
    .reg .pred p;
    and.b32 %r1302, %r1306, %r1304;    setp.ne.u32 p, %r1302, 0;
    vote.ballot.sync.b32 %r1302, p, 0xffffffff;
    @!p not.b32 %r1302, %r1302;
}

	// end inline asm
	and.b32  	%r1316, %r1302, %r1315;
	mov.b32 	%r1307, 128;
	// begin inline asm
	{
    .reg .pred p;
    and.b32 %r1305, %r1306, %r1307;    setp.ne.u32 p, %r1305, 0;
    vote.ballot.sync.b32 %r1305, p, 0xffffffff;
    @!p not.b32 %r1305, %r1305;
}

	// end inline asm
	and.b32  	%r1317, %r1305, %r1316;
	clz.b32 	%r1318, %r1317;
	sub.s32 	%r240, 31, %r1318;
	and.b32  	%r1319, %r727, %r1317;
	popc.b32 	%r241, %r1319;
	setp.ne.s32 	%p133, %r309, %r240;
	mov.b32 	%r2008, 0;
	@%p133 bra 	$L__BB27_209;
	shl.b32 	%r1324, %r1306, 2;
	add.s32 	%r1325, %r152, %r1324;
	atom.shared.add.u32 	%r2008, [%r1325], %r241;
$L__BB27_209:
	ld.param.u32 	%r1908, [_ZN3cub18CUB_300001_SM_10006detail10radix_sort29DeviceRadixSortOnesweepKernelINS1_5radix10policy_hubIifyE10Policy1000ELNS0_9SortOrderE0EifyiiNS1_21identity_decomposer_tEEEvPT5_SB_PT3_PKSC_PT1_PKSG_PT2_PKSK_T4_iiT6__param_9];
	shfl.sync.idx.b32	%r1351|%p134, %r2008, %r240, 31, -1;
	add.s32 	%r244, %r241, %r1351;
	shr.u32 	%r1352, %r1978, %r1908;
	and.b32  	%r1348, %r1352, %r154;
	mov.b32 	%r1328, 1;
	// begin inline asm
	{
    .reg .pred p;
    and.b32 %r1326, %r1348, %r1328;    setp.ne.u32 p, %r1326, 0;
    vote.ballot.sync.b32 %r1326, p, 0xffffffff;
    @!p not.b32 %r1326, %r1326;
}

	// end inline asm
	mov.b32 	%r1331, 2;
	// begin inline asm
	{
    .reg .pred p;
    and.b32 %r1329, %r1348, %r1331;    setp.ne.u32 p, %r1329, 0;
    vote.ballot.sync.b32 %r1329, p, 0xffffffff;
    @!p not.b32 %r1329, %r1329;
}

	// end inline asm
	and.b32  	%r1353, %r1329, %r1326;
	mov.b32 	%r1334, 4;
	// begin inline asm
	{
    .reg .pred p;
    and.b32 %r1332, %r1348, %r1334;    setp.ne.u32 p, %r1332, 0;
    vote.ballot.sync.b32 %r1332, p, 0xffffffff;
    @!p not.b32 %r1332, %r1332;
}

	// end inline asm
	and.b32  	%r1354, %r1332, %r1353;
	mov.b32 	%r1337, 8;
	// begin inline asm
	{
    .reg .pred p;
    and.b32 %r1335, %r1348, %r1337;    setp.ne.u32 p, %r1335, 0;
    vote.ballot.sync.b32 %r1335, p, 0xffffffff;
    @!p not.b32 %r1335, %r1335;
}

	// end inline asm
	and.b32  	%r1355, %r1335, %r1354;
	mov.b32 	%r1340, 16;
	// begin inline asm
	{
    .reg .pred p;
    and.b32 %r1338, %r1348, %r1340;    setp.ne.u32 p, %r1338, 0;
    vote.ballot.sync.b32 %r1338, p, 0xffffffff;
    @!p not.b32 %r1338, %r1338;
}

	// end inline asm
	and.b32  	%r1356, %r1338, %r1355;
	mov.b32 	%r1343, 32;
	// begin inline asm
	{
    .reg .pred p;
    and.b32 %r1341, %r1348, %r1343;    setp.ne.u32 p, %r1341, 0;
    vote.ballot.sync.b32 %r1341, p, 0xffffffff;
    @!p not.b32 %r1341, %r1341;
}

	// end inline asm
	and.b32  	%r1357, %r1341, %r1356;
	mov.b32 	%r1346, 64;
	// begin inline asm
	{
    .reg .pred p;
    and.b32 %r1344, %r1348, %r1346;    setp.ne.u32 p, %r1344, 0;
    vote.ballot.sync.b32 %r1344, p, 0xffffffff;
    @!p not.b32 %r1344, %r1344;
}

	// end inline asm
	and.b32  	%r1358, %r1344, %r1357;
	mov.b32 	%r1349, 128;
	// begin inline asm
	{
    .reg .pred p;
    and.b32 %r1347, %r1348, %r1349;    setp.ne.u32 p, %r1347, 0;
    vote.ballot.sync.b32 %r1347, p, 0xffffffff;
    @!p not.b32 %r1347, %r1347;
}

	// end inline asm
	and.b32  	%r1359, %r1347, %r1358;
	clz.b32 	%r1360, %r1359;
	sub.s32 	%r246, 31, %r1360;
	and.b32  	%r1361, %r727, %r1359;
	popc.b32 	%r247, %r1361;
	setp.ne.s32 	%p135, %r309, %r246;
	mov.b32 	%r2009, 0;
	@%p135 bra 	$L__BB27_211;
	shl.b32 	%r1366, %r1348, 2;
	add.s32 	%r1367, %r152, %r1366;
	atom.shared.add.u32 	%r2009, [%r1367], %r247;
$L__BB27_211:
	ld.param.u32 	%r1909, [_ZN3cub18CUB_300001_SM_10006detail10radix_sort29DeviceRadixSortOnesweepKernelINS1_5radix10policy_hubIifyE10Policy1000ELNS0_9SortOrderE0EifyiiNS1_21identity_decomposer_tEEEvPT5_SB_PT3_PKSC_PT1_PKSG_PT2_PKSK_T4_iiT6__param_9];
	shfl.sync.idx.b32	%r1393|%p136, %r2009, %r246, 31, -1;
	add.s32 	%r250, %r247, %r1393;
	shr.u32 	%r1394, %r1977, %r1909;
	and.b32  	%r1390, %r1394, %r154;
	mov.b32 	%r1370, 1;
	// begin inline asm
	{
    .reg .pred p;
    and.b32 %r1368, %r1390, %r1370;    setp.ne.u32 p, %r1368, 0;
    vote.ballot.sync.b32 %r1368, p, 0xffffffff;
    @!p not.b32 %r1368, %r1368;
}

	// end inline asm
	mov.b32 	%r1373, 2;
	// begin inline asm
	{
    .reg .pred p;
    and.b32 %r1371, %r1390, %r1373;    setp.ne.u32 p, %r1371, 0;
    vote.ballot.sync.b32 %r1371, p, 0xffffffff;
    @!p not.b32 %r1371, %r1371;
}

	// end inline asm
	and.b32  	%r1395, %r1371, %r1368;
	mov.b32 	%r1376, 4;
	// begin inline asm
	{
    .reg .pred p;
    and.b32 %r1374, %r1390, %r1376;    setp.ne.u32 p, %r1374, 0;
    vote.ballot.sync.b32 %r1374, p, 0xffffffff;
    @!p not.b32 %r1374, %r1374;
}

	// end inline asm
	and.b32  	%r1396, %r1374, %r1395;
	mov.b32 	%r1379, 8;
	// begin inline asm
	{
    .reg .pred p;
    and.b32 %r1377, %r1390, %r1379;    setp.ne.u32 p, %r1377, 0;
    vote.ballot.sync.b32 %r1377, p, 0xffffffff;
    @!p not.b32 %r1377, %r1377;
}

	// end inline asm
	and.b32  	%r1397, %r1377, %r1396;
	mov.b32 	%r1382, 16;
	// begin inline asm
	{
    .reg .pred p;
    and.b32 %r1380, %r1390, %r1382;    setp.ne.u32 p, %r1380, 0;
    vote.ballot.sync.b32 %r1380, p, 0xffffffff;
    @!p not.b32 %r1380, %r1380;
}

	// end inline asm
	and.b32  	%r1398, %r1380, %r1397;
	mov.b32 	%r1385, 32;
	// begin inline asm
	{
    .reg .pred p;
    and.b32 %r1383, %r1390, %r1385;    setp.ne.u32 p, %r1383, 0;
    vote.ballot.sync.b32 %r1383, p, 0xffffffff;
    @!p not.b32 %r1383, %r1383;
}

	// end inline asm
	and.b32  	%r1399, %r1383, %r1398;
	mov.b32 	%r1388, 64;
	// begin inline asm
	{
    .reg .pred p;
    and.b32 %r1386, %r1390, %r1388;    setp.ne.u32 p, %r1386, 0;
    vote.ballot.sync.b32 %r1386, p, 0xffffffff;
    @!p not.b32 %r1386, %r1386;
}

	// end inline asm
	and.b32  	%r1400, %r1386, %r1399;
	mov.b32 	%r1391, 128;
	// begin inline asm
	{
    .reg .pred p;
    and.b32 %r1389, %r1390, %r1391;    setp.ne.u32 p, %r1389, 0;
    vote.ballot.sync.b32 %r1389, p, 0xffffffff;
    @!p not.b32 %r1389, %r1389;
}

	// end inline asm
	and.b32  	%r1401, %r1389, %r1400;
	clz.b32 	%r1402, %r1401;
	sub.s32 	%r252, 31, %r1402;
	and.b32  	%r1403, %r727, %r1401;
	popc.b32 	%r253, %r1403;
	setp.ne.s32 	%p137, %r309, %r252;
	mov.b32 	%r2010, 0;
	@%p137 bra 	$L__BB27_213;
	shl.b32 	%r1408, %r1390, 2;
	add.s32 	%r1409, %r152, %r1408;
	atom.shared.add.u32 	%r2010, [%r1409], %r253;
$L__BB27_213:
	setp.gt.u32 	%p138, %r1, 255;
	shfl.sync.idx.b32	%r1410|%p139, %r2010, %r252, 31, -1;
	add.s32 	%r1411, %r253, %r1410;
	bar.sync 	0;
	shl.b32 	%r1412, %r160, 2;
	add.s32 	%r256, %r632, %r1412;
	st.shared.u32 	[%r256+-4], %r1993;
	shl.b32 	%r1414, %r166, 2;
	add.s32 	%r257, %r632, %r1414;
	st.shared.u32 	[%r257+-4], %r1992;
	shl.b32 	%r1415, %r172, 2;
	add.s32 	%r258, %r632, %r1415;
	st.shared.u32 	[%r258+-4], %r1991;
	shl.b32 	%r1416, %r178, 2;
	add.s32 	%r259, %r632, %r1416;
	st.shared.u32 	[%r259+-4], %r1990;
	shl.b32 	%r1417, %r184, 2;
	add.s32 	%r260, %r632, %r1417;
	st.shared.u32 	[%r260+-4], %r1989;
	shl.b32 	%r1418, %r190, 2;
	add.s32 	%r261, %r632, %r1418;
	st.shared.u32 	[%r261+-4], %r1988;
	shl.b32 	%r1419, %r196, 2;
	add.s32 	%r262, %r632, %r1419;
	st.shared.u32 	[%r262+-4], %r1987;
	shl.b32 	%r1420, %r202, 2;
	add.s32 	%r263, %r632, %r1420;
	st.shared.u32 	[%r263+-4], %r1986;
	shl.b32 	%r1421, %r208, 2;
	add.s32 	%r264, %r632, %r1421;
	st.shared.u32 	[%r264+-4], %r1985;
	shl.b32 	%r1422, %r214, 2;
	add.s32 	%r265, %r632, %r1422;
	st.shared.u32 	[%r265+-4], %r1984;
	shl.b32 	%r1423, %r220, 2;
	add.s32 	%r266, %r632, %r1423;
	st.shared.u32 	[%r266+-4], %r1983;
	shl.b32 	%r1424, %r226, 2;
	add.s32 	%r267, %r632, %r1424;
	st.shared.u32 	[%r267+-4], %r1982;
	shl.b32 	%r1425, %r232, 2;
	add.s32 	%r268, %r632, %r1425;
	st.shared.u32 	[%r268+-4], %r1981;
	shl.b32 	%r1426, %r238, 2;
	add.s32 	%r269, %r632, %r1426;
	st.shared.u32 	[%r269+-4], %r1980;
	shl.b32 	%r1427, %r244, 2;
	add.s32 	%r270, %r632, %r1427;
	st.shared.u32 	[%r270+-4], %r1979;
	shl.b32 	%r1428, %r250, 2;
	add.s32 	%r271, %r632, %r1428;
	st.shared.u32 	[%r271+-4], %r1978;
	shl.b32 	%r1429, %r1411, 2;
	add.s32 	%r272, %r632, %r1429;
	st.shared.u32 	[%r272+-4], %r1977;
	shl.b32 	%r1430, %r1, 3;
	add.s32 	%r1431, %r632, %r1430;
	add.s32 	%r273, %r1431, 26112;
	@%p138 bra 	$L__BB27_221;
	ld.param.u64 	%rd437, [_ZN3cub18CUB_300001_SM_10006detail10radix_sort29DeviceRadixSortOnesweepKernelINS1_5radix10policy_hubIifyE10Policy1000ELNS0_9SortOrderE0EifyiiNS1_21identity_decomposer_tEEEvPT5_SB_PT3_PKSC_PT1_PKSG_PT2_PKSK_T4_iiT6__param_3];
	cvta.to.global.u64 	%rd93, %rd437;
	shl.b64 	%rd94, %rd9, 3;
	add.s64 	%rd95, %rd93, %rd94;
	ld.global.u64 	%rd96, [%rd95];
	cvt.s64.s32 	%rd97, %r151;
	sub.s64 	%rd456, %rd96, %rd97;
	st.shared.u64 	[%r273], %rd456;
	setp.lt.s32 	%p140, %r3, 1;
	mov.u32 	%r2014, %r1972;
	@%p140 bra 	$L__BB27_220;
	mov.b32 	%r2012, -1;
	mov.u32 	%r2011, %r3;
	mov.u32 	%r2014, %r1972;
$L__BB27_216:
	ld.param.u64 	%rd430, [_ZN3cub18CUB_300001_SM_10006detail10radix_sort29DeviceRadixSortOnesweepKernelINS1_5radix10policy_hubIifyE10Policy1000ELNS0_9SortOrderE0EifyiiNS1_21identity_decomposer_tEEEvPT5_SB_PT3_PKSC_PT1_PKSG_PT2_PKSK_T4_iiT6__param_0];
	add.s32 	%r277, %r2011, -1;
	shl.b32 	%r1433, %r277, 8;
	add.s32 	%r1434, %r1433, %r1;
	cvta.to.global.u64 	%rd98, %rd430;
	mul.wide.s32 	%rd99, %r1434, 4;
	add.s64 	%rd19, %rd98, %rd99;
$L__BB27_217:
	membar.cta;
	ld.volatile.global.u32 	%r278, [%rd19];
	setp.eq.s32 	%p141, %r278, 0;
	@%p141 bra 	$L__BB27_217;
	and.b32  	%r1435, %r278, 1073741823;
	add.s32 	%r2014, %r1435, %r2014;
	setp.gt.s32 	%p142, %r278, -1;
	vote.sync.ballot.b32 	%r2012, %p142, %r2012;
	setp.gt.u32 	%p144, %r2011, 1;
	and.pred  	%p145, %p142, %p144;
	mov.u32 	%r2011, %r277;
	@%p145 bra 	$L__BB27_216;
	ld.shared.u64 	%rd456, [%r273];
$L__BB27_220:
	ld.param.u64 	%rd431, [_ZN3cub18CUB_300001_SM_10006detail10radix_sort29DeviceRadixSortOnesweepKernelINS1_5radix10policy_hubIifyE10Policy1000ELNS0_9SortOrderE0EifyiiNS1_21identity_decomposer_tEEEvPT5_SB_PT3_PKSC_PT1_PKSG_PT2_PKSK_T4_iiT6__param_0];
	or.b32  	%r1436, %r2014, -2147483648;
	cvta.to.global.u64 	%rd100, %rd431;
	shl.b32 	%r1437, %r3, 8;
	add.s32 	%r1438, %r1437, %r1;
	mul.wide.s32 	%rd101, %r1438, 4;
	add.s64 	%rd102, %rd100, %rd101;
	st.volatile.global.u32 	[%rd102], %r1436;
	sub.s32 	%r1439, %r2014, %r1972;
	cvt.s64.s32 	%rd103, %r1439;
	add.s64 	%rd104, %rd456, %rd103;
	st.shared.u64 	[%r273], %rd104;
$L__BB27_221:
	ld.param.u32 	%r1885, [_ZN3cub18CUB_300001_SM_10006detail10radix_sort29DeviceRadixSortOnesweepKernelINS1_5radix10policy_hubIifyE10Policy1000ELNS0_9SortOrderE0EifyiiNS1_21identity_decomposer_tEEEvPT5_SB_PT3_PKSC_PT1_PKSG_PT2_PKSK_T4_iiT6__param_8];
	ld.param.u64 	%rd434, [_ZN3cub18CUB_300001_SM_10006detail10radix_sort29DeviceRadixSortOnesweepKernelINS1_5radix10policy_hubIifyE10Policy1000ELNS0_9SortOrderE0EifyiiNS1_21identity_decomposer_tEEEvPT5_SB_PT3_PKSC_PT1_PKSG_PT2_PKSK_T4_iiT6__param_2];
	setp.gt.u32 	%p146, %r1, 255;
	mad.lo.s32 	%r282, %r3, 6528, 6528;
	setp.lt.s32 	%p147, %r282, %r1885;
	setp.eq.s64 	%p148, %rd434, 0;
	or.pred  	%p149, %p148, %p147;
	or.pred  	%p150, %p146, %p149;
	@%p150 bra 	$L__BB27_223;
	ld.param.u64 	%rd435, [_ZN3cub18CUB_300001_SM_10006detail10radix_sort29DeviceRadixSortOnesweepKernelINS1_5radix10policy_hubIifyE10Policy1000ELNS0_9SortOrderE0EifyiiNS1_21identity_decomposer_tEEEvPT5_SB_PT3_PKSC_PT1_PKSG_PT2_PKSK_T4_iiT6__param_2];
	ld.shared.u64 	%rd105, [%r273];
	cvt.s64.s32 	%rd106, %r1972;
	cvt.s64.s32 	%rd107, %r151;
	add.s64 	%rd108, %rd107, %rd106;
	add.s64 	%rd109, %rd108, %rd105;
	cvta.to.global.u64 	%rd110, %rd435;
	shl.b64 	%rd111, %rd9, 3;
	add.s64 	%rd112, %rd110, %rd111;
	st.global.u64 	[%rd112], %rd109;
$L__BB27_223:
	ld.param.u32 	%r1886, [_ZN3cub18CUB_300001_SM_10006detail10radix_sort29DeviceRadixSortOnesweepKernelINS1_5radix10policy_hubIifyE10Policy1000ELNS0_9SortOrderE0EifyiiNS1_21identity_decomposer_tEEEvPT5_SB_PT3_PKSC_PT1_PKSG_PT2_PKSK_T4_iiT6__param_8];
	ld.param.u64 	%rd438, [_ZN3cub18CUB_300001_SM_10006detail10radix_sort29DeviceRadixSortOnesweepKernelINS1_5radix10policy_hubIifyE10Policy1000ELNS0_9SortOrderE0EifyiiNS1_21identity_decomposer_tEEEvPT5_SB_PT3_PKSC_PT1_PKSG_PT2_PKSK_T4_iiT6__param_4];
	cvta.to.global.u64 	%rd22, %rd438;
	shl.b32 	%r1440, %r1, 2;
	add.s32 	%r283, %r632, %r1440;
	setp.gt.s32 	%p151, %r282, %r1886;
	bar.sync 	0;
	@%p151 bra 	$L__BB27_225;
	ld.param.u32 	%r1910, [_ZN3cub18CUB_300001_SM_10006detail10radix_sort29DeviceRadixSortOnesweepKernelINS1_5radix10policy_hubIifyE10Policy1000ELNS0_9SortOrderE0EifyiiNS1_21identity_decomposer_tEEEvPT5_SB_PT3_PKSC_PT1_PKSG_PT2_PKSK_T4_iiT6__param_9];
	ld.shared.u32 	%r1442, [%r283];
	shr.u32 	%r1443, %r1442, %r1910;
	and.b32  	%r1444, %r1443, %r154;
	shl.b32 	%r1445, %r1444, 3;
	add.s32 	%r1447, %r632, 26112;
	add.s32 	%r1448, %r1447, %r1445;
	ld.shared.u64 	%rd113, [%r1448];
	add.s64 	%rd114, %rd113, %rd9;
	xor.b32  	%r1449, %r1442, -2147483648;
	shl.b64 	%rd115, %rd114, 2;
	add.s64 	%rd116, %rd22, %rd115;
	st.global.u32 	[%rd116], %r1449;
	bar.warp.sync 	-1;
	ld.shared.u32 	%r1450, [%r283+1536];
	shr.u32 	%r1451, %r1450, %r1910;
	and.b32  	%r1452, %r1451, %r154;
	shl.b32 	%r1453, %r1452, 3;
	add.s32 	%r1454, %r1447, %r1453;
	ld.shared.u64 	%rd117, [%r1454];
	add.s64 	%rd118, %rd117, %rd9;
	xor.b32  	%r1455, %r1450, -2147483648;
	shl.b64 	%rd119, %rd118, 2;
	add.s64 	%rd120, %rd22, %rd119;
	st.global.u32 	[%rd120+1536], %r1455;
	bar.warp.sync 	-1;
	ld.shared.u32 	%r1456, [%r283+3072];
	shr.u32 	%r1457, %r1456, %r1910;
	and.b32  	%r1458, %r1457, %r154;
	shl.b32 	%r1459, %r1458, 3;
	add.s32 	%r1460, %r1447, %r1459;
	ld.shared.u64 	%rd121, [%r1460];
	add.s64 	%rd122, %rd121, %rd9;
	xor.b32  	%r1461, %r1456, -2147483648;
	shl.b64 	%rd123, %rd122, 2;
	add.s64 	%rd124, %rd22, %rd123;
	st.global.u32 	[%rd124+3072], %r1461;
	bar.warp.sync 	-1;
	ld.shared.u32 	%r1462, [%r283+4608];
	shr.u32 	%r1463, %r1462, %r1910;
	and.b32  	%r1464, %r1463, %r154;
	shl.b32 	%r1465, %r1464, 3;
	add.s32 	%r1466, %r1447, %r1465;
	ld.shared.u64 	%rd125, [%r1466];
	add.s64 	%rd126, %rd125, %rd9;
	xor.b32  	%r1467, %r1462, -2147483648;
	shl.b64 	%rd127, %rd126, 2;
	add.s64 	%rd128, %rd22, %rd127;
	st.global.u32 	[%rd128+4608], %r1467;
	bar.warp.sync 	-1;
	ld.shared.u32 	%r1468, [%r283+6144];
	shr.u32 	%r1469, %r1468, %r1910;
	and.b32  	%r1470, %r1469, %r154;
	shl.b32 	%r1471, %r1470, 3;
	add.s32 	%r1472, %r1447, %r1471;
	ld.shared.u64 	%rd129, [%r1472];
	add.s64 	%rd130, %rd129, %rd9;
	xor.b32  	%r1473, %r1468, -2147483648;
	shl.b64 	%rd131, %rd130, 2;
	add.s64 	%rd132, %rd22, %rd131;
	st.global.u32 	[%rd132+6144], %r1473;
	bar.warp.sync 	-1;
	ld.shared.u32 	%r1474, [%r283+7680];
	shr.u32 	%r1475, %r1474, %r1910;
	and.b32  	%r1476, %r1475, %r154;
	shl.b32 	%r1477, %r1476, 3;
	add.s32 	%r1478, %r1447, %r1477;
	ld.shared.u64 	%rd133, [%r1478];
	add.s64 	%rd134, %rd133, %rd9;
	xor.b32  	%r1479, %r1474, -2147483648;
	shl.b64 	%rd135, %rd134, 2;
	add.s64 	%rd136, %rd22, %rd135;
	st.global.u32 	[%rd136+7680], %r1479;
	bar.warp.sync 	-1;
	ld.shared.u32 	%r1480, [%r283+9216];
	shr.u32 	%r1481, %r1480, %r1910;
	and.b32  	%r1482, %r1481, %r154;
	shl.b32 	%r1483, %r1482, 3;
	add.s32 	%r1484, %r1447, %r1483;
	ld.shared.u64 	%rd137, [%r1484];
	add.s64 	%rd138, %rd137, %rd9;
	xor.b32  	%r1485, %r1480, -2147483648;
	shl.b64 	%rd139, %rd138, 2;
	add.s64 	%rd140, %rd22, %rd139;
	st.global.u32 	[%rd140+9216], %r1485;
	bar.warp.sync 	-1;
	ld.shared.u32 	%r1486, [%r283+10752];
	shr.u32 	%r1487, %r1486, %r1910;
	and.b32  	%r1488, %r1487, %r154;
	shl.b32 	%r1489, %r1488, 3;
	add.s32 	%r1490, %r1447, %r1489;
	ld.shared.u64 	%rd141, [%r1490];
	add.s64 	%rd142, %rd141, %rd9;
	xor.b32  	%r1491, %r1486, -2147483648;
	shl.b64 	%rd143, %rd142, 2;
	add.s64 	%rd144, %rd22, %rd143;
	st.global.u32 	[%rd144+10752], %r1491;
	bar.warp.sync 	-1;
	ld.shared.u32 	%r1492, [%r283+12288];
	shr.u32 	%r1493, %r1492, %r1910;
	and.b32  	%r1494, %r1493, %r154;
	shl.b32 	%r1495, %r1494, 3;
	add.s32 	%r1496, %r1447, %r1495;
	ld.shared.u64 	%rd145, [%r1496];
	add.s64 	%rd146, %rd145, %rd9;
	xor.b32  	%r1497, %r1492, -2147483648;
	shl.b64 	%rd147, %rd146, 2;
	add.s64 	%rd148, %rd22, %rd147;
	st.global.u32 	[%rd148+12288], %r1497;
	bar.warp.sync 	-1;
	ld.shared.u32 	%r1498, [%r283+13824];
	shr.u32 	%r1499, %r1498, %r1910;
	and.b32  	%r1500, %r1499, %r154;
	shl.b32 	%r1501, %r1500, 3;
	add.s32 	%r1502, %r1447, %r1501;
	ld.shared.u64 	%rd149, [%r1502];
	add.s64 	%rd150, %rd149, %rd9;
	xor.b32  	%r1503, %r1498, -2147483648;
	shl.b64 	%rd151, %rd150, 2;
	add.s64 	%rd152, %rd22, %rd151;
	st.global.u32 	[%rd152+13824], %r1503;
	bar.warp.sync 	-1;
	ld.shared.u32 	%r1504, [%r283+15360];
	shr.u32 	%r1505, %r1504, %r1910;
	and.b32  	%r1506, %r1505, %r154;
	shl.b32 	%r1507, %r1506, 3;
	add.s32 	%r1508, %r1447, %r1507;
	ld.shared.u64 	%rd153, [%r1508];
	add.s64 	%rd154, %rd153, %rd9;
	xor.b32  	%r1509, %r1504, -2147483648;
	shl.b64 	%rd155, %rd154, 2;
	add.s64 	%rd156, %rd22, %rd155;
	st.global.u32 	[%rd156+15360], %r1509;
	bar.warp.sync 	-1;
	ld.shared.u32 	%r1510, [%r283+16896];
	shr.u32 	%r1511, %r1510, %r1910;
	and.b32  	%r1512, %r1511, %r154;
	shl.b32 	%r1513, %r1512, 3;
	add.s32 	%r1514, %r1447, %r1513;
	ld.shared.u64 	%rd157, [%r1514];
	add.s64 	%rd158, %rd157, %rd9;
	xor.b32  	%r1515, %r1510, -2147483648;
	shl.b64 	%rd159, %rd158, 2;
	add.s64 	%rd160, %rd22, %rd159;
	st.global.u32 	[%rd160+16896], %r1515;
	bar.warp.sync 	-1;
	ld.shared.u32 	%r1516, [%r283+18432];
	shr.u32 	%r1517, %r1516, %r1910;
	and.b32  	%r1518, %r1517, %r154;
	shl.b32 	%r1519, %r1518, 3;
	add.s32 	%r1520, %r1447, %r1519;
	ld.shared.u64 	%rd161, [%r1520];
	add.s64 	%rd162, %rd161, %rd9;
	xor.b32  	%r1521, %r1516, -2147483648;
	shl.b64 	%rd163, %rd162, 2;
	add.s64 	%rd164, %rd22, %rd163;
	st.global.u32 	[%rd164+18432], %r1521;
	bar.warp.sync 	-1;
	ld.shared.u32 	%r1522, [%r283+19968];
	shr.u32 	%r1523, %r1522, %r1910;
	and.b32  	%r1524, %r1523, %r154;
	shl.b32 	%r1525, %r1524, 3;
	add.s32 	%r1526, %r1447, %r1525;
	ld.shared.u64 	%rd165, [%r1526];
	add.s64 	%rd166, %rd165, %rd9;
	xor.b32  	%r1527, %r1522, -2147483648;
	shl.b64 	%rd167, %rd166, 2;
	add.s64 	%rd168, %rd22, %rd167;
	st.global.u32 	[%rd168+19968], %r1527;
	bar.warp.sync 	-1;
	ld.shared.u32 	%r1528, [%r283+21504];
	shr.u32 	%r1529, %r1528, %r1910;
	and.b32  	%r1530, %r1529, %r154;
	shl.b32 	%r1531, %r1530, 3;
	add.s32 	%r1532, %r1447, %r1531;
	ld.shared.u64 	%rd169, [%r1532];
	add.s64 	%rd170, %rd169, %rd9;
	xor.b32  	%r1533, %r1528, -2147483648;
	shl.b64 	%rd171, %rd170, 2;
	add.s64 	%rd172, %rd22, %rd171;
	st.global.u32 	[%rd172+21504], %r1533;
	bar.warp.sync 	-1;
	ld.shared.u32 	%r1534, [%r283+23040];
	shr.u32 	%r1535, %r1534, %r1910;
	and.b32  	%r1536, %r1535, %r154;
	shl.b32 	%r1537, %r1536, 3;
	add.s32 	%r1538, %r1447, %r1537;
	ld.shared.u64 	%rd173, [%r1538];
	add.s64 	%rd174, %rd173, %rd9;
	xor.b32  	%r1539, %r1534, -2147483648;
	shl.b64 	%rd175, %rd174, 2;
	add.s64 	%rd176, %rd22, %rd175;
	st.global.u32 	[%rd176+23040], %r1539;
	bar.warp.sync 	-1;
	ld.shared.u32 	%r1540, [%r283+24576];
	shr.u32 	%r1541, %r1540, %r1910;
	and.b32  	%r1542, %r1541, %r154;
	shl.b32 	%r1543, %r1542, 3;
	add.s32 	%r1544, %r1447, %r1543;
	ld.shared.u64 	%rd177, [%r1544];
	add.s64 	%rd178, %rd177, %rd9;
	xor.b32  	%r1545, %r1540, -2147483648;
	shl.b64 	%rd179, %rd178, 2;
	add.s64 	%rd180, %rd22, %rd179;
	st.global.u32 	[%rd180+24576], %r1545;
	bar.warp.sync 	-1;
	bra.uni 	$L__BB27_260;
$L__BB27_225:
	ld.param.u32 	%r1887, [_ZN3cub18CUB_300001_SM_10006detail10radix_sort29DeviceRadixSortOnesweepKernelINS1_5radix10policy_hubIifyE10Policy1000ELNS0_9SortOrderE0EifyiiNS1_21identity_decomposer_tEEEvPT5_SB_PT3_PKSC_PT1_PKSG_PT2_PKSK_T4_iiT6__param_8];
	mad.lo.s32 	%r284, %r3, -6528, %r1887;
	setp.ge.s32 	%p152, %r1, %r284;
	@%p152 bra 	$L__BB27_227;
	ld.param.u32 	%r1911, [_ZN3cub18CUB_300001_SM_10006detail10radix_sort29DeviceRadixSortOnesweepKernelINS1_5radix10policy_hubIifyE10Policy1000ELNS0_9SortOrderE0EifyiiNS1_21identity_decomposer_tEEEvPT5_SB_PT3_PKSC_PT1_PKSG_PT2_PKSK_T4_iiT6__param_9];
	ld.shared.u32 	%r1546, [%r283];
	shr.u32 	%r1547, %r1546, %r1911;
	and.b32  	%r1548, %r1547, %r154;
	shl.b32 	%r1549, %r1548, 3;
	add.s32 	%r1551, %r632, %r1549;
	ld.shared.u64 	%rd181, [%r1551+26112];
	xor.b32  	%r1552, %r1546, -2147483648;
	add.s64 	%rd182, %rd181, %rd9;
	shl.b64 	%rd183, %rd182, 2;
	add.s64 	%rd184, %rd22, %rd183;
	st.global.u32 	[%rd184], %r1552;
$L__BB27_227:
	bar.warp.sync 	-1;
	add.s32 	%r1553, %r1, 384;
	setp.ge.s32 	%p153, %r1553, %r284;
	@%p153 bra 	$L__BB27_229;
	ld.param.u32 	%r1912, [_ZN3cub18CUB_300001_SM_10006detail10radix_sort29DeviceRadixSortOnesweepKernelINS1_5radix10policy_hubIifyE10Policy1000ELNS0_9SortOrderE0EifyiiNS1_21identity_decomposer_tEEEvPT5_SB_PT3_PKSC_PT1_PKSG_PT2_PKSK_T4_iiT6__param_9];
	ld.shared.u32 	%r1554, [%r283+1536];
	shr.u32 	%r1555, %r1554, %r1912;
	and.b32  	%r1556, %r1555, %r154;
	shl.b32 	%r1557, %r1556, 3;
	add.s32 	%r1559, %r632, %r1557;
	ld.shared.u64 	%rd185, [%r1559+26112];
	xor.b32  	%r1560, %r1554, -2147483648;
	add.s64 	%rd186, %rd185, %rd9;
	shl.b64 	%rd187, %rd186, 2;
	add.s64 	%rd188, %rd22, %rd187;
	st.global.u32 	[%rd188+1536], %r1560;
$L__BB27_229:
	bar.warp.sync 	-1;
	add.s32 	%r1561, %r1, 768;
	setp.ge.s32 	%p154, %r1561, %r284;
	@%p154 bra 	$L__BB27_231;
	ld.param.u32 	%r1913, [_ZN3cub18CUB_300001_SM_10006detail10radix_sort29DeviceRadixSortOnesweepKernelINS1_5radix10policy_hubIifyE10Policy1000ELNS0_9SortOrderE0EifyiiNS1_21identity_decomposer_tEEEvPT5_SB_PT3_PKSC_PT1_PKSG_PT2_PKSK_T4_iiT6__param_9];
	ld.shared.u32 	%r1562, [%r283+3072];
	shr.u32 	%r1563, %r1562, %r1913;
	and.b32  	%r1564, %r1563, %r154;
	shl.b32 	%r1565, %r1564, 3;
	add.s32 	%r1567, %r632, %r1565;
	ld.shared.u64 	%rd189, [%r1567+26112];
	xor.b32  	%r1568, %r1562, -2147483648;
	add.s64 	%rd190, %rd189, %rd9;
	shl.b64 	%rd191, %rd190, 2;
	add.s64 	%rd192, %rd22, %rd191;
	st.global.u32 	[%rd192+3072], %r1568;
$L__BB27_231:
	bar.warp.sync 	-1;
	add.s32 	%r1569, %r1, 1152;
	setp.ge.s32 	%p155, %r1569, %r284;
	@%p155 bra 	$L__BB27_233;
	ld.param.u32 	%r1914, [_ZN3cub18CUB_300001_SM_10006detail10radix_sort29DeviceRadixSortOnesweepKernelINS1_5radix10policy_hubIifyE10Policy1000ELNS0_9SortOrderE0EifyiiNS1_21identity_decomposer_tEEEvPT5_SB_PT3_PKSC_PT1_PKSG_PT2_PKSK_T4_iiT6__param_9];
	ld.shared.u32 	%r1570, [%r283+4608];
	shr.u32 	%r1571, %r1570, %r1914;
	and.b32  	%r1572, %r1571, %r154;
	shl.b32 	%r1573, %r1572, 3;
	add.s32 	%r1575, %r632, %r1573;
	ld.shared.u64 	%rd193, [%r1575+26112];
	xor.b32  	%r1576, %r1570, -2147483648;
	add.s64 	%rd194, %rd193, %rd9;
	shl.b64 	%rd195, %rd194, 2;
	add.s64 	%rd196, %rd22, %rd195;
	st.global.u32 	[%rd196+4608], %r1576;
$L__BB27_233:
	bar.warp.sync 	-1;
	add.s32 	%r1577, %r1, 1536;
	setp.ge.s32 	%p156, %r1577, %r284;
	@%p156 bra 	$L__BB27_235;
	ld.param.u32 	%r1915, [_ZN3cub18CUB_300001_SM_10006detail10radix_sort29DeviceRadixSortOnesweepKernelINS1_5radix10policy_hubIifyE10Policy1000ELNS0_9SortOrderE0EifyiiNS1_21identity_decomposer_tEEEvPT5_SB_PT3_PKSC_PT1_PKSG_PT2_PKSK_T4_iiT6__param_9];
	ld.shared.u32 	%r1578, [%r283+6144];
	shr.u32 	%r1579, %r1578, %r1915;
	and.b32  	%r1580, %r1579, %r154;
	shl.b32 	%r1581, %r1580, 3;
	add.s32 	%r1583, %r632, %r1581;
	ld.shared.u64 	%rd197, [%r1583+26112];
	xor.b32  	%r1584, %r1578, -2147483648;
	add.s64 	%rd198, %rd197, %rd9;
	shl.b64 	%rd199, %rd198, 2;
	add.s64 	%rd200, %rd22, %rd199;
	st.global.u32 	[%rd200+6144], %r1584;
$L__BB27_235:
	bar.warp.sync 	-1;
	add.s32 	%r1585, %r1, 1920;
	setp.ge.s32 	%p157, %r1585, %r284;
	@%p157 bra 	$L__BB27_237;
	ld.param.u32 	%r1916, [_ZN3cub18CUB_300001_SM_10006detail10radix_sort29DeviceRadixSortOnesweepKernelINS1_5radix10policy_hubIifyE10Policy1000ELNS0_9SortOrderE0EifyiiNS1_21identity_decomposer_tEEEvPT5_SB_PT3_PKSC_PT1_PKSG_PT2_PKSK_T4_iiT6__param_9];
	ld.shared.u32 	%r1586, [%r283+7680];
	shr.u32 	%r1587, %r1586, %r1916;
	and.b32  	%r1588, %r1587, %r154;
	shl.b32 	%r1589, %r1588, 3;
	add.s32 	%r1591, %r632, %r1589;
	ld.shared.u64 	%rd201, [%r1591+26112];
	xor.b32  	%r1592, %r1586, -2147483648;
	add.s64 	%rd202, %rd201, %rd9;
	shl.b64 	%rd203, %rd202, 2;
	add.s64 	%rd204, %rd22, %rd203;
	st.global.u32 	[%rd204+7680], %r1592;
$L__BB27_237:
	bar.warp.sync 	-1;
	add.s32 	%r1593, %r1, 2304;
	setp.ge.s32 	%p158, %r1593, %r284;
	@%p158 bra 	$L__BB27_239;
	ld.param.u32 	%r1917, [_ZN3cub18CUB_300001_SM_10006detail10radix_sort29DeviceRadixSortOnesweepKernelINS1_5radix10policy_hubIifyE10Policy1000ELNS0_9SortOrderE0EifyiiNS1_21identity_decomposer_tEEEvPT5_SB_PT3_PKSC_PT1_PKSG_PT2_PKSK_T4_iiT6__param_9];
	ld.shared.u32 	%r1594, [%r283+9216];
	shr.u32 	%r1595, %r1594, %r1917;
	and.b32  	%r1596, %r1595, %r154;
	shl.b32 	%r1597, %r1596, 3;
	add.s32 	%r1599, %r632, %r1597;
	ld.shared.u64 	%rd205, [%r1599+26112];
	xor.b32  	%r1600, %r1594, -2147483648;
	add.s64 	%rd206, %rd205, %rd9;
	shl.b64 	%rd207, %rd206, 2;
	add.s64 	%rd208, %rd22, %rd207;
	st.global.u32 	[%rd208+9216], %r1600;
$L__BB27_239:
	bar.warp.sync 	-1;
	add.s32 	%r1601, %r1, 2688;
	setp.ge.s32 	%p159, %r1601, %r284;
	@%p159 bra 	$L__BB27_241;
	ld.param.u32 	%r1918, [_ZN3cub18CUB_300001_SM_10006detail10radix_sort29DeviceRadixSortOnesweepKernelINS1_5radix10policy_hubIifyE10Policy1000ELNS0_9SortOrderE0EifyiiNS1_21identity_decomposer_tEEEvPT5_SB_PT3_PKSC_PT1_PKSG_PT2_PKSK_T4_iiT6__param_9];
	ld.shared.u32 	%r1602, [%r283+10752];
	shr.u32 	%r1603, %r1602, %r1918;
	and.b32  	%r1604, %r1603, %r154;
	shl.b32 	%r1605, %r1604, 3;
	add.s32 	%r1607, %r632, %r1605;
	ld.shared.u64 	%rd209, [%r1607+26112];
	xor.b32  	%r1608, %r1602, -2147483648;
	add.s64 	%rd210, %rd209, %rd9;
	shl.b64 	%rd211, %rd210, 2;
	add.s64 	%rd212, %rd22, %rd211;
	st.global.u32 	[%rd212+10752], %r1608;
$L__BB27_241:
	bar.warp.sync 	-1;
	or.b32  	%r1609, %r1, 3072;
	setp.ge.s32 	%p160, %r1609, %r284;
	@%p160 bra 	$L__BB27_243;
	ld.param.u32 	%r1919, [_ZN3cub18CUB_300001_SM_10006detail10radix_sort29DeviceRadixSortOnesweepKernelINS1_5radix10policy_hubIifyE10Policy1000ELNS0_9SortOrderE0EifyiiNS1_21identity_decomposer_tEEEvPT5_SB_PT3_PKSC_PT1_PKSG_PT2_PKSK_T4_iiT6__param_9];
	ld.shared.u32 	%r1610, [%r283+12288];
	shr.u32 	%r1611, %r1610, %r1919;
	and.b32  	%r1612, %r1611, %r154;
	shl.b32 	%r1613, %r1612, 3;
	add.s32 	%r1615, %r632, %r1613;
	ld.shared.u64 	%rd213, [%r1615+26112];
	xor.b32  	%r1616, %r1610, -2147483648;
	add.s64 	%rd214, %rd213, %rd9;
	shl.b64 	%rd215, %rd214, 2;
	add.s64 	%rd216, %rd22, %rd215;
	st.global.u32 	[%rd216+12288], %r1616;
$L__BB27_243:
	bar.warp.sync 	-1;
	add.s32 	%r1617, %r1, 3456;
	setp.ge.s32 	%p161, %r1617, %r284;
	@%p161 bra 	$L__BB27_245;
	ld.param.u32 	%r1920, [_ZN3cub18CUB_300001_SM_10006detail10radix_sort29DeviceRadixSortOnesweepKernelINS1_5radix10policy_hubIifyE10Policy1000ELNS0_9SortOrderE0EifyiiNS1_21identity_decomposer_tEEEvPT5_SB_PT3_PKSC_PT1_PKSG_PT2_PKSK_T4_iiT6__param_9];
	ld.shared.u32 	%r1618, [%r283+13824];
	shr.u32 	%r1619, %r1618, %r1920;
	and.b32  	%r1620, %r1619, %r154;
	shl.b32 	%r1621, %r1620, 3;
	add.s32 	%r1623, %r632, %r1621;
	ld.shared.u64 	%rd217, [%r1623+26112];
	xor.b32  	%r1624, %r1618, -2147483648;
	add.s64 	%rd218, %rd217, %rd9;
	shl.b64 	%rd219, %rd218, 2;
	add.s64 	%rd220, %rd22, %rd219;
	st.global.u32 	[%rd220+13824], %r1624;
$L__BB27_245:
	bar.warp.sync 	-1;
	add.s32 	%r1625, %r1, 3840;
	setp.ge.s32 	%p162, %r1625, %r284;
	@%p162 bra 	$L__BB27_247;
	ld.param.u32 	%r1921, [_ZN3cub18CUB_300001_SM_10006detail10radix_sort29DeviceRadixSortOnesweepKernelINS1_5radix10policy_hubIifyE10Policy1000ELNS0_9SortOrderE0EifyiiNS1_21identity_decomposer_tEEEvPT5_SB_PT3_PKSC_PT1_PKSG_PT2_PKSK_T4_iiT6__param_9];
	ld.shared.u32 	%r1626, [%r283+15360];
	shr.u32 	%r1627, %r1626, %r1921;
	and.b32  	%r1628, %r1627, %r154;
	shl.b32 	%r1629, %r1628, 3;
	add.s32 	%r1631, %r632, %r1629;
	ld.shared.u64 	%rd221, [%r1631+26112];
	xor.b32  	%r1632, %r1626, -2147483648;
	add.s64 	%rd222, %rd221, %rd9;
	shl.b64 	%rd223, %rd222, 2;
	add.s64 	%rd224, %rd22, %rd223;
	st.global.u32 	[%rd224+15360], %r1632;
$L__BB27_247:
	bar.warp.sync 	-1;
	add.s32 	%r1633, %r1, 4224;
	setp.ge.s32 	%p163, %r1633, %r284;
	@%p163 bra 	$L__BB27_249;
	ld.param.u32 	%r1922, [_ZN3cub18CUB_300001_SM_10006detail10radix_sort29DeviceRadixSortOnesweepKernelINS1_5radix10policy_hubIifyE10Policy1000ELNS0_9SortOrderE0EifyiiNS1_21identity_decomposer_tEEEvPT5_SB_PT3_PKSC_PT1_PKSG_PT2_PKSK_T4_iiT6__param_9];
	ld.shared.u32 	%r1634, [%r283+16896];
	shr.u32 	%r1635, %r1634, %r1922;
	and.b32  	%r1636, %r1635, %r154;
	shl.b32 	%r1637, %r1636, 3;
	add.s32 	%r1639, %r632, %r1637;
	ld.shared.u64 	%rd225, [%r1639+26112];
	xor.b32  	%r1640, %r1634, -2147483648;
	add.s64 	%rd226, %rd225, %rd9;
	shl.b64 	%rd227, %rd226, 2;
	add.s64 	%rd228, %rd22, %rd227;
	st.global.u32 	[%rd228+16896], %r1640;
$L__BB27_249:
	bar.warp.sync 	-1;
	add.s32 	%r1641, %r1, 4608;
	setp.ge.s32 	%p164, %r1641, %r284;
	@%p164 bra 	$L__BB27_251;
	ld.param.u32 	%r1923, [_ZN3cub18CUB_300001_SM_10006detail10radix_sort29DeviceRadixSortOnesweepKernelINS1_5radix10policy_hubIifyE10Policy1000ELNS0_9SortOrderE0EifyiiNS1_21identity_decomposer_tEEEvPT5_SB_PT3_PKSC_PT1_PKSG_PT2_PKSK_T4_iiT6__param_9];
	ld.shared.u32 	%r1642, [%r283+18432];
	shr.u32 	%r1643, %r1642, %r1923;
	and.b32  	%r1644, %r1643, %r154;
	shl.b32 	%r1645, %r1644, 3;
	add.s32 	%r1647, %r632, %r1645;
	ld.shared.u64 	%rd229, [%r1647+26112];
	xor.b32  	%r1648, %r1642, -2147483648;
	add.s64 	%rd230, %rd229, %rd9;
	shl.b64 	%rd231, %rd230, 2;
	add.s64 	%rd232, %rd22, %rd231;
	st.global.u32 	[%rd232+18432], %r1648;
$L__BB27_251:
	bar.warp.sync 	-1;
	add.s32 	%r1649, %r1, 4992;
	setp.ge.s32 	%p165, %r1649, %r284;
	@%p165 bra 	$L__BB27_253;
	ld.param.u32 	%r1924, [_ZN3cub18CUB_300001_SM_10006detail10radix_sort29DeviceRadixSortOnesweepKernelINS1_5radix10policy_hubIifyE10Policy1000ELNS0_9SortOrderE0EifyiiNS1_21identity_decomposer_tEEEvPT5_SB_PT3_PKSC_PT1_PKSG_PT2_PKSK_T4_iiT6__param_9];
	ld.shared.u32 	%r1650, [%r283+19968];
	shr.u32 	%r1651, %r1650, %r1924;
	and.b32  	%r1652, %r1651, %r154;
	shl.b32 	%r1653, %r1652, 3;
	add.s32 	%r1655, %r632, %r1653;
	ld.shared.u64 	%rd233, [%r1655+26112];
	xor.b32  	%r1656, %r1650, -2147483648;
	add.s64 	%rd234, %rd233, %rd9;
	shl.b64 	%rd235, %rd234, 2;
	add.s64 	%rd236, %rd22, %rd235;
	st.global.u32 	[%rd236+19968], %r1656;
$L__BB27_253:
	bar.warp.sync 	-1;
	add.s32 	%r1657, %r1, 5376;
	setp.ge.s32 	%p166, %r1657, %r284;
	@%p166 bra 	$L__BB27_255;
	ld.param.u32 	%r1925, [_ZN3cub18CUB_300001_SM_10006detail10radix_sort29DeviceRadixSortOnesweepKernelINS1_5radix10policy_hubIifyE10Policy1000ELNS0_9SortOrderE0EifyiiNS1_21identity_decomposer_tEEEvPT5_SB_PT3_PKSC_PT1_PKSG_PT2_PKSK_T4_iiT6__param_9];
	ld.shared.u32 	%r1658, [%r283+21504];
	shr.u32 	%r1659, %r1658, %r1925;
	and.b32  	%r1660, %r1659, %r154;
	shl.b32 	%r1661, %r1660, 3;
	add.s32 	%r1663, %r632, %r1661;
	ld.shared.u64 	%rd237, [%r1663+26112];
	xor.b32  	%r1664, %r1658, -2147483648;
	add.s64 	%rd238, %rd237, %rd9;
	shl.b64 	%rd239, %rd238, 2;
	add.s64 	%rd240, %rd22, %rd239;
	st.global.u32 	[%rd240+21504], %r1664;
$L__BB27_255:
	bar.warp.sync 	-1;
	add.s32 	%r1665, %r1, 5760;
	setp.ge.s32 	%p167, %r1665, %r284;
	@%p167 bra 	$L__BB27_257;
	ld.param.u32 	%r1926, [_ZN3cub18CUB_300001_SM_10006detail10radix_sort29DeviceRadixSortOnesweepKernelINS1_5radix10policy_hubIifyE10Policy1000ELNS0_9SortOrderE0EifyiiNS1_21identity_decomposer_tEEEvPT5_SB_PT3_PKSC_PT1_PKSG_PT2_PKSK_T4_iiT6__param_9];
	ld.shared.u32 	%r1666, [%r283+23040];
	shr.u32 	%r1667, %r1666, %r1926;
	and.b32  	%r1668, %r1667, %r154;
	shl.b32 	%r1669, %r1668, 3;
	add.s32 	%r1671, %r632, %r1669;
	ld.shared.u64 	%rd241, [%r1671+26112];
	xor.b32  	%r1672, %r1666, -2147483648;
	add.s64 	%rd242, %rd241, %rd9;
	shl.b64 	%rd243, %rd242, 2;
	add.s64 	%rd244, %rd22, %rd243;
	st.global.u32 	[%rd244+23040], %r1672;
$L__BB27_257:
	bar.warp.sync 	-1;
	or.b32  	%r1673, %r1, 6144;
	setp.ge.s32 	%p168, %r1673, %r284;
	@%p168 bra 	$L__BB27_259;
	ld.param.u32 	%r1927, [_ZN3cub18CUB_300001_SM_10006detail10radix_sort29DeviceRadixSortOnesweepKernelINS1_5radix10policy_hubIifyE10Policy1000ELNS0_9SortOrderE0EifyiiNS1_21identity_decomposer_tEEEvPT5_SB_PT3_PKSC_PT1_PKSG_PT2_PKSK_T4_iiT6__param_9];
	ld.shared.u32 	%r1674, [%r283+24576];
	shr.u32 	%r1675, %r1674, %r1927;
	and.b32  	%r1676, %r1675, %r154;
	shl.b32 	%r1677, %r1676, 3;
	add.s32 	%r1679, %r632, %r1677;
	ld.shared.u64 	%rd245, [%r1679+26112];
	xor.b32  	%r1680, %r1674, -2147483648;
	add.s64 	%rd246, %rd245, %rd9;
	shl.b64 	%rd247, %rd246, 2;
	add.s64 	%rd248, %rd22, %rd247;
	st.global.u32 	[%rd248+24576], %r1680;
$L__BB27_259:
	bar.warp.sync 	-1;
$L__BB27_260:
	ld.param.u32 	%r1928, [_ZN3cub18CUB_300001_SM_10006detail10radix_sort29DeviceRadixSortOnesweepKernelINS1_5radix10policy_hubIifyE10Policy1000ELNS0_9SortOrderE0EifyiiNS1_21identity_decomposer_tEEEvPT5_SB_PT3_PKSC_PT1_PKSG_PT2_PKSK_T4_iiT6__param_9];
	ld.param.u32 	%r1888, [_ZN3cub18CUB_300001_SM_10006detail10radix_sort29DeviceRadixSortOnesweepKernelINS1_5radix10policy_hubIifyE10Policy1000ELNS0_9SortOrderE0EifyiiNS1_21identity_decomposer_tEEEvPT5_SB_PT3_PKSC_PT1_PKSG_PT2_PKSK_T4_iiT6__param_8];
	setp.gt.s32 	%p169, %r282, %r1888;
	ld.shared.u32 	%r1681, [%r283];
	shr.u32 	%r1682, %r1681, %r1928;
	and.b32  	%r285, %r1682, %r154;
	ld.shared.u32 	%r1683, [%r283+1536];
	shr.u32 	%r1684, %r1683, %r1928;
	and.b32  	%r286, %r1684, %r154;
	ld.shared.u32 	%r1685, [%r283+3072];
	shr.u32 	%r1686, %r1685, %r1928;
	and.b32  	%r287, %r1686, %r154;
	ld.shared.u32 	%r1687, [%r283+4608];
	shr.u32 	%r1688, %r1687, %r1928;
	and.b32  	%r288, %r1688, %r154;
	ld.shared.u32 	%r1689, [%r283+6144];
	shr.u32 	%r1690, %r1689, %r1928;
	and.b32  	%r289, %r1690, %r154;
	ld.shared.u32 	%r1691, [%r283+7680];
	shr.u32 	%r1692, %r1691, %r1928;
	and.b32  	%r290, %r1692, %r154;
	ld.shared.u32 	%r1693, [%r283+9216];
	shr.u32 	%r1694, %r1693, %r1928;
	and.b32  	%r291, %r1694, %r154;
	ld.shared.u32 	%r1695, [%r283+10752];
	shr.u32 	%r1696, %r1695, %r1928;
	and.b32  	%r292, %r1696, %r154;
	ld.shared.u32 	%r1697, [%r283+12288];
	shr.u32 	%r1698, %r1697, %r1928;
	and.b32  	%r293, %r1698, %r154;
	ld.shared.u32 	%r1699, [%r283+13824];
	shr.u32 	%r1700, %r1699, %r1928;
	and.b32  	%r294, %r1700, %r154;
	ld.shared.u32 	%r1701, [%r283+15360];
	shr.u32 	%r1702, %r1701, %r1928;
	and.b32  	%r295, %r1702, %r154;
	ld.shared.u32 	%r1703, [%r283+16896];
	shr.u32 	%r1704, %r1703, %r1928;
	and.b32  	%r296, %r1704, %r154;
	ld.shared.u32 	%r1705, [%r283+18432];
	shr.u32 	%r1706, %r1705, %r1928;
	and.b32  	%r297, %r1706, %r154;
	ld.shared.u32 	%r1707, [%r283+19968];
	shr.u32 	%r1708, %r1707, %r1928;
	and.b32  	%r298, %r1708, %r154;
	ld.shared.u32 	%r1709, [%r283+21504];
	shr.u32 	%r1710, %r1709, %r1928;
	and.b32  	%r299, %r1710, %r154;
	ld.shared.u32 	%r1711, [%r283+23040];
	shr.u32 	%r1712, %r1711, %r1928;
	and.b32  	%r300, %r1712, %r154;
	ld.shared.u32 	%r1713, [%r283+24576];
	shr.u32 	%r1714, %r1713, %r1928;
	and.b32  	%r301, %r1714, %r154;
	@%p169 bra 	$L__BB27_262;
	ld.param.u64 	%rd443, [_ZN3cub18CUB_300001_SM_10006detail10radix_sort29DeviceRadixSortOnesweepKernelINS1_5radix10policy_hubIifyE10Policy1000ELNS0_9SortOrderE0EifyiiNS1_21identity_decomposer_tEEEvPT5_SB_PT3_PKSC_PT1_PKSG_PT2_PKSK_T4_iiT6__param_7];
	cvta.to.global.u64 	%rd249, %rd443;
	and.b32  	%r1718, %r1, 31;
	or.b32  	%r1719, %r513, %r1718;
	cvt.u64.u32 	%rd250, %r1719;
	mul.lo.s32 	%r1720, %r3, 6528;
	cvt.s64.s32 	%rd251, %r1720;
	add.s64 	%rd252, %rd250, %rd251;
	shl.b64 	%rd253, %rd252, 2;
	add.s64 	%rd254, %rd249, %rd253;
	ld.global.f32 	%f252, [%rd254];
	ld.global.f32 	%f253, [%rd254+128];
	ld.global.f32 	%f254, [%rd254+256];
	ld.global.f32 	%f255, [%rd254+384];
	ld.global.f32 	%f256, [%rd254+512];
	ld.global.f32 	%f257, [%rd254+640];
	ld.global.f32 	%f258, [%rd254+768];
	ld.global.f32 	%f259, [%rd254+896];
	ld.global.f32 	%f260, [%rd254+1024];
	ld.global.f32 	%f261, [%rd254+1152];
	ld.global.f32 	%f262, [%rd254+1280];
	ld.global.f32 	%f263, [%rd254+1408];
	ld.global.f32 	%f264, [%rd254+1536];
	ld.global.f32 	%f265, [%rd254+1664];
	ld.global.f32 	%f266, [%rd254+1792];
	ld.global.f32 	%f267, [%rd254+1920];
	ld.global.f32 	%f268, [%rd254+2048];
	bra.uni 	$L__BB27_296;
$L__BB27_262:
	ld.param.u32 	%r1889, [_ZN3cub18CUB_300001_SM_10006detail10radix_sort29DeviceRadixSortOnesweepKernelINS1_5radix10policy_hubIifyE10Policy1000ELNS0_9SortOrderE0EifyiiNS1_21identity_decomposer_tEEEvPT5_SB_PT3_PKSC_PT1_PKSG_PT2_PKSK_T4_iiT6__param_8];
	ld.param.u64 	%rd444, [_ZN3cub18CUB_300001_SM_10006detail10radix_sort29DeviceRadixSortOnesweepKernelINS1_5radix10policy_hubIifyE10Policy1000ELNS0_9SortOrderE0EifyiiNS1_21identity_decomposer_tEEEvPT5_SB_PT3_PKSC_PT1_PKSG_PT2_PKSK_T4_iiT6__param_7];
	cvta.to.global.u64 	%rd255, %rd444;
	add.s64 	%rd23, %rd255, %rd63;
	cvt.u32.u64 	%r1722, %rd7;
	sub.s32 	%r302, %r1889, %r515;
	setp.ge.s32 	%p170, %r1722, %r302;
	@%p170 bra 	$L__BB27_264;
	ld.global.f32 	%f252, [%rd23];
$L__BB27_264:
	add.s32 	%r1724, %r1722, 32;
	setp.ge.s32 	%p171, %r1724, %r302;
	@%p171 bra 	$L__BB27_266;
	ld.global.f32 	%f253, [%rd23+128];
$L__BB27_266:
	add.s32 	%r1726, %r1722, 64;
	setp.ge.s32 	%p172, %r1726, %r302;
	@%p172 bra 	$L__BB27_268;
	ld.global.f32 	%f254, [%rd23+256];
$L__BB27_268:
	add.s32 	%r1728, %r1722, 96;
	setp.ge.s32 	%p173, %r1728, %r302;
	@%p173 bra 	$L__BB27_270;
	ld.global.f32 	%f255, [%rd23+384];
$L__BB27_270:
	add.s32 	%r1730, %r1722, 128;
	setp.ge.s32 	%p174, %r1730, %r302;
	@%p174 bra 	$L__BB27_272;
	ld.global.f32 	%f256, [%rd23+512];
$L__BB27_272:
	add.s32 	%r1732, %r1722, 160;
	setp.ge.s32 	%p175, %r1732, %r302;
	@%p175 bra 	$L__BB27_274;
	ld.global.f32 	%f257, [%rd23+640];
$L__BB27_274:
	add.s32 	%r1734, %r1722, 192;
	setp.ge.s32 	%p176, %r1734, %r302;
	@%p176 bra 	$L__BB27_276;
	ld.global.f32 	%f258, [%rd23+768];
$L__BB27_276:
	add.s32 	%r1736, %r1722, 224;
	setp.ge.s32 	%p177, %r1736, %r302;
	@%p177 bra 	$L__BB27_278;
	ld.param.u64 	%rd445, [_ZN3cub18CUB_300001_SM_10006detail10radix_sort29DeviceRadixSortOnesweepKernelINS1_5radix10policy_hubIifyE10Policy1000ELNS0_9SortOrderE0EifyiiNS1_21identity_decomposer_tEEEvPT5_SB_PT3_PKSC_PT1_PKSG_PT2_PKSK_T4_iiT6__param_7];
	cvta.to.global.u64 	%rd259, %rd445;
	cvt.s64.s32 	%rd260, %r515;
	add.s64 	%rd261, %rd7, %rd260;
	shl.b64 	%rd262, %rd261, 2;
	add.s64 	%rd263, %rd259, %rd262;
	ld.global.f32 	%f259, [%rd263+896];
$L__BB27_278:
	add.s32 	%r1739, %r1722, 256;
	setp.ge.s32 	%p178, %r1739, %r302;
	@%p178 bra 	$L__BB27_280;
	ld.param.u64 	%rd446, [_ZN3cub18CUB_300001_SM_10006detail10radix_sort29DeviceRadixSortOnesweepKernelINS1_5radix10policy_hubIifyE10Policy1000ELNS0_9SortOrderE0EifyiiNS1_21identity_decomposer_tEEEvPT5_SB_PT3_PKSC_PT1_PKSG_PT2_PKSK_T4_iiT6__param_7];
	cvta.to.global.u64 	%rd264, %rd446;
	cvt.s64.s32 	%rd265, %r515;
	add.s64 	%rd266, %rd7, %rd265;
	shl.b64 	%rd267, %rd266, 2;
	add.s64 	%rd268, %rd264, %rd267;
	ld.global.f32 	%f260, [%rd268+1024];
$L__BB27_280:
	add.s32 	%r1742, %r1722, 288;
	setp.ge.s32 	%p179, %r1742, %r302;
	@%p179 bra 	$L__BB27_282;
	ld.param.u64 	%rd447, [_ZN3cub18CUB_300001_SM_10006detail10radix_sort29DeviceRadixSortOnesweepKernelINS1_5radix10policy_hubIifyE10Policy1000ELNS0_9SortOrderE0EifyiiNS1_21identity_decomposer_tEEEvPT5_SB_PT3_PKSC_PT1_PKSG_PT2_PKSK_T4_iiT6__param_7];
	cvta.to.global.u64 	%rd269, %rd447;
	cvt.s64.s32 	%rd270, %r515;
	add.s64 	%rd271, %rd7, %rd270;
	shl.b64 	%rd272, %rd271, 2;
	add.s64 	%rd273, %rd269, %rd272;
	ld.global.f32 	%f261, [%rd273+1152];
$L__BB27_282:
	add.s32 	%r1745, %r1722, 320;
	setp.ge.s32 	%p180, %r1745, %r302;
	@%p180 bra 	$L__BB27_284;
	ld.param.u64 	%rd448, [_ZN3cub18CUB_300001_SM_10006detail10radix_sort29DeviceRadixSortOnesweepKernelINS1_5radix10policy_hubIifyE10Policy1000ELNS0_9SortOrderE0EifyiiNS1_21identity_decomposer_tEEEvPT5_SB_PT3_PKSC_PT1_PKSG_PT2_PKSK_T4_iiT6__param_7];
	cvta.to.global.u64 	%rd274, %rd448;
	cvt.s64.s32 	%rd275, %r515;
	add.s64 	%rd276, %rd7, %rd275;
	shl.b64 	%rd277, %rd276, 2;
	add.s64 	%rd278, %rd274, %rd277;
	ld.global.f32 	%f262, [%rd278+1280];
$L__BB27_284:
	add.s32 	%r1748, %r1722, 352;
	setp.ge.s32 	%p181, %r1748, %r302;
	@%p181 bra 	$L__BB27_286;
	ld.param.u64 	%rd449, [_ZN3cub18CUB_300001_SM_10006detail10radix_sort29DeviceRadixSortOnesweepKernelINS1_5radix10policy_hubIifyE10Policy1000ELNS0_9SortOrderE0EifyiiNS1_21identity_decomposer_tEEEvPT5_SB_PT3_PKSC_PT1_PKSG_PT2_PKSK_T4_iiT6__param_7];
	cvta.to.global.u64 	%rd279, %rd449;
	mul.lo.s32 	%r1749, %r3, 6528;
	cvt.s64.s32 	%rd280, %r1749;
	add.s64 	%rd281, %rd7, %rd280;
	shl.b64 	%rd282, %rd281, 2;
	add.s64 	%rd283, %rd279, %rd282;
	ld.global.f32 	%f263, [%rd283+1408];
$L__BB27_286:
	add.s32 	%r1751, %r1722, 384;
	setp.ge.s32 	%p182, %r1751, %r302;
	@%p182 bra 	$L__BB27_288;
	ld.param.u64 	%rd450, [_ZN3cub18CUB_300001_SM_10006detail10radix_sort29DeviceRadixSortOnesweepKernelINS1_5radix10policy_hubIifyE10Policy1000ELNS0_9SortOrderE0EifyiiNS1_21identity_decomposer_tEEEvPT5_SB_PT3_PKSC_PT1_PKSG_PT2_PKSK_T4_iiT6__param_7];
	cvta.to.global.u64 	%rd284, %rd450;
	mul.lo.s32 	%r1752, %r3, 6528;
	cvt.s64.s32 	%rd285, %r1752;
	add.s64 	%rd286, %rd7, %rd285;
	shl.b64 	%rd287, %rd286, 2;
	add.s64 	%rd288, %rd284, %rd287;
	ld.global.f32 	%f264, [%rd288+1536];
$L__BB27_288:
	cvt.u32.u64 	%r1753, %rd7;
	add.s32 	%r1754, %r1753, 416;
	setp.ge.s32 	%p183, %r1754, %r302;
	@%p183 bra 	$L__BB27_290;
	ld.param.u64 	%rd451, [_ZN3cub18CUB_300001_SM_10006detail10radix_sort29DeviceRadixSortOnesweepKernelINS1_5radix10policy_hubIifyE10Policy1000ELNS0_9SortOrderE0EifyiiNS1_21identity_decomposer_tEEEvPT5_SB_PT3_PKSC_PT1_PKSG_PT2_PKSK_T4_iiT6__param_7];
	cvta.to.global.u64 	%rd289, %rd451;
	mul.lo.s32 	%r1755, %r3, 6528;
	cvt.s64.s32 	%rd290, %r1755;
	add.s64 	%rd291, %rd7, %rd290;
	shl.b64 	%rd292, %rd291, 2;
	add.s64 	%rd293, %rd289, %rd292;
	ld.global.f32 	%f265, [%rd293+1664];
$L__BB27_290:
	cvt.u32.u64 	%r1756, %rd7;
	add.s32 	%r1757, %r1756, 448;
	setp.ge.s32 	%p184, %r1757, %r302;
	@%p184 bra 	$L__BB27_292;
	ld.param.u64 	%rd452, [_ZN3cub18CUB_300001_SM_10006detail10radix_sort29DeviceRadixSortOnesweepKernelINS1_5radix10policy_hubIifyE10Policy1000ELNS0_9SortOrderE0EifyiiNS1_21identity_decomposer_tEEEvPT5_SB_PT3_PKSC_PT1_PKSG_PT2_PKSK_T4_iiT6__param_7];
	cvta.to.global.u64 	%rd294, %rd452;
	mul.lo.s32 	%r1758, %r3, 6528;
	cvt.s64.s32 	%rd295, %r1758;
	add.s64 	%rd296, %rd7, %rd295;
	shl.b64 	%rd297, %rd296, 2;
	add.s64 	%rd298, %rd294, %rd297;
	ld.global.f32 	%f266, [%rd298+1792];
$L__BB27_292:
	cvt.u32.u64 	%r1759, %rd7;
	add.s32 	%r1760, %r1759, 480;
	setp.ge.s32 	%p185, %r1760, %r302;
	@%p185 bra 	$L__BB27_294;
	ld.param.u64 	%rd453, [_ZN3cub18CUB_300001_SM_10006detail10radix_sort29DeviceRadixSortOnesweepKernelINS1_5radix10policy_hubIifyE10Policy1000ELNS0_9SortOrderE0EifyiiNS1_21identity_decomposer_tEEEvPT5_SB_PT3_PKSC_PT1_PKSG_PT2_PKSK_T4_iiT6__param_7];
	cvta.to.global.u64 	%rd299, %rd453;
	mul.lo.s32 	%r1761, %r3, 6528;
	cvt.s64.s32 	%rd300, %r1761;
	add.s64 	%rd301, %rd7, %rd300;
	shl.b64 	%rd302, %rd301, 2;
	add.s64 	%rd303, %rd299, %rd302;
	ld.global.f32 	%f267, [%rd303+1920];
$L__BB27_294:
	cvt.u32.u64 	%r1762, %rd7;
	add.s32 	%r1763, %r1762, 512;
	setp.ge.s32 	%p186, %r1763, %r302;
	@%p186 bra 	$L__BB27_296;
	ld.param.u64 	%rd454, [_ZN3cub18CUB_300001_SM_10006detail10radix_sort29DeviceRadixSortOnesweepKernelINS1_5radix10policy_hubIifyE10Policy1000ELNS0_9SortOrderE0EifyiiNS1_21identity_decomposer_tEEEvPT5_SB_PT3_PKSC_PT1_PKSG_PT2_PKSK_T4_iiT6__param_7];
	cvta.to.global.u64 	%rd304, %rd454;
	mov.u32 	%r1764, %tid.x;
	and.b32  	%r1765, %r1764, 992;
	mul.lo.s32 	%r1766, %r1765, 17;
	and.b32  	%r1767, %r1764, 31;
	or.b32  	%r1768, %r1766, %r1767;
	cvt.u64.u32 	%rd305, %r1768;
	mul.lo.s32 	%r1769, %r3, 6528;
	cvt.s64.s32 	%rd306, %r1769;
	add.s64 	%rd307, %rd305, %rd306;
	shl.b64 	%rd308, %rd307, 2;
	add.s64 	%rd309, %rd304, %rd308;
	ld.global.f32 	%f268, [%rd309+2048];
$L__BB27_296:
	ld.param.u32 	%r1890, [_ZN3cub18CUB_300001_SM_10006detail10radix_sort29DeviceRadixSortOnesweepKernelINS1_5radix10policy_hubIifyE10Policy1000ELNS0_9SortOrderE0EifyiiNS1_21identity_decomposer_tEEEvPT5_SB_PT3_PKSC_PT1_PKSG_PT2_PKSK_T4_iiT6__param_8];
	ld.param.u64 	%rd441, [_ZN3cub18CUB_300001_SM_10006detail10radix_sort29DeviceRadixSortOnesweepKernelINS1_5radix10policy_hubIifyE10Policy1000ELNS0_9SortOrderE0EifyiiNS1_21identity_decomposer_tEEEvPT5_SB_PT3_PKSC_PT1_PKSG_PT2_PKSK_T4_iiT6__param_6];
	cvta.to.global.u64 	%rd24, %rd441;
	mov.u32 	%r303, %tid.x;
	cvt.u64.u32 	%rd25, %r303;
	shl.b32 	%r1770, %r303, 2;
	mov.u32 	%r1771, _ZZN3cub18CUB_300001_SM_10006detail10radix_sort29DeviceRadixSortOnesweepKernelINS1_5radix10policy_hubIifyE10Policy1000ELNS0_9SortOrderE0EifyiiNS1_21identity_decomposer_tEEEvPT5_SB_PT3_PKSC_PT1_PKSG_PT2_PKSK_T4_iiT6_E1s;
	add.s32 	%r304, %r1771, %r1770;
	mad.lo.s32 	%r1772, %r3, 6528, 6528;
	setp.gt.s32 	%p187, %r1772, %r1890;
	bar.sync 	0;
	st.shared.f32 	[%r256+-4], %f252;
	st.shared.f32 	[%r257+-4], %f253;
	st.shared.f32 	[%r258+-4], %f254;
	st.shared.f32 	[%r259+-4], %f255;
	st.shared.f32 	[%r260+-4], %f256;
	st.shared.f32 	[%r261+-4], %f257;
	st.shared.f32 	[%r262+-4], %f258;
	st.shared.f32 	[%r263+-4], %f259;
	st.shared.f32 	[%r264+-4], %f260;
	st.shared.f32 	[%r265+-4], %f261;
	st.shared.f32 	[%r266+-4], %f262;
	st.shared.f32 	[%r267+-4], %f263;
	st.shared.f32 	[%r268+-4], %f264;
	st.shared.f32 	[%r269+-4], %f265;
	st.shared.f32 	[%r270+-4], %f266;
	st.shared.f32 	[%r271+-4], %f267;
	st.shared.f32 	[%r272+-4], %f268;
	bar.sync 	0;
	@%p187 bra 	$L__BB27_298;
	ld.shared.f32 	%f169, [%r304];
	shl.b32 	%r1773, %r285, 3;
	add.s32 	%r1775, %r1771, 26112;
	add.s32 	%r1776, %r1775, %r1773;
	ld.shared.u64 	%rd310, [%r1776];
	add.s64 	%rd311, %rd310, %rd25;
	shl.b64 	%rd312, %rd311, 2;
	add.s64 	%rd313, %rd24, %rd312;
	st.global.f32 	[%rd313], %f169;
	bar.warp.sync 	-1;
	ld.shared.f32 	%f170, [%r304+1536];
	shl.b32 	%r1777, %r286, 3;
	add.s32 	%r1778, %r1775, %r1777;
	ld.shared.u64 	%rd314, [%r1778];
	add.s64 	%rd315, %rd314, %rd25;
	shl.b64 	%rd316, %rd315, 2;
	add.s64 	%rd317, %rd24, %rd316;
	st.global.f32 	[%rd317+1536], %f170;
	bar.warp.sync 	-1;
	ld.shared.f32 	%f171, [%r304+3072];
	shl.b32 	%r1779, %r287, 3;
	add.s32 	%r1780, %r1775, %r1779;
	ld.shared.u64 	%rd318, [%r1780];
	add.s64 	%rd319, %rd318, %rd25;
	shl.b64 	%rd320, %rd319, 2;
	add.s64 	%rd321, %rd24, %rd320;
	st.global.f32 	[%rd321+3072], %f171;
	bar.warp.sync 	-1;
	ld.shared.f32 	%f172, [%r304+4608];
	shl.b32 	%r1781, %r288, 3;
	add.s32 	%r1782, %r1775, %r1781;
	ld.shared.u64 	%rd322, [%r1782];
	add.s64 	%rd323, %rd322, %rd25;
	shl.b64 	%rd324, %rd323, 2;
	add.s64 	%rd325, %rd24, %rd324;
	st.global.f32 	[%rd325+4608], %f172;
	bar.warp.sync 	-1;
	ld.shared.f32 	%f173, [%r304+6144];
	shl.b32 	%r1783, %r289, 3;
	add.s32 	%r1784, %r1775, %r1783;
	ld.shared.u64 	%rd326, [%r1784];
	add.s64 	%rd327, %rd326, %rd25;
	shl.b64 	%rd328, %rd327, 2;
	add.s64 	%rd329, %rd24, %rd328;
	st.global.f32 	[%rd329+6144], %f173;
	bar.warp.sync 	-1;
	ld.shared.f32 	%f174, [%r304+7680];
	shl.b32 	%r1785, %r290, 3;
	add.s32 	%r1786, %r1775, %r1785;
	ld.shared.u64 	%rd330, [%r1786];
	add.s64 	%rd331, %rd330, %rd25;
	shl.b64 	%rd332, %rd331, 2;
	add.s64 	%rd333, %rd24, %rd332;
	st.global.f32 	[%rd333+7680], %f174;
	bar.warp.sync 	-1;
	ld.shared.f32 	%f175, [%r304+9216];
	shl.b32 	%r1787, %r291, 3;
	add.s32 	%r1788, %r1775, %r1787;
	ld.shared.u64 	%rd334, [%r1788];
	add.s64 	%rd335, %rd334, %rd25;
	shl.b64 	%rd336, %rd335, 2;
	add.s64 	%rd337, %rd24, %rd336;
	st.global.f32 	[%rd337+9216], %f175;
	bar.warp.sync 	-1;
	ld.shared.f32 	%f176, [%r304+10752];
	shl.b32 	%r1789, %r292, 3;
	add.s32 	%r1790, %r1775, %r1789;
	ld.shared.u64 	%rd338, [%r1790];
	add.s64 	%rd339, %rd338, %rd25;
	shl.b64 	%rd340, %rd339, 2;
	add.s64 	%rd341, %rd24, %rd340;
	st.global.f32 	[%rd341+10752], %f176;
	bar.warp.sync 	-1;
	ld.shared.f32 	%f177, [%r304+12288];
	shl.b32 	%r1791, %r293, 3;
	add.s32 	%r1792, %r1775, %r1791;
	ld.shared.u64 	%rd342, [%r1792];
	add.s64 	%rd343, %rd342, %rd25;
	shl.b64 	%rd344, %rd343, 2;
	add.s64 	%rd345, %rd24, %rd344;
	st.global.f32 	[%rd345+12288], %f177;
	bar.warp.sync 	-1;
	ld.shared.f32 	%f178, [%r304+13824];
	shl.b32 	%r1793, %r294, 3;
	add.s32 	%r1794, %r1775, %r1793;
	ld.shared.u64 	%rd346, [%r1794];
	add.s64 	%rd347, %rd346, %rd25;
	shl.b64 	%rd348, %rd347, 2;
	add.s64 	%rd349, %rd24, %rd348;
	st.global.f32 	[%rd349+13824], %f178;
	bar.warp.sync 	-1;
	ld.shared.f32 	%f179, [%r304+15360];
	shl.b32 	%r1795, %r295, 3;
	add.s32 	%r1796, %r1775, %r1795;
	ld.shared.u64 	%rd350, [%r1796];
	add.s64 	%rd351, %rd350, %rd25;
	shl.b64 	%rd352, %rd351, 2;
	add.s64 	%rd353, %rd24, %rd352;
	st.global.f32 	[%rd353+15360], %f179;
	bar.warp.sync 	-1;
	ld.shared.f32 	%f180, [%r304+16896];
	shl.b32 	%r1797, %r296, 3;
	add.s32 	%r1798, %r1775, %r1797;
	ld.shared.u64 	%rd354, [%r1798];
	add.s64 	%rd355, %rd354, %rd25;
	shl.b64 	%rd356, %rd355, 2;
	add.s64 	%rd357, %rd24, %rd356;
	st.global.f32 	[%rd357+16896], %f180;
	bar.warp.sync 	-1;
	ld.shared.f32 	%f181, [%r304+18432];
	shl.b32 	%r1799, %r297, 3;
	add.s32 	%r1800, %r1775, %r1799;
	ld.shared.u64 	%rd358, [%r1800];
	add.s64 	%rd359, %rd358, %rd25;
	shl.b64 	%rd360, %rd359, 2;
	add.s64 	%rd361, %rd24, %rd360;
	st.global.f32 	[%rd361+18432], %f181;
	bar.warp.sync 	-1;
	ld.shared.f32 	%f182, [%r304+19968];
	shl.b32 	%r1801, %r298, 3;
	add.s32 	%r1802, %r1775, %r1801;
	ld.shared.u64 	%rd362, [%r1802];
	add.s64 	%rd363, %rd362, %rd25;
	shl.b64 	%rd364, %rd363, 2;
	add.s64 	%rd365, %rd24, %rd364;
	st.global.f32 	[%rd365+19968], %f182;
	bar.warp.sync 	-1;
	ld.shared.f32 	%f183, [%r304+21504];
	shl.b32 	%r1803, %r299, 3;
	add.s32 	%r1804, %r1775, %r1803;
	ld.shared.u64 	%rd366, [%r1804];
	add.s64 	%rd367, %rd366, %rd25;
	shl.b64 	%rd368, %rd367, 2;
	add.s64 	%rd369, %rd24, %rd368;
	st.global.f32 	[%rd369+21504], %f183;
	bar.warp.sync 	-1;
	ld.shared.f32 	%f184, [%r304+23040];
	shl.b32 	%r1805, %r300, 3;
	add.s32 	%r1806, %r1775, %r1805;
	ld.shared.u64 	%rd370, [%r1806];
	add.s64 	%rd371, %rd370, %rd25;
	shl.b64 	%rd372, %rd371, 2;
	add.s64 	%rd373, %rd24, %rd372;
	st.global.f32 	[%rd373+23040], %f184;
	bar.warp.sync 	-1;
	ld.shared.f32 	%f185, [%r304+24576];
	shl.b32 	%r1807, %r301, 3;
	add.s32 	%r1808, %r1775, %r1807;
	ld.shared.u64 	%rd374, [%r1808];
	add.s64 	%rd375, %rd374, %rd25;
	shl.b64 	%rd376, %rd375, 2;
	add.s64 	%rd377, %rd24, %rd376;
	st.global.f32 	[%rd377+24576], %f185;
	bar.warp.sync 	-1;
	bra.uni 	$L__BB27_333;
$L__BB27_298:
	ld.param.u32 	%r1891, [_ZN3cub18CUB_300001_SM_10006detail10radix_sort29DeviceRadixSortOnesweepKernelINS1_5radix10policy_hubIifyE10Policy1000ELNS0_9SortOrderE0EifyiiNS1_21identity_decomposer_tEEEvPT5_SB_PT3_PKSC_PT1_PKSG_PT2_PKSK_T4_iiT6__param_8];
	mad.lo.s32 	%r305, %r3, -6528, %r1891;
	shl.b32 	%r1809, %r285, 3;
	add.s32 	%r1811, %r1771, %r1809;
	ld.shared.u64 	%rd26, [%r1811+26112];
	setp.ge.s32 	%p188, %r303, %r305;
	@%p188 bra 	$L__BB27_300;
	ld.shared.f32 	%f186, [%r304];
	add.s64 	%rd378, %rd26, %rd25;
	shl.b64 	%rd379, %rd378, 2;
	add.s64 	%rd380, %rd24, %rd379;
	st.global.f32 	[%rd380], %f186;
$L__BB27_300:
	bar.warp.sync 	-1;
	shl.b32 	%r1812, %r286, 3;
	add.s32 	%r1814, %r1771, %r1812;
	ld.shared.u64 	%rd27, [%r1814+26112];
	add.s32 	%r1815, %r303, 384;
	setp.ge.s32 	%p189, %r1815, %r305;
	@%p189 bra 	$L__BB27_302;
	ld.shared.f32 	%f187, [%r304+1536];
	add.s64 	%rd381, %rd27, %rd25;
	shl.b64 	%rd382, %rd381, 2;
	add.s64 	%rd383, %rd24, %rd382;
	st.global.f32 	[%rd383+1536], %f187;
$L__BB27_302:
	bar.warp.sync 	-1;
	shl.b32 	%r1816, %r287, 3;
	add.s32 	%r1818, %r1771, %r1816;
	ld.shared.u64 	%rd28, [%r1818+26112];
	add.s32 	%r1819, %r303, 768;
	setp.ge.s32 	%p190, %r1819, %r305;
	@%p190 bra 	$L__BB27_304;
	ld.shared.f32 	%f188, [%r304+3072];
	add.s64 	%rd384, %rd28, %rd25;
	shl.b64 	%rd385, %rd384, 2;
	add.s64 	%rd386, %rd24, %rd385;
	st.global.f32 	[%rd386+3072], %f188;
$L__BB27_304:
	bar.warp.sync 	-1;
	shl.b32 	%r1820, %r288, 3;
	add.s32 	%r1822, %r1771, %r1820;
	ld.shared.u64 	%rd29, [%r1822+26112];
	add.s32 	%r1823, %r303, 1152;
	setp.ge.s32 	%p191, %r1823, %r305;
	@%p191 bra 	$L__BB27_306;
	ld.shared.f32 	%f189, [%r304+4608];
	add.s64 	%rd387, %rd29, %rd25;
	shl.b64 	%rd388, %rd387, 2;
	add.s64 	%rd389, %rd24, %rd388;
	st.global.f32 	[%rd389+4608], %f189;
$L__BB27_306:
	bar.warp.sync 	-1;
	shl.b32 	%r1824, %r289, 3;
	add.s32 	%r1826, %r1771, %r1824;
	ld.shared.u64 	%rd30, [%r1826+26112];
	add.s32 	%r1827, %r303, 1536;
	setp.ge.s32 	%p192, %r1827, %r305;
	@%p192 bra 	$L__BB27_308;
	ld.shared.f32 	%f190, [%r304+6144];
	add.s64 	%rd390, %rd30, %rd25;
	shl.b64 	%rd391, %rd390, 2;
	add.s64 	%rd392, %rd24, %rd391;
	st.global.f32 	[%rd392+6144], %f190;
$L__BB27_308:
	bar.warp.sync 	-1;
	shl.b32 	%r1828, %r290, 3;
	add.s32 	%r1830, %r1771, %r1828;
	ld.shared.u64 	%rd31, [%r1830+26112];
	add.s32 	%r1831, %r303, 1920;
	setp.ge.s32 	%p193, %r1831, %r305;
	@%p193 bra 	$L__BB27_310;
	ld.shared.f32 	%f191, [%r304+7680];
	add.s64 	%rd393, %rd31, %rd25;
	shl.b64 	%rd394, %rd393, 2;
	add.s64 	%rd395, %rd24, %rd394;
	st.global.f32 	[%rd395+7680], %f191;
$L__BB27_310:
	bar.warp.sync 	-1;
	shl.b32 	%r1832, %r291, 3;
	add.s32 	%r1834, %r1771, %r1832;
	ld.shared.u64 	%rd32, [%r1834+26112];
	add.s32 	%r1835, %r303, 2304;
	setp.ge.s32 	%p194, %r1835, %r305;
	@%p194 bra 	$L__BB27_312;
	ld.shared.f32 	%f192, [%r304+9216];
	add.s64 	%rd396, %rd32, %rd25;
	shl.b64 	%rd397, %rd396, 2;
	add.s64 	%rd398, %rd24, %rd397;
	st.global.f32 	[%rd398+9216], %f192;
$L__BB27_312:
	bar.warp.sync 	-1;
	shl.b32 	%r1836, %r292, 3;
	add.s32 	%r1838, %r1771, %r1836;
	ld.shared.u64 	%rd33, [%r1838+26112];
	add.s32 	%r1839, %r303, 2688;
	setp.ge.s32 	%p195, %r1839, %r305;
	@%p195 bra 	$L__BB27_314;
	ld.shared.f32 	%f193, [%r304+10752];
	add.s64 	%rd399, %rd33, %rd25;
	shl.b64 	%rd400, %rd399, 2;
	add.s64 	%rd401, %rd24, %rd400;
	st.global.f32 	[%rd401+10752], %f193;
$L__BB27_314:
	bar.warp.sync 	-1;
	shl.b32 	%r1840, %r293, 3;
	add.s32 	%r1842, %r1771, %r1840;
	ld.shared.u64 	%rd34, [%r1842+26112];
	or.b32  	%r1843, %r303, 3072;
	setp.ge.s32 	%p196, %r1843, %r305;
	@%p196 bra 	$L__BB27_316;
	ld.shared.f32 	%f194, [%r304+12288];
	add.s64 	%rd402, %rd34, %rd25;
	shl.b64 	%rd403, %rd402, 2;
	add.s64 	%rd404, %rd24, %rd403;
	st.global.f32 	[%rd404+12288], %f194;
$L__BB27_316:
	bar.warp.sync 	-1;
	shl.b32 	%r1844, %r294, 3;
	add.s32 	%r1846, %r1771, %r1844;
	ld.shared.u64 	%rd35, [%r1846+26112];
	add.s32 	%r1847, %r303, 3456;
	setp.ge.s32 	%p197, %r1847, %r305;
	@%p197 bra 	$L__BB27_318;
	ld.shared.f32 	%f195, [%r304+13824];
	add.s64 	%rd405, %rd35, %rd25;
	shl.b64 	%rd406, %rd405, 2;
	add.s64 	%rd407, %rd24, %rd406;
	st.global.f32 	[%rd407+13824], %f195;
$L__BB27_318:
	bar.warp.sync 	-1;
	shl.b32 	%r1848, %r295, 3;
	add.s32 	%r1850, %r1771, %r1848;
	ld.shared.u64 	%rd36, [%r1850+26112];
	add.s32 	%r1851, %r303, 3840;
	setp.ge.s32 	%p198, %r1851, %r305;
	@%p198 bra 	$L__BB27_320;
	ld.shared.f32 	%f196, [%r304+15360];
	add.s64 	%rd408, %rd36, %rd25;
	shl.b64 	%rd409, %rd408, 2;
	add.s64 	%rd410, %rd24, %rd409;
	st.global.f32 	[%rd410+15360], %f196;
$L__BB27_320:
	bar.warp.sync 	-1;
	shl.b32 	%r1852, %r296, 3;
	add.s32 	%r1854, %r1771, %r1852;
	ld.shared.u64 	%rd37, [%r1854+26112];
	add.s32 	%r1855, %r303, 4224;
	setp.ge.s32 	%p199, %r1855, %r305;
	@%p199 bra 	$L__BB27_322;
	ld.shared.f32 	%f197, [%r304+16896];
	add.s64 	%rd411, %rd37, %rd25;
	shl.b64 	%rd412, %rd411, 2;
	add.s64 	%rd413, %rd24, %rd412;
	st.global.f32 	[%rd413+16896], %f197;
$L__BB27_322:
	bar.warp.sync 	-1;
	shl.b32 	%r1856, %r297, 3;
	add.s32 	%r1858, %r1771, %r1856;
	ld.shared.u64 	%rd38, [%r1858+26112];
	add.s32 	%r1859, %r303, 4608;
	setp.ge.s32 	%p200, %r1859, %r305;
	@%p200 bra 	$L__BB27_324;
	ld.shared.f32 	%f198, [%r304+18432];
	add.s64 	%rd414, %rd38, %rd25;
	shl.b64 	%rd415, %rd414, 2;
	add.s64 	%rd416, %rd24, %rd415;
	st.global.f32 	[%rd416+18432], %f198;
$L__BB27_324:
	bar.warp.sync 	-1;
	shl.b32 	%r1860, %r298, 3;
	add.s32 	%r1862, %r1771, %r1860;
	ld.shared.u64 	%rd39, [%r1862+26112];
	add.s32 	%r1863, %r303, 4992;
	setp.ge.s32 	%p201, %r1863, %r305;
	@%p201 bra 	$L__BB27_326;
	ld.shared.f32 	%f199, [%r304+19968];
	add.s64 	%rd417, %rd39, %rd25;
	shl.b64 	%rd418, %rd417, 2;
	add.s64 	%rd419, %rd24, %rd418;
	st.global.f32 	[%rd419+19968], %f199;
$L__BB27_326:
	bar.warp.sync 	-1;
	shl.b32 	%r1864, %r299, 3;
	add.s32 	%r1866, %r1771, %r1864;
	ld.shared.u64 	%rd40, [%r1866+26112];
	add.s32 	%r1867, %r303, 5376;
	setp.ge.s32 	%p202, %r1867, %r305;
	@%p202 bra 	$L__BB27_328;
	ld.shared.f32 	%f200, [%r304+21504];
	add.s64 	%rd420, %rd40, %rd25;
	shl.b64 	%rd421, %rd420, 2;
	add.s64 	%rd422, %rd24, %rd421;
	st.global.f32 	[%rd422+21504], %f200;
$L__BB27_328:
	bar.warp.sync 	-1;
	shl.b32 	%r1868, %r300, 3;
	add.s32 	%r1870, %r1771, %r1868;
	ld.shared.u64 	%rd41, [%r1870+26112];
	add.s32 	%r1871, %r303, 5760;
	setp.ge.s32 	%p203, %r1871, %r305;
	@%p203 bra 	$L__BB27_330;
	ld.shared.f32 	%f201, [%r304+23040];
	add.s64 	%rd423, %rd41, %rd25;
	shl.b64 	%rd424, %rd423, 2;
	add.s64 	%rd425, %rd24, %rd424;
	st.global.f32 	[%rd425+23040], %f201;
$L__BB27_330:
	bar.warp.sync 	-1;
	shl.b32 	%r1872, %r301, 3;
	add.s32 	%r1874, %r1771, %r1872;
	ld.shared.u64 	%rd426, [%r1874+26112];
	add.s64 	%rd42, %rd426, %rd25;
	or.b32  	%r1875, %r303, 6144;
	setp.ge.s32 	%p204, %r1875, %r305;
	@%p204 bra 	$L__BB27_332;
	ld.shared.f32 	%f202, [%r304+24576];
	shl.b64 	%rd427, %rd42, 2;
	add.s64 	%rd428, %rd24, %rd427;
	st.global.f32 	[%rd428+24576], %f202;
$L__BB27_332:
	bar.warp.sync 	-1;
$L__BB27_333:
	ret;

}
	// .globl	_ZN3cub18CUB_300001_SM_10006detail10radix_sort31DeviceRadixSortSingleTileKernelINS1_5radix10policy_hubIiiyE10Policy1000ELNS0_9SortOrderE0EiiyNS1_21identity_decomposer_tEEEvPKT1_PSA_PKT2_PSE_T3_iiT4_
.visible .entry _ZN3cub18CUB_300001_SM_10006detail10radix_sort31DeviceRadixSortSingleTileKernelINS1_5radix10policy_hubIiiyE10Policy1000ELNS0_9SortOrderE0EiiyNS1_21identity_decomposer_tEEEvPKT1_PSA_PKT2_PSE_T3_iiT4_(
	.param .u64 .ptr .align 1 _ZN3cub18CUB_300001_SM_10006detail10radix_sort31DeviceRadixSortSingleTileKernelINS1_5radix10policy_hubIiiyE10Policy1000ELNS0_9SortOrderE0EiiyNS1_21identity_decomposer_tEEEvPKT1_PSA_PKT2_PSE_T3_iiT4__param_0,
	.param .u64 .ptr .align 1 _ZN3cub18CUB_300001_SM_10006detail10radix_sort31DeviceRadixSortSingleTileKernelINS1_5radix10policy_hubIiiyE10Policy1000ELNS0_9SortOrderE0EiiyNS1_21identity_decomposer_tEEEvPKT1_PSA_PKT2_PSE_T3_iiT4__param_1,
	.param .u64 .ptr .align 1 _ZN3cub18CUB_300001_SM_10006detail10radix_sort31DeviceRadixSortSingleTileKernelINS1_5radix10policy_hubIiiyE10Policy1000ELNS0_9SortOrderE0EiiyNS1_21identity_decomposer_tEEEvPKT1_PSA_PKT2_PSE_T3_iiT4__param_2,
	.param .u64 .ptr .align 1 _ZN3cub18CUB_300001_SM_10006detail10radix_sort31DeviceRadixSortSingleTileKernelINS1_5radix10policy_hubIiiyE10Policy1000ELNS0_9SortOrderE0EiiyNS1_21identity_decomposer_tEEEvPKT1_PSA_PKT2_PSE_T3_iiT4__param_3,
	.param .u64 _ZN3cub18CUB_300001_SM_10006detail10radix_sort31DeviceRadixSortSingleTileKernelINS1_5radix10policy_hubIiiyE10Policy1000ELNS0_9SortOrderE0EiiyNS1_21identity_decomposer_tEEEvPKT1_PSA_PKT2_PSE_T3_iiT4__param_4,
	.param .u32 _ZN3cub18CUB_300001_SM_10006detail10radix_sort31DeviceRadixSortSingleTileKernelINS1_5radix10policy_hubIiiyE10Policy1000ELNS0_9SortOrderE0EiiyNS1_21identity_decomposer_tEEEvPKT1_PSA_PKT2_PSE_T3_iiT4__param_5,
	.param .u32 _ZN3cub18CUB_300001_SM_10006detail10radix_sort31DeviceRadixSortSingleTileKernelINS1_5radix10policy_hubIiiyE10Policy1000ELNS0_9SortOrderE0EiiyNS1_21identity_decomposer_tEEEvPKT1_PSA_PKT2_PSE_T3_iiT4__param_6,
	.param .align 1 .b8 _ZN3cub18CUB_300001_SM_10006detail10radix_sort31DeviceRadixSortSingleTileKernelINS1_5radix10policy_hubIiiyE10Policy1000ELNS0_9SortOrderE0EiiyNS1_21identity_decomposer_tEEEvPKT1_PSA_PKT2_PSE_T3_iiT4__param_7[1]
)
.maxntid 256
.minnctapersm 1
{
	.reg .pred 	%p<73>;
	.reg .b16 	%rs<39>;
	.reg .b32 	%r<900>;
	.reg .b64 	%rd<37>;
	// demoted variable
	.shared .align 16 .b8 _ZZN3cub18CUB_300001_SM_10006detail10radix_sort31DeviceRadixSortSingleTileKernelINS1_5radix10policy_hubIiiyE10Policy1000ELNS0_9SortOrderE0EiiyNS1_21identity_decomposer_tEEEvPKT1_PSA_PKT2_PSE_T3_iiT4_E12temp_storage[33856];
	ld.param.u64 	%rd10, [_ZN3cub18CUB_300001_SM_10006detail10radix_sort31DeviceRadixSortSingleTileKernelINS1_5radix10policy_hubIiiyE10Policy1000ELNS0_9SortOrderE0EiiyNS1_21identity_decomposer_tEEEvPKT1_PSA_PKT2_PSE_T3_iiT4__param_0];
	ld.param.u64 	%rd6, [_ZN3cub18CUB_300001_SM_10006detail10radix_sort31DeviceRadixSortSingleTileKernelINS1_5radix10policy_hubIiiyE10Policy1000ELNS0_9SortOrderE0EiiyNS1_21identity_decomposer_tEEEvPKT1_PSA_PKT2_PSE_T3_iiT4__param_1];
	ld.param.u64 	%rd7, [_ZN3cub18CUB_300001_SM_10006detail10radix_sort31DeviceRadixSortSingleTileKernelINS1_5radix10policy_hubIiiyE10Policy1000ELNS0_9SortOrderE0EiiyNS1_21identity_decomposer_tEEEvPKT1_PSA_PKT2_PSE_T3_iiT4__param_2];
	ld.param.u64 	%rd8, [_ZN3cub18CUB_300001_SM_10006detail10radix_sort31DeviceRadixSortSingleTileKernelINS1_5radix10policy_hubIiiyE10Policy1000ELNS0_9SortOrderE0EiiyNS1_21identity_decomposer_tEEEvPKT1_PSA_PKT2_PSE_T3_iiT4__param_3];
	ld.param.u64 	%rd9, [_ZN3cub18CUB_300001_SM_10006detail10radix_sort31DeviceRadixSortSingleTileKernelINS1_5radix10policy_hubIiiyE10Policy1000ELNS0_9SortOrderE0EiiyNS1_21identity_decomposer_tEEEvPKT1_PSA_PKT2_PSE_T3_iiT4__param_4];
	ld.param.u32 	%r303, [_ZN3cub18CUB_300001_SM_10006detail10radix_sort31DeviceRadixSortSingleTileKernelINS1_5radix10policy_hubIiiyE10Policy1000ELNS0_9SortOrderE0EiiyNS1_21identity_decomposer_tEEEvPKT1_PSA_PKT2_PSE_T3_iiT4__param_5];
	ld.param.u32 	%r304, [_ZN3cub18CUB_300001_SM_10006detail10radix_sort31DeviceRadixSortSingleTileKernelINS1_5radix10policy_hubIiiyE10Policy1000ELNS0_9SortOrderE0EiiyNS1_21identity_decomposer_tEEEvPKT1_PSA_PKT2_PSE_T3_iiT4__param_6];
	cvta.to.global.u64 	%rd11, %rd10;
	cvt.u32.u64 	%r1, %rd9;
	mov.u32 	%r2, %tid.x;
	mul.lo.s32 	%r3, %r2, 19;
	setp.ge.s32 	%p1, %r3, %r1;
	mul.wide.u32 	%rd12, %r3, 4;
	add.s64 	%rd1, %rd11, %rd12;
	mov.b32 	%r878, -1;
	@%p1 bra 	$L__BB28_2;
	ld.global.u32 	%r306, [%rd1];
	xor.b32  	%r878, %r306, -2147483648;
$L__BB28_2:
	add.s32 	%r6, %r3, 1;
	setp.ge.s32 	%p2, %r6, %r1;
	mov.b32 	%r877, -1;
	@%p2 bra 	$L__BB28_4;
	ld.global.u32 	%r308, [%rd1+4];
	xor.b32  	%r877, %r308, -2147483648;
$L__BB28_4:
	add.s32 	%r9, %r3, 2;
	setp.ge.s32 	%p3, %r9, %r1;
	mov.b32 	%r876, -1;
	@%p3 bra 	$L__BB28_6;
	ld.global.u32 	%r310, [%rd1+8];
	xor.b32  	%r876, %r310, -2147483648;
$L__BB28_6:
	add.s32 	%r12, %r3, 3;
	setp.ge.s32 	%p4, %r12, %r1;
	mov.b32 	%r875, -1;
	@%p4 bra 	$L__BB28_8;
	ld.global.u32 	%r312, [%rd1+12];
	xor.b32  	%r875, %r312, -2147483648;
$L__BB28_8:
	add.s32 	%r15, %r3, 4;
	setp.ge.s32 	%p5, %r15, %r1;
	mov.b32 	%r874, -1;
	@%p5 bra 	$L__BB28_10;
	ld.global.u32 	%r314, [%rd1+16];
	xor.b32  	%r874, %r314, -2147483648;
$L__BB28_10:
	add.s32 	%r18, %r3, 5;
	setp.ge.s32 	%p6, %r18, %r1;
	mov.b32 	%r873, -1;
	@%p6 bra 	$L__BB28_12;
	ld.global.u32 	%r316, [%rd1+20];
	xor.b32  	%r873, %r316, -2147483648;
$L__BB28_12:
	add.s32 	%r21, %r3, 6;
	setp.ge.s32 	%p7, %r21, %r1;
	mov.b32 	%r872, -1;
	@%p7 bra 	$L__BB28_14;
	ld.global.u32 	%r318, [%rd1+24];
	xor.b32  	%r872, %r318, -2147483648;
$L__BB28_14:
	add.s32 	%r24, %r3, 7;
	setp.ge.s32 	%p8, %r24, %r1;
	mov.b32 	%r871, -1;
	@%p8 bra 	$L__BB28_16;
	ld.global.u32 	%r320, [%rd1+28];
	xor.b32  	%r871, %r320, -2147483648;
$L__BB28_16:
	add.s32 	%r27, %r3, 8;
	setp.ge.s32 	%p9, %r27, %r1;
	mov.b32 	%r870, -1;
	@%p9 bra 	$L__BB28_18;
	ld.global.u32 	%r322, [%rd1+32];
	xor.b32  	%r870, %r322, -2147483648;
$L__BB28_18:
	add.s32 	%r30, %r3, 9;
	setp.ge.s32 	%p10, %r30, %r1;
	mov.b32 	%r869, -1;
	@%p10 bra 	$L__BB28_20;
	ld.global.u32 	%r324, [%rd1+36];
	xor.b32  	%r869, %r324, -2147483648;
$L__BB28_20:
	add.s32 	%r33, %r3, 10;
	setp.ge.s32 	%p11, %r33, %r1;
	mov.b32 	%r868, -1;
	@%p11 bra 	$L__BB28_22;
	ld.global.u32 	%r326, [%rd1+40];
	xor.b32  	%r868, %r326, -2147483648;
$L__BB28_22:
	add.s32 	%r36, %r3, 11;
	setp.ge.s32 	%p12, %r36, %r1;
	mov.b32 	%r867, -1;
	@%p12 bra 	$L__BB28_24;
	ld.global.u32 	%r328, [%rd1+44];
	xor.b32  	%r867, %r328, -2147483648;
$L__BB28_24:
	add.s32 	%r39, %r3, 12;
	setp.ge.s32 	%p13, %r39, %r1;
	mov.b32 	%r866, -1;
	@%p13 bra 	$L__BB28_26;
	ld.global.u32 	%r330, [%rd1+48];
	xor.b32  	%r866, %r330, -2147483648;
$L__BB28_26:
	add.s32 	%r42, %r3, 13;
	setp.ge.s32 	%p14, %r42, %r1;
	mov.b32 	%r865, -1;
	@%p14 bra 	$L__BB28_28;
	ld.global.u32 	%r332, [%rd1+52];
	xor.b32  	%r865, %r332, -2147483648;
$L__BB28_28:
	add.s32 	%r45, %r3, 14;
	setp.ge.s32 	%p15, %r45, %r1;
	mov.b32 	%r864, -1;
	@%p15 bra 	$L__BB28_30;
	ld.global.u32 	%r334, [%rd1+56];
	xor.b32  	%r864, %r334, -2147483648;
$L__BB28_30:
	add.s32 	%r48, %r3, 15;
	setp.ge.s32 	%p16, %r48, %r1;
	mov.b32 	%r863, -1;
	@%p16 bra 	$L__BB28_32;
	ld.global.u32 	%r336, [%rd1+60];
	xor.b32  	%r863, %r336, -2147483648;
$L__BB28_32:
	add.s32 	%r51, %r3, 16;
	setp.ge.s32 	%p17, %r51, %r1;
	mov.b32 	%r862, -1;
	@%p17 bra 	$L__BB28_34;
	ld.global.u32 	%r338, [%rd1+64];
	xor.b32  	%r862, %r338, -2147483648;
$L__BB28_34:
	add.s32 	%r54, %r3, 17;
	setp.ge.s32 	%p18, %r54, %r1;
	mov.b32 	%r861, -1;
	@%p18 bra 	$L__BB28_36;
	ld.global.u32 	%r340, [%rd1+68];
	xor.b32  	%r861, %r340, -2147483648;
$L__BB28_36:
	add.s32 	%r57, %r3, 18;
	setp.ge.s32 	%p19, %r57, %r1;
	mov.b32 	%r860, -1;
	@%p19 bra 	$L__BB28_38;
	ld.global.u32 	%r342, [%rd1+72];
	xor.b32  	%r860, %r342, -2147483648;
$L__BB28_38:
	bar.sync 	0;
	mov.b64 	{%r344, %r345}, %rd9;
	shfl.sync.idx.b32	%r60|%p20, %r344, 0, 31, -1;
	shfl.sync.idx.b32	%r346|%p21, %r345, 0, 31, -1;
	mov.b64 	%rd2, {%r60, %r346};
	setp.ge.s32 	%p22, %r3, %r60;
	cvta.to.global.u64 	%rd13, %rd7;
	add.s64 	%rd3, %rd13, %rd12;
	@%p22 bra 	$L__BB28_40;
	ld.global.u32 	%r897, [%rd3];
$L__BB28_40:
	setp.ge.s32 	%p23, %r6, %r60;
	@%p23 bra 	$L__BB28_42;
	ld.global.u32 	%r896, [%rd3+4];
$L__BB28_42:
	setp.ge.s32 	%p24, %r9, %r60;
	@%p24 bra 	$L__BB28_44;
	ld.global.u32 	%r895, [%rd3+8];
$L__BB28_44:
	setp.ge.s32 	%p25, %r12, %r60;
	@%p25 bra 	$L__BB28_46;
	ld.global.u32 	%r894, [%rd3+12];
$L__BB28_46:
	setp.ge.s32 	%p26, %r15, %r60;
	@%p26 bra 	$L__BB28_48;
	ld.global.u32 	%r893, [%rd3+16];
$L__BB28_48:
	setp.ge.s32 	%p27, %r18, %r60;
	@%p27 bra 	$L__BB28_50;
	ld.global.u32 	%r892, [%rd3+20];
$L__BB28_50:
	setp.ge.s32 	%p28, %r21, %r60;
	@%p28 bra 	$L__BB28_52;
	ld.global.u32 	%r891, [%rd3+24];
$L__BB28_52:
	setp.ge.s32 	%p29, %r24, %r60;
	@%p29 bra 	$L__BB28_54;
	ld.global.u32 	%r890, [%rd3+28];
$L__BB28_54:
	setp.ge.s32 	%p30, %r27, %r60;
	@%p30 bra 	$L__BB28_56;
	ld.global.u32 	%r889, [%rd3+32];
$L__BB28_56:
	setp.ge.s32 	%p31, %r30, %r60;
	@%p31 bra 	$L__BB28_58;
	ld.global.u32 	%r888, [%rd3+36];
$L__BB28_58:
	setp.ge.s32 	%p32, %r33, %r60;
	@%p32 bra 	$L__BB28_60;
	ld.global.u32 	%r887, [%rd3+40];
$L__BB28_60:
	setp.ge.s32 	%p33, %r36, %r60;
	@%p33 bra 	$L__BB28_62;
	ld.global.u32 	%r886, [%rd3+44];
$L__BB28_62:
	setp.ge.s32 	%p34, %r39, %r60;
	@%p34 bra 	$L__BB28_64;
	ld.global.u32 	%r885, [%rd3+48];
$L__BB28_64:
	setp.ge.s32 	%p35, %r42, %r60;
	@%p35 bra 	$L__BB28_66;
	ld.global.u32 	%r884, [%rd3+52];
$L__BB28_66:
	setp.ge.s32 	%p36, %r45, %r60;
	@%p36 bra 	$L__BB28_68;
	ld.global.u32 	%r883, [%rd3+56];
$L__BB28_68:
	setp.ge.s32 	%p37, %r48, %r60;
	@%p37 bra 	$L__BB28_70;
	ld.global.u32 	%r882, [%rd3+60];
$L__BB28_70:
	setp.ge.s32 	%p38, %r51, %r60;
	@%p38 bra 	$L__BB28_72;
	ld.global.u32 	%r881, [%rd3+64];
$L__BB28_72:
	setp.ge.s32 	%p39, %r54, %r60;
	@%p39 bra 	$L__BB28_74;
	ld.global.u32 	%r880, [%rd3+68];
$L__BB28_74:
	setp.ge.s32 	%p40, %r57, %r60;
	@%p40 bra 	$L__BB28_76;
	ld.global.u32 	%r879, [%rd3+72];
$L__BB28_76:
	bar.sync 	0;
	shr.u32 	%r99, %r2, 5;
	shl.b32 	%r366, %r2, 2;
	mov.u32 	%r367, _ZZN3cub18CUB_300001_SM_10006detail10radix_sort31DeviceRadixSortSingleTileKernelINS1_5radix10policy_hubIiiyE10Policy1000ELNS0_9SortOrderE0EiiyNS1_21identity_decomposer_tEEEvPKT1_PSA_PKT2_PSE_T3_iiT4_E12temp_storage;
	add.s32 	%r100, %r367, %r366;
	shl.b32 	%r368, %r2, 7;
	add.s32 	%r101, %r100, %r368;
	shl.b32 	%r369, %r99, 2;
	add.s32 	%r370, %r367, %r369;
	add.s32 	%r102, %r370, 33792;
	mad.lo.s32 	%r103, %r2, -56, %r101;
	add.s32 	%r859, %r303, 6;
	sub.s32 	%r858, %r304, %r303;
$L__BB28_77:
	add.s32 	%r430, %r859, -6;
	min.s32 	%r373, %r858, 6;
	mov.b32 	%r459, 0;
	st.shared.u32 	[%r100], %r459;
	st.shared.u32 	[%r100+1024], %r459;
	st.shared.u32 	[%r100+2048], %r459;
	st.shared.u32 	[%r100+3072], %r459;
	st.shared.u32 	[%r100+4096], %r459;
	st.shared.u32 	[%r100+5120], %r459;
	st.shared.u32 	[%r100+6144], %r459;
	st.shared.u32 	[%r100+7168], %r459;
	st.shared.u32 	[%r100+8192], %r459;
	st.shared.u32 	[%r100+9216], %r459;
	st.shared.u32 	[%r100+10240], %r459;
	st.shared.u32 	[%r100+11264], %r459;
	st.shared.u32 	[%r100+12288], %r459;
	st.shared.u32 	[%r100+13312], %r459;
	st.shared.u32 	[%r100+14336], %r459;
	st.shared.u32 	[%r100+15360], %r459;
	st.shared.u32 	[%r100+16384], %r459;
	st.shared.u32 	[%r100+17408], %r459;
	st.shared.u32 	[%r100+18432], %r459;
	st.shared.u32 	[%r100+19456], %r459;
	st.shared.u32 	[%r100+20480], %r459;
	st.shared.u32 	[%r100+21504], %r459;
	st.shared.u32 	[%r100+22528], %r459;
	st.shared.u32 	[%r100+23552], %r459;
	st.shared.u32 	[%r100+24576], %r459;
	st.shared.u32 	[%r100+25600], %r459;
	st.shared.u32 	[%r100+26624], %r459;
	st.shared.u32 	[%r100+27648], %r459;
	st.shared.u32 	[%r100+28672], %r459;
	st.shared.u32 	[%r100+29696], %r459;
	st.shared.u32 	[%r100+30720], %r459;
	st.shared.u32 	[%r100+31744], %r459;
	st.shared.u32 	[%r100+32768], %r459;
	// begin inline asm
	bmsk.clamp.b32 %r371, %r459, %r373;
	// end inline asm
	// begin inline asm
	shr.b32 %r374, %r878, %r430;
	// end inline asm
	and.b32  	%r462, %r371, %r374;
	shl.b32 	%r463, %r462, 10;
	and.b32  	%r464, %r463, 31744;
	add.s32 	%r465, %r100, %r464;
	shr.u32 	%r466, %r462, 4;
	and.b32  	%r467, %r466, 268435454;
	add.s32 	%r147, %r465, %r467;
	ld.shared.u16 	%rs1, [%r147];
	add.s16 	%rs20, %rs1, 1;
	st.shared.u16 	[%r147], %rs20;
	// begin inline asm
	shr.b32 %r377, %r877, %r430;
	// end inline asm
	and.b32  	%r468, %r371, %r377;
	shl.b32 	%r469, %r468, 10;
	and.b32  	%r470, %r469, 31744;
	add.s32 	%r471, %r100, %r470;
	shr.u32 	%r472, %r468, 4;
	and.b32  	%r473, %r472, 268435454;
	add.s32 	%r148, %r471, %r473;
	ld.shared.u16 	%rs2, [%r148];
	add.s16 	%rs21, %rs2, 1;
	st.shared.u16 	[%r148], %rs21;
	// begin inline asm
	shr.b32 %r380, %r876, %r430;
	// end inline asm
	and.b32  	%r474, %r371, %r380;
	shl.b32 	%r475, %r474, 10;
	and.b32  	%r476, %r475, 31744;
	add.s32 	%r477, %r100, %r476;
	shr.u32 	%r478, %r474, 4;
	and.b32  	%r479, %r478, 268435454;
	add.s32 	%r149, %r477, %r479;
	ld.shared.u16 	%rs3, [%r149];
	add.s16 	%rs22, %rs3, 1;
	st.shared.u16 	[%r149], %rs22;
	// begin inline asm
	shr.b32 %r383, %r875, %r430;
	// end inline asm
	and.b32  	%r480, %r371, %r383;
	shl.b32 	%r481, %r480, 10;
	and.b32  	%r482, %r481, 31744;
	add.s32 	%r483, %r100, %r482;
	shr.u32 	%r484, %r480, 4;
	and.b32  	%r485, %r484, 268435454;
	add.s32 	%r150, %r483, %r485;
	ld.shared.u16 	%rs4, [%r150];
	add.s16 	%rs23, %rs4, 1;
	st.shared.u16 	[%r150], %rs23;
	// begin inline asm
	shr.b32 %r386, %r874, %r430;
	// end inline asm
	and.b32  	%r486, %r371, %r386;
	shl.b32 	%r487, %r486, 10;
	and.b32  	%r488, %r487, 31744;
	add.s32 	%r489, %r100, %r488;
	shr.u32 	%r490, %r486, 4;
	and.b32  	%r491, %r490, 268435454;
	add.s32 	%r151, %r489, %r491;
	ld.shared.u16 	%rs5, [%r151];
	add.s16 	%rs24, %rs5, 1;
	st.shared.u16 	[%r151], %rs24;
	// begin inline asm
	shr.b32 %r389, %r873, %r430;
	// end inline asm
	and.b32  	%r492, %r371, %r389;
	shl.b32 	%r493, %r492, 10;
	and.b32  	%r494, %r493, 31744;
	add.s32 	%r495, %r100, %r494;
	shr.u32 	%r496, %r492, 4;
	and.b32  	%r497, %r496, 268435454;
	add.s32 	%r152, %r495, %r497;
	ld.shared.u16 	%rs6, [%r152];
	add.s16 	%rs25, %rs6, 1;
	st.shared.u16 	[%r152], %rs25;
	// begin inline asm
	shr.b32 %r392, %r872, %r430;
	// end inline asm
	and.b32  	%r498, %r371, %r392;
	shl.b32 	%r499, %r498, 10;
	and.b32  	%r500, %r499, 31744;
	add.s32 	%r501, %r100, %r500;
	shr.u32 	%r502, %r498, 4;
	and.b32  	%r503, %r502, 268435454;
	add.s32 	%r153, %r501, %r503;
	ld.shared.u16 	%rs7, [%r153];
	add.s16 	%rs26, %rs7, 1;
	st.shared.u16 	[%r153], %rs26;
	// begin inline asm
	shr.b32 %r395, %r871, %r430;
	// end inline asm
	and.b32  	%r504, %r371, %r395;
	shl.b32 	%r505, %r504, 10;
	and.b32  	%r506, %r505, 31744;
	add.s32 	%r507, %r100, %r506;
	shr.u32 	%r508, %r504, 4;
	and.b32  	%r509, %r508, 268435454;
	add.s32 	%r154, %r507, %r509;
	ld.shared.u16 	%rs8, [%r154];
	add.s16 	%rs27, %rs8, 1;
	st.shared.u16 	[%r154], %rs27;
	// begin inline asm
	shr.b32 %r398, %r870, %r430;
	// end inline asm
	and.b32  	%r510, %r371, %r398;
	shl.b32 	%r511, %r510, 10;
	and.b32  	%r512, %r511, 31744;
	add.s32 	%r513, %r100, %r512;
	shr.u32 	%r514, %r510, 4;
	and.b32  	%r515, %r514, 268435454;
	add.s32 	%r155, %r513, %r515;
	ld.shared.u16 	%rs9, [%r155];
	add.s16 	%rs28, %rs9, 1;
	st.shared.u16 	[%r155], %rs28;
	// begin inline asm
	shr.b32 %r401, %r869, %r430;
	// end inline asm
	and.b32  	%r516, %r371, %r401;
	shl.b32 	%r517, %r516, 10;
	and.b32  	%r518, %r517, 31744;
	add.s32 	%r519, %r100, %r518;
	shr.u32 	%r520, %r516, 4;
	and.b32  	%r521, %r520, 268435454;
	add.s32 	%r156, %r519, %r521;
	ld.shared.u16 	%rs10, [%r156];
	add.s16 	%rs29, %rs10, 1;
	st.shared.u16 	[%r156], %rs29;
	// begin inline asm
	shr.b32 %r404, %r868, %r430;
	// end inline asm
	and.b32  	%r522, %r371, %r404;
	shl.b32 	%r523, %r522, 10;
	and.b32  	%r524, %r523, 31744;
	add.s32 	%r525, %r100, %r524;
	shr.u32 	%r526, %r522, 4;
	and.b32  	%r527, %r526, 268435454;
	add.s32 	%r157, %r525, %r527;
	ld.shared.u16 	%rs11, [%r157];
	add.s16 	%rs30, %rs11, 1;
	st.shared.u16 	[%r157], %rs30;
	// begin inline asm
	shr.b32 %r407, %r867, %r430;
	// end inline asm
	and.b32  	%r528, %r371, %r407;
	shl.b32 	%r529, %r528, 10;
	and.b32  	%r530, %r529, 31744;
	add.s32 	%r531, %r100, %r530;
	shr.u32 	%r532, %r528, 4;
	and.b32  	%r533, %r532, 268435454;
	add.s32 	%r158, %r531, %r533;
	ld.shared.u16 	%rs12, [%r158];
	add.s16 	%rs31, %rs12, 1;
	st.shared.u16 	[%r158], %rs31;
	// begin inline asm
	shr.b32 %r410, %r866, %r430;
	// end inline asm
	and.b32  	%r534, %r371, %r410;
	shl.b32 	%r535, %r534, 10;
	and.b32  	%r536, %r535, 31744;
	add.s32 	%r537, %r100, %r536;
	shr.u32 	%r538, %r534, 4;
	and.b32  	%r539, %r538, 268435454;
	add.s32 	%r159, %r537, %r539;
	ld.shared.u16 	%rs13, [%r159];
	add.s16 	%rs32, %rs13, 1;
	st.shared.u16 	[%r159], %rs32;
	// begin inline asm
	shr.b32 %r413, %r865, %r430;
	// end inline asm
	and.b32  	%r540, %r371, %r413;
	shl.b32 	%r541, %r540, 10;
	and.b32  	%r542, %r541, 31744;
	add.s32 	%r543, %r100, %r542;
	shr.u32 	%r544, %r540, 4;
	and.b32  	%r545, %r544, 268435454;
	add.s32 	%r160, %r543, %r545;
	ld.shared.u16 	%rs14, [%r160];
	add.s16 	%rs33, %rs14, 1;
	st.shared.u16 	[%r160], %rs33;
	// begin inline asm
	shr.b32 %r416, %r864, %r430;
	// end inline asm
	and.b32  	%r546, %r371, %r416;
	shl.b32 	%r547, %r546, 10;
	and.b32  	%r548, %r547, 31744;
	add.s32 	%r549, %r100, %r548;
	shr.u32 	%r550, %r546, 4;
	and.b32  	%r551, %r550, 268435454;
	add.s32 	%r161, %r549, %r551;
	ld.shared.u16 	%rs15, [%r161];
	add.s16 	%rs34, %rs15, 1;
	st.shared.u16 	[%r161], %rs34;
	// begin inline asm
	shr.b32 %r419, %r863, %r430;
	// end inline asm
	and.b32  	%r552, %r371, %r419;
	shl.b32 	%r553, %r552, 10;
	and.b32  	%r554, %r553, 31744;
	add.s32 	%r555, %r100, %r554;
	shr.u32 	%r556, %r552, 4;
	and.b32  	%r557, %r556, 268435454;
	add.s32 	%r162, %r555, %r557;
	ld.shared.u16 	%rs16, [%r162];
	add.s16 	%rs35, %rs16, 1;
	st.shared.u16 	[%r162], %rs35;
	// begin inline asm
	shr.b32 %r422, %r862, %r430;
	// end inline asm
	and.b32  	%r558, %r371, %r422;
	shl.b32 	%r559, %r558, 10;
	and.b32  	%r560, %r559, 31744;
	add.s32 	%r561, %r100, %r560;
	shr.u32 	%r562, %r558, 4;
	and.b32  	%r563, %r562, 268435454;
	add.s32 	%r163, %r561, %r563;
	ld.shared.u16 	%rs17, [%r163];
	add.s16 	%rs36, %rs17, 1;
	st.shared.u16 	[%r163], %rs36;
	// begin inline asm
	shr.b32 %r425, %r861, %r430;
	// end inline asm
	and.b32  	%r564, %r371, %r425;
	shl.b32 	%r565, %r564, 10;
	and.b32  	%r566, %r565, 31744;
	add.s32 	%r567, %r100, %r566;
	shr.u32 	%r568, %r564, 4;
	and.b32  	%r569, %r568, 268435454;
	add.s32 	%r164, %r567, %r569;
	ld.shared.u16 	%rs18, [%r164];
	add.s16 	%rs37, %rs18, 1;
	st.shared.u16 	[%r164], %rs37;
	// begin inline asm
	shr.b32 %r428, %r860, %r430;
	// end inline asm
	and.b32  	%r570, %r371, %r428;
	shl.b32 	%r571, %r570, 10;
	and.b32  	%r572, %r571, 31744;
	add.s32 	%r573, %r100, %r572;
	shr.u32 	%r574, %r570, 4;
	and.b32  	%r575, %r574, 268435454;
	add.s32 	%r165, %r573, %r575;
	ld.shared.u16 	%rs19, [%r165];
	add.s16 	%rs38, %rs19, 1;
	st.shared.u16 	[%r165], %rs38;
	bar.sync 	0;
	ld.shared.u32 	%r166, [%r101];
	ld.shared.u32 	%r576, [%r101+4];
	ld.shared.u32 	%r577, [%r101+8];
	ld.shared.u32 	%r578, [%r101+12];
	ld.shared.u32 	%r579, [%r101+16];
	ld.shared.u32 	%r580, [%r101+20];
	ld.shared.u32 	%r581, [%r101+24];
	ld.shared.u32 	%r582, [%r101+28];
	ld.shared.u32 	%r583, [%r101+32];
	ld.shared.u32 	%r584, [%r101+36];
	ld.shared.u32 	%r585, [%r101+40];
	ld.shared.u32 	%r586, [%r101+44];
	ld.shared.u32 	%r587, [%r101+48];
	ld.shared.u32 	%r588, [%r101+52];
	ld.shared.u32 	%r589, [%r101+56];
	ld.shared.u32 	%r590, [%r101+60];
	ld.shared.u32 	%r591, [%r101+64];
	ld.shared.u32 	%r592, [%r101+68];
	ld.shared.u32 	%r593, [%r101+72];
	ld.shared.u32 	%r594, [%r101+76];
	ld.shared.u32 	%r595, [%r101+80];
	ld.shared.u32 	%r596, [%r101+84];
	ld.shared.u32 	%r597, [%r101+88];
	ld.shared.u32 	%r598, [%r101+92];
	ld.shared.u32 	%r599, [%r101+96];
	ld.shared.u32 	%r600, [%r101+100];
	ld.shared.u32 	%r601, [%r101+104];
	ld.shared.u32 	%r602, [%r101+108];
	ld.shared.u32 	%r603, [%r101+112];
	ld.shared.u32 	%r604, [%r101+116];
	ld.shared.u32 	%r605, [%r101+120];
	ld.shared.u32 	%r606, [%r101+124];
	ld.shared.u32 	%r607, [%r101+128];
	add.s32 	%r167, %r576, %r166;
	add.s32 	%r168, %r577, %r167;
	add.s32 	%r169, %r578, %r168;
	add.s32 	%r170, %r579, %r169;
	add.s32 	%r171, %r580, %r170;
	add.s32 	%r172, %r581, %r171;
	add.s32 	%r173, %r582, %r172;
	add.s32 	%r174, %r583, %r173;
	add.s32 	%r175, %r584, %r174;
	add.s32 	%r176, %r585, %r175;
	add.s32 	%r177, %r586, %r176;
	add.s32 	%r178, %r587, %r177;
	add.s32 	%r179, %r588, %r178;
	add.s32 	%r180, %r589, %r179;
	add.s32 	%r181, %r590, %r180;
	add.s32 	%r182, %r591, %r181;
	add.s32 	%r183, %r592, %r182;
	add.s32 	%r184, %r593, %r183;
	add.s32 	%r185, %r594, %r184;
	add.s32 	%r186, %r595, %r185;
	add.s32 	%r187, %r596, %r186;
	add.s32 	%r188, %r597, %r187;
	add.s32 	%r189, %r598, %r188;
	add.s32 	%r190, %r599, %r189;
	add.s32 	%r191, %r600, %r190;
	add.s32 	%r192, %r601, %r191;
	add.s32 	%r193, %r602, %r192;
	add.s32 	%r194, %r603, %r193;
	add.s32 	%r195, %r604, %r194;
	add.s32 	%r196, %r605, %r195;
	add.s32 	%r197, %r606, %r196;
	add.s32 	%r436, %r607, %r197;
	// begin inline asm
	mov.u32 %r431, %laneid;
	// end inline asm
	mov.b32 	%r434, 1;
	mov.b32 	%r461, -1;
	// begin inline asm
	{  .reg .u32 r0;  .reg .pred p;  shfl.sync.up.b32 r0|p, %r436, %r434, %r459, %r461;  @p add.u32 r0, r0, %r436;  mov.u32 %r432, r0;}
	// end inline asm
	mov.b32 	%r440, 2;
	// begin inline asm
	{  .reg .u32 r0;  .reg .pred p;  shfl.sync.up.b32 r0|p, %r432, %r440, %r459, %r461;  @p add.u32 r0, r0, %r432;  mov.u32 %r438, r0;}
	// end inline asm
	mov.b32 	%r446, 4;
	// begin inline asm
	{  .reg .u32 r0;  .reg .pred p;  shfl.sync.up.b32 r0|p, %r438, %r446, %r459, %r461;  @p add.u32 r0, r0, %r438;  mov.u32 %r444, r0;}
	// end inline asm
	mov.b32 	%r452, 8;
	// begin inline asm
	{  .reg .u32 r0;  .reg .pred p;  shfl.sync.up.b32 r0|p, %r444, %r452, %r459, %r461;  @p add.u32 r0, r0, %r444;  mov.u32 %r450, r0;}
	// end inline asm
	mov.b32 	%r458, 16;
	// begin inline asm
	{  .reg .u32 r0;  .reg .pred p;  shfl.sync.up.b32 r0|p, %r450, %r458, %r459, %r461;  @p add.u32 r0, r0, %r450;  mov.u32 %r456, r0;}
	// end inline asm
	setp.ne.s32 	%p41, %r431, 31;
	@%p41 bra 	$L__BB28_79;
	st.shared.u32 	[%r102], %r456;
$L__BB28_79:
	sub.s32 	%r608, %r456, %r436;
	setp.gt.u32 	%p42, %r2, 31;
	setp.eq.s32 	%p43, %r99, 7;
	setp.eq.s32 	%p44, %r99, 6;
	setp.eq.s32 	%p45, %r99, 5;
	setp.eq.s32 	%p46, %r99, 4;
	setp.eq.s32 	%p47, %r99, 3;
	setp.eq.s32 	%p48, %r99, 2;
	setp.eq.s32 	%p49, %r99, 1;
	bar.sync 	0;
	ld.shared.v4.u32 	{%r609, %r610, %r611, %r612}, [_ZZN3cub18CUB_300001_SM_10006detail10radix_sort31DeviceRadixSortSingleTileKernelINS1_5radix10policy_hubIiiyE10Policy1000ELNS0_9SortOrderE0EiiyNS1_21identity_decomposer_tEEEvPKT1_PSA_PKT2_PSE_T3_iiT4_E12temp_storage+33792];
	selp.b32 	%r613, %r609, %r898, %p49;
	add.s32 	%r614, %r610, %r609;
	selp.b32 	%r615, %r614, %r613, %p48;
	add.s32 	%r616, %r614, %r611;
	selp.b32 	%r617, %r616, %r615, %p47;
	add.s32 	%r618, %r616, %r612;
	selp.b32 	%r619, %r618, %r617, %p46;
	ld.shared.v4.u32 	{%r620, %r621, %r622, %r623}, [_ZZN3cub18CUB_300001_SM_10006detail10radix_sort31DeviceRadixSortSingleTileKernelINS1_5radix10policy_hubIiiyE10Policy1000ELNS0_9SortOrderE0EiiyNS1_21identity_decomposer_tEEEvPKT1_PSA_PKT2_PSE_T3_iiT4_E12temp_storage+33808];
	add.s32 	%r624, %r618, %r620;
	selp.b32 	%r625, %r624, %r619, %p45;
	add.s32 	%r626, %r624, %r621;
	selp.b32 	%r627, %r626, %r625, %p44;
	add.s32 	%r628, %r626, %r622;
	selp.b32 	%r898, %r628, %r627, %p43;
	add.s32 	%r202, %r628, %r623;
	setp.ne.s32 	%p50, %r431, 0;
	selp.b32 	%r629, %r608, 0, %p50;
	add.s32 	%r630, %r898, %r629;
	or.pred  	%p51, %p42, %p50;
	selp.b32 	%r899, %r630, %r608, %p42;
	@%p51 bra 	$L__BB28_81;
	shl.b32 	%r899, %r202, 16;
	st.shared.u32 	[_ZZN3cub18CUB_300001_SM_10006detail10radix_sort31DeviceRadixSortSingleTileKernelINS1_5radix10policy_hubIiiyE10Policy1000ELNS0_9SortOrderE0EiiyNS1_21identity_decomposer_tEEEvPKT1_PSA_PKT2_PSE_T3_iiT4_E12temp_storage+33832], %r899;
$L__BB28_81:
	setp.eq.s32 	%p52, %r2, 0;
	bar.sync 	0;
	ld.shared.u32 	%r631, [_ZZN3cub18CUB_300001_SM_10006detail10radix_sort31DeviceRadixSortSingleTileKernelINS1_5radix10policy_hubIiiyE10Policy1000ELNS0_9SortOrderE0EiiyNS1_21identity_decomposer_tEEEvPKT1_PSA_PKT2_PSE_T3_iiT4_E12temp_storage+33832];
	selp.b32 	%r632, 0, %r631, %p52;
	add.s32 	%r633, %r899, %r632;
	add.s32 	%r634, %r166, %r633;
	add.s32 	%r635, %r167, %r633;
	add.s32 	%r636, %r168, %r633;
	add.s32 	%r637, %r169, %r633;
	add.s32 	%r638, %r170, %r633;
	add.s32 	%r639, %r171, %r633;
	add.s32 	%r640, %r172, %r633;
	add.s32 	%r641, %r173, %r633;
	add.s32 	%r642, %r174, %r633;
	add.s32 	%r643, %r175, %r633;
	add.s32 	%r644, %r176, %r633;
	add.s32 	%r645, %r177, %r633;
	add.s32 	%r646, %r178, %r633;
	add.s32 	%r647, %r179, %r633;
	add.s32 	%r648, %r180, %r633;
	add.s32 	%r649, %r181, %r633;
	add.s32 	%r650, %r182, %r633;
	add.s32 	%r651, %r183, %r633;
	add.s32 	%r652, %r184, %r633;
	add.s32 	%r653, %r185, %r633;
	add.s32 	%r654, %r186, %r633;
	add.s32 	%r655, %r187, %r633;
	add.s32 	%r656, %r188, %r633;
	add.s32 	%r657, %r189, %r633;
	add.s32 	%r658, %r190, %r633;
	add.s32 	%r659, %r191, %r633;
	add.s32 	%r660, %r192, %r633;
	add.s32 	%r661, %r193, %r633;
	add.s32 	%r662, %r194, %r633;
	add.s32 	%r663, %r195, %r633;
	add.s32 	%r664, %r196, %r633;
	add.s32 	%r665, %r197, %r633;
	st.shared.u32 	[%r101], %r633;
	st.shared.u32 	[%r101+4], %r634;
	st.shared.u32 	[%r101+8], %r635;
	st.shared.u32 	[%r101+12], %r636;
	st.shared.u32 	[%r101+16], %r637;
	st.shared.u32 	[%r101+20], %r638;
	st.shared.u32 	[%r101+24], %r639;
	st.shared.u32 	[%r101+28], %r640;
	st.shared.u32 	[%r101+32], %r641;
	st.shared.u32 	[%r101+36], %r642;
	st.shared.u32 	[%r101+40], %r643;
	st.shared.u32 	[%r101+44], %r644;
	st.shared.u32 	[%r101+48], %r645;
	st.shared.u32 	[%r101+52], %r646;
	st.shared.u32 	[%r101+56], %r647;
	st.shared.u32 	[%r101+60], %r648;
	st.shared.u32 	[%r101+64], %r649;
	st.shared.u32 	[%r101+68], %r650;
	st.shared.u32 	[%r101+72], %r651;
	st.shared.u32 	[%r101+76], %r652;
	st.shared.u32 	[%r101+80], %r653;
	st.shared.u32 	[%r101+84], %r654;
	st.shared.u32 	[%r101+88], %r655;
	st.shared.u32 	[%r101+92], %r656;
	st.shared.u32 	[%r101+96], %r657;
	st.shared.u32 	[%r101+100], %r658;
	st.shared.u32 	[%r101+104], %r659;
	st.shared.u32 	[%r101+108], %r660;
	st.shared.u32 	[%r101+112], %r661;
	st.shared.u32 	[%r101+116], %r662;
	st.shared.u32 	[%r101+120], %r663;
	st.shared.u32 	[%r101+124], %r664;
	st.shared.u32 	[%r101+128], %r665;
	bar.sync 	0;
	cvt.u32.u16 	%r666, %rs1;
	ld.shared.u16 	%r667, [%r147];
	add.s32 	%r206, %r667, %r666;
	cvt.u32.u16 	%r668, %rs2;
	ld.shared.u16 	%r669, [%r148];
	add.s32 	%r207, %r669, %r668;
	cvt.u32.u16 	%r670, %rs3;
	ld.shared.u16 	%r671, [%r149];
	add.s32 	%r208, %r671, %r670;
	cvt.u32.u16 	%r672, %rs4;
	ld.shared.u16 	%r673, [%r150];
	add.s32 	%r209, %r673, %r672;
	cvt.u32.u16 	%r674, %rs5;
	ld.shared.u16 	%r675, [%r151];
	add.s32 	%r210, %r675, %r674;
	cvt.u32.u16 	%r676, %rs6;
	ld.shared.u16 	%r677, [%r152];
	add.s32 	%r211, %r677, %r676;
	cvt.u32.u16 	%r678, %rs7;
	ld.shared.u16 	%r679, [%r153];
	add.s32 	%r212, %r679, %r678;
	cvt.u32.u16 	%r680, %rs8;
	ld.shared.u16 	%r681, [%r154];
	add.s32 	%r213, %r681, %r680;
	cvt.u32.u16 	%r682, %rs9;
	ld.shared.u16 	%r683, [%r155];
	add.s32 	%r214, %r683, %r682;
	cvt.u32.u16 	%r684, %rs10;
	ld.shared.u16 	%r685, [%r156];
	add.s32 	%r215, %r685, %r684;
	cvt.u32.u16 	%r686, %rs11;
	ld.shared.u16 	%r687, [%r157];
	add.s32 	%r216, %r687, %r686;
	cvt.u32.u16 	%r688, %rs12;
	ld.shared.u16 	%r689, [%r158];
	add.s32 	%r217, %r689, %r688;
	cvt.u32.u16 	%r690, %rs13;
	ld.shared.u16 	%r691, [%r159];
	add.s32 	%r218, %r691, %r690;
	cvt.u32.u16 	%r692, %rs14;
	ld.shared.u16 	%r693, [%r160];
	add.s32 	%r219, %r693, %r692;
	cvt.u32.u16 	%r694, %rs15;
	ld.shared.u16 	%r695, [%r161];
	add.s32 	%r220, %r695, %r694;
	cvt.u32.u16 	%r696, %rs16;
	ld.shared.u16 	%r697, [%r162];
	add.s32 	%r221, %r697, %r696;
	cvt.u32.u16 	%r698, %rs17;
	ld.shared.u16 	%r699, [%r163];
	add.s32 	%r222, %r699, %r698;
	cvt.u32.u16 	%r700, %rs18;
	ld.shared.u16 	%r701, [%r164];
	add.s32 	%r223, %r701, %r700;
	cvt.u32.u16 	%r702, %rs19;
	ld.shared.u16 	%r703, [%r165];
	add.s32 	%r224, %r703, %r702;
	bar.sync 	0;
	setp.lt.s32 	%p53, %r859, %r304;
	@%p53 bra 	$L__BB28_121;
	cvt.u64.u32 	%rd15, %r2;
	shl.b32 	%r704, %r206, 2;
	mov.u32 	%r705, _ZZN3cub18CUB_300001_SM_10006detail10radix_sort31DeviceRadixSortSingleTileKernelINS1_5radix10policy_hubIiiyE10Policy1000ELNS0_9SortOrderE0EiiyNS1_21identity_decomposer_tEEEvPKT1_PSA_PKT2_PSE_T3_iiT4_E12temp_storage;
	add.s32 	%r706, %r705, %r704;
	st.shared.u32 	[%r706], %r878;
	shl.b32 	%r707, %r207, 2;
	add.s32 	%r708, %r705, %r707;
	st.shared.u32 	[%r708], %r877;
	shl.b32 	%r709, %r208, 2;
	add.s32 	%r710, %r705, %r709;
	st.shared.u32 	[%r710], %r876;
	shl.b32 	%r711, %r209, 2;
	add.s32 	%r712, %r705, %r711;
	st.shared.u32 	[%r712], %r875;
	shl.b32 	%r713, %r210, 2;
	add.s32 	%r714, %r705, %r713;
	st.shared.u32 	[%r714], %r874;
	shl.b32 	%r715, %r211, 2;
	add.s32 	%r716, %r705, %r715;
	st.shared.u32 	[%r716], %r873;
	shl.b32 	%r717, %r212, 2;
	add.s32 	%r718, %r705, %r717;
	st.shared.u32 	[%r718], %r872;
	shl.b32 	%r719, %r213, 2;
	add.s32 	%r720, %r705, %r719;
	st.shared.u32 	[%r720], %r871;
	shl.b32 	%r721, %r214, 2;
	add.s32 	%r722, %r705, %r721;
	st.shared.u32 	[%r722], %r870;
	shl.b32 	%r723, %r215, 2;
	add.s32 	%r724, %r705, %r723;
	st.shared.u32 	[%r724], %r869;
	shl.b32 	%r725, %r216, 2;
	add.s32 	%r726, %r705, %r725;
	st.shared.u32 	[%r726], %r868;
	shl.b32 	%r727, %r217, 2;
	add.s32 	%r728, %r705, %r727;
	st.shared.u32 	[%r728], %r867;
	shl.b32 	%r729, %r218, 2;
	add.s32 	%r730, %r705, %r729;
	st.shared.u32 	[%r730], %r866;
	shl.b32 	%r731, %r219, 2;
	add.s32 	%r732, %r705, %r731;
	st.shared.u32 	[%r732], %r865;
	shl.b32 	%r733, %r220, 2;
	add.s32 	%r734, %r705, %r733;
	st.shared.u32 	[%r734], %r864;
	shl.b32 	%r735, %r221, 2;
	add.s32 	%r736, %r705, %r735;
	st.shared.u32 	[%r736], %r863;
	shl.b32 	%r737, %r222, 2;
	add.s32 	%r738, %r705, %r737;
	st.shared.u32 	[%r738], %r862;
	shl.b32 	%r739, %r223, 2;
	add.s32 	%r740, %r705, %r739;
	st.shared.u32 	[%r740], %r861;
	shl.b32 	%r741, %r224, 2;
	add.s32 	%r742, %r705, %r741;
	st.shared.u32 	[%r742], %r860;
	bar.sync 	0;
	mad.lo.s32 	%r225, %r2, -72, %r103;
	ld.shared.u32 	%r226, [%r225];
	ld.shared.u32 	%r227, [%r225+1024];
	ld.shared.u32 	%r228, [%r225+2048];
	ld.shared.u32 	%r229, [%r225+3072];
	ld.shared.u32 	%r230, [%r225+4096];
	ld.shared.u32 	%r231, [%r225+5120];
	ld.shared.u32 	%r232, [%r225+6144];
	ld.shared.u32 	%r233, [%r225+7168];
	ld.shared.u32 	%r234, [%r225+8192];
	ld.shared.u32 	%r235, [%r225+9216];
	ld.shared.u32 	%r236, [%r225+10240];
	ld.shared.u32 	%r237, [%r225+11264];
	ld.shared.u32 	%r238, [%r225+12288];
	ld.shared.u32 	%r239, [%r225+13312];
	ld.shared.u32 	%r240, [%r225+14336];
	ld.shared.u32 	%r241, [%r225+15360];
	ld.shared.u32 	%r242, [%r225+16384];
	ld.shared.u32 	%r243, [%r225+17408];
	ld.shared.u32 	%r244, [%r225+18432];
	bar.sync 	0;
	st.shared.u32 	[%r706], %r897;
	st.shared.u32 	[%r708], %r896;
	st.shared.u32 	[%r710], %r895;
	st.shared.u32 	[%r712], %r894;
	st.shared.u32 	[%r714], %r893;
	st.shared.u32 	[%r716], %r892;
	st.shared.u32 	[%r718], %r891;
	st.shared.u32 	[%r720], %r890;
	st.shared.u32 	[%r722], %r889;
	st.shared.u32 	[%r724], %r888;
	st.shared.u32 	[%r726], %r887;
	st.shared.u32 	[%r728], %r886;
	st.shared.u32 	[%r730], %r885;
	st.shared.u32 	[%r732], %r884;
	st.shared.u32 	[%r734], %r883;
	st.shared.u32 	[%r736], %r882;
	st.shared.u32 	[%r738], %r881;
	st.shared.u32 	[%r740], %r880;
	st.shared.u32 	[%r742], %r879;
	bar.sync 	0;
	ld.shared.u32 	%r245, [%r225+1024];
	ld.shared.u32 	%r246, [%r225+2048];
	ld.shared.u32 	%r247, [%r225+3072];
	ld.shared.u32 	%r248, [%r225+4096];
	ld.shared.u32 	%r249, [%r225+5120];
	ld.shared.u32 	%r250, [%r225+6144];
	ld.shared.u32 	%r251, [%r225+7168];
	ld.shared.u32 	%r252, [%r225+8192];
	ld.shared.u32 	%r253, [%r225+9216];
	ld.shared.u32 	%r254, [%r225+10240];
	ld.shared.u32 	%r255, [%r225+11264];
	ld.shared.u32 	%r256, [%r225+12288];
	ld.shared.u32 	%r257, [%r225+13312];
	ld.shared.u32 	%r258, [%r225+14336];
	ld.shared.u32 	%r259, [%r225+15360];
	ld.shared.u32 	%r260, [%r225+16384];
	ld.shared.u32 	%r261, [%r225+17408];
	ld.shared.u32 	%r262, [%r225+18432];
	setp.gt.u64 	%p54, %rd2, %rd15;
	cvta.to.global.u64 	%rd16, %rd6;
	mul.wide.u32 	%rd17, %r2, 4;
	add.s64 	%rd4, %rd16, %rd17;
	cvta.to.global.u64 	%rd18, %rd8;
	add.s64 	%rd5, %rd18, %rd17;
	@%p54 bra 	$L__BB28_83;
	bra.uni 	$L__BB28_84;
$L__BB28_83:
	xor.b32  	%r743, %r226, -2147483648;
	ld.shared.u32 	%r744, [%r225];
	st.global.u32 	[%rd4], %r743;
	st.global.u32 	[%rd5], %r744;
$L__BB28_84:
	add.s32 	%r745, %r2, 256;
	cvt.u64.u32 	%rd19, %r745;
	setp.le.u64 	%p55, %rd2, %rd19;
	@%p55 bra 	$L__BB28_86;
	xor.b32  	%r746, %r227, -2147483648;
	st.global.u32 	[%rd4+1024], %r746;
	st.global.u32 	[%rd5+1024], %r245;
$L__BB28_86:
	add.s32 	%r747, %r2, 512;
	cvt.u64.u32 	%rd20, %r747;
	setp.le.u64 	%p56, %rd2, %rd20;
	@%p56 bra 	$L__BB28_88;
	xor.b32  	%r748, %r228, -2147483648;
	st.global.u32 	[%rd4+2048], %r748;
	st.global.u32 	[%rd5+2048], %r246;
$L__BB28_88:
	add.s32 	%r749, %r2, 768;
	cvt.u64.u32 	%rd21, %r749;
	setp.le.u64 	%p57, %rd2, %rd21;
	@%p57 bra 	$L__BB28_90;
	xor.b32  	%r750, %r229, -2147483648;
	st.global.u32 	[%rd4+3072], %r750;
	st.global.u32 	[%rd5+3072], %r247;
$L__BB28_90:
	or.b32  	%r751, %r2, 1024;
	cvt.u64.u32 	%rd22, %r751;
	setp.le.u64 	%p58, %rd2, %rd22;
	@%p58 bra 	$L__BB28_92;
	xor.b32  	%r752, %r230, -2147483648;
	st.global.u32 	[%rd4+4096], %r752;
	st.global.u32 	[%rd5+4096], %r248;
$L__BB28_92:
	add.s32 	%r753, %r2, 1280;
	cvt.u64.u32 	%rd23, %r753;
	setp.le.u64 	%p59, %rd2, %rd23;
	@%p59 bra 	$L__BB28_94;
	xor.b32  	%r754, %r231, -2147483648;
	st.global.u32 	[%rd4+5120], %r754;
	st.global.u32 	[%rd5+5120], %r249;
$L__BB28_94:
	add.s32 	%r755, %r2, 1536;
	cvt.u64.u32 	%rd24, %r755;
	setp.le.u64 	%p60, %rd2, %rd24;
	@%p60 bra 	$L__BB28_96;
	xor.b32  	%r756, %r232, -2147483648;
	st.global.u32 	[%rd4+6144], %r756;
	st.global.u32 	[%rd5+6144], %r250;
$L__BB28_96:
	add.s32 	%r757, %r2, 1792;
	cvt.u64.u32 	%rd25, %r757;
	setp.le.u64 	%p61, %rd2, %rd25;
	@%p61 bra 	$L__BB28_98;
	xor.b32  	%r758, %r233, -2147483648;
	st.global.u32 	[%rd4+7168], %r758;
	st.global.u32 	[%rd5+7168], %r251;
$L__BB28_98:
	or.b32  	%r759, %r2, 2048;
	cvt.u64.u32 	%rd26, %r759;
	setp.le.u64 	%p62, %rd2, %rd26;
	@%p62 bra 	$L__BB28_100;
	xor.b32  	%r760, %r234, -2147483648;
	st.global.u32 	[%rd4+8192], %r760;
	st.global.u32 	[%rd5+8192], %r252;
$L__BB28_100:
	add.s32 	%r761, %r2, 2304;
	cvt.u64.u32 	%rd27, %r761;
	setp.le.u64 	%p63, %rd2, %rd27;
	@%p63 bra 	$L__BB28_102;
	xor.b32  	%r762, %r235, -2147483648;
	st.global.u32 	[%rd4+9216], %r762;
	st.global.u32 	[%rd5+9216], %r253;
$L__BB28_102:
	add.s32 	%r763, %r2, 2560;
	cvt.u64.u32 	%rd28, %r763;
	setp.le.u64 	%p64, %rd2, %rd28;
	@%p64 bra 	$L__BB28_104;
	xor.b32  	%r764, %r236, -2147483648;
	st.global.u32 	[%rd4+10240], %r764;
	st.global.u32 	[%rd5+10240], %r254;
$L__BB28_104:
	add.s32 	%r765, %r2, 2816;
	cvt.u64.u32 	%rd29, %r765;
	setp.le.u64 	%p65, %rd2, %rd29;
	@%p65 bra 	$L__BB28_106;
	xor.b32  	%r766, %r237, -2147483648;
	st.global.u32 	[%rd4+11264], %r766;
	st.global.u32 	[%rd5+11264], %r255;
$L__BB28_106:
	or.b32  	%r767, %r2, 3072;
	cvt.u64.u32 	%rd30, %r767;
	setp.le.u64 	%p66, %rd2, %rd30;
	@%p66 bra 	$L__BB28_108;
	xor.b32  	%r768, %r238, -2147483648;
	st.global.u32 	[%rd4+12288], %r768;
	st.global.u32 	[%rd5+12288], %r256;
$L__BB28_108:
	add.s32 	%r769, %r2, 3328;
	cvt.u64.u32 	%rd31, %r769;
	setp.le.u64 	%p67, %rd2, %rd31;
	@%p67 bra 	$L__BB28_110;
	xor.b32  	%r770, %r239, -2147483648;
	st.global.u32 	[%rd4+13312], %r770;
	st.global.u32 	[%rd5+13312], %r257;
$L__BB28_110:
	add.s32 	%r771, %r2, 3584;
	cvt.u64.u32 	%rd32, %r771;
	setp.le.u64 	%p68, %rd2, %rd32;
	@%p68 bra 	$L__BB28_112;
	xor.b32  	%r772, %r240, -2147483648;
	st.global.u32 	[%rd4+14336], %r772;
	st.global.u32 	[%rd5+14336], %r258;
$L__BB28_112:
	add.s32 	%r773, %r2, 3840;
	cvt.u64.u32 	%rd33, %r773;
	setp.le.u64 	%p69, %rd2, %rd33;
	@%p69 bra 	$L__BB28_114;
	xor.b32  	%r774, %r241, -2147483648;
	st.global.u32 	[%rd4+15360], %r774;
	st.global.u32 	[%rd5+15360], %r259;
$L__BB28_114:
	or.b32  	%r775, %r2, 4096;
	cvt.u64.u32 	%rd34, %r775;
	setp.le.u64 	%p70, %rd2, %rd34;
	@%p70 bra 	$L__BB28_116;
	xor.b32  	%r776, %r242, -2147483648;
	st.global.u32 	[%rd4+16384], %r776;
	st.global.u32 	[%rd5+16384], %r260;
$L__BB28_116:
	add.s32 	%r777, %r2, 4352;
	cvt.u64.u32 	%rd35, %r777;
	setp.le.u64 	%p71, %rd2, %rd35;
	@%p71 bra 	$L__BB28_118;
	xor.b32  	%r778, %r243, -2147483648;
	st.global.u32 	[%rd4+17408], %r778;
	st.global.u32 	[%rd5+17408], %r261;
$L__BB28_118:
	add.s32 	%r779, %r2, 4608;
	cvt.u64.u32 	%rd36, %r779;
	setp.le.u64 	%p72, %rd2, %rd36;
	@%p72 bra 	$L__BB28_120;
	xor.b32  	%r780, %r244, -2147483648;
	st.global.u32 	[%rd4+18432], %r780;
	st.global.u32 	[%rd5+18432], %r262;
$L__BB28_120:
	ret;
$L__BB28_121:
	shl.b32 	%r781, %r206, 2;
	mov.u32 	%r782, _ZZN3cub18CUB_300001_SM_10006detail10radix_sort31DeviceRadixSortSingleTileKernelINS1_5radix10policy_hubIiiyE10Policy1000ELNS0_9SortOrderE0EiiyNS1_21identity_decomposer_tEEEvPKT1_PSA_PKT2_PSE_T3_iiT4_E12temp_storage;
	add.s32 	%r783, %r782, %r781;
	st.shared.u32 	[%r783], %r878;
	shl.b32 	%r784, %r207, 2;
	add.s32 	%r785, %r782, %r784;
	st.shared.u32 	[%r785], %r877;
	shl.b32 	%r786, %r208, 2;
	add.s32 	%r787, %r782, %r786;
	st.shared.u32 	[%r787], %r876;
	shl.b32 	%r788, %r209, 2;
	add.s32 	%r789, %r782, %r788;
	st.shared.u32 	[%r789], %r875;
	shl.b32 	%r790, %r210, 2;
	add.s32 	%r791, %r782, %r790;
	st.shared.u32 	[%r791], %r874;
	shl.b32 	%r792, %r211, 2;
	add.s32 	%r793, %r782, %r792;
	st.shared.u32 	[%r793], %r873;
	shl.b32 	%r794, %r212, 2;
	add.s32 	%r795, %r782, %r794;
	st.shared.u32 	[%r795], %r872;
	shl.b32 	%r796, %r213, 2;
	add.s32 	%r797, %r782, %r796;
	st.shared.u32 	[%r797], %r871;
	shl.b32 	%r798, %r214, 2;
	add.s32 	%r799, %r782, %r798;
	st.shared.u32 	[%r799], %r870;
	shl.b32 	%r800, %r215, 2;
	add.s32 	%r801, %r782, %r800;
	st.shared.u32 	[%r801], %r869;
	shl.b32 	%r802, %r216, 2;
	add.s32 	%r803, %r782, %r802;
	st.shared.u32 	[%r803], %r868;
	shl.b32 	%r804, %r217, 2;
	add.s32 	%r805, %r782, %r804;
	st.shared.u32 	[%r805], %r867;
	shl.b32 	%r806, %r218, 2;
	add.s32 	%r807, %r782, %r806;
	st.shared.u32 	[%r807], %r866;
	shl.b32 	%r808, %r219, 2;
	add.s32 	%r809, %r782, %r808;
	st.shared.u32 	[%r809], %r865;
	shl.b32 	%r810, %r220, 2;
	add.s32 	%r811, %r782, %r810;
	st.shared.u32 	[%r811], %r864;
	shl.b32 	%r812, %r221, 2;
	add.s32 	%r813, %r782, %r812;
	st.shared.u32 	[%r813], %r863;
	shl.b32 	%r814, %r222, 2;
	add.s32 	%r815, %r782, %r814;
	st.shared.u32 	[%r815], %r862;
	shl.b32 	%r816, %r223, 2;
	add.s32 	%r817, %r782, %r816;
	st.shared.u32 	[%r817], %r861;
	shl.b32 	%r818, %r224, 2;
	add.s32 	%r819, %r782, %r818;
	st.shared.u32 	[%r819], %r860;
	bar.sync 	0;
	ld.shared.u32 	%r878, [%r103];
	ld.shared.u32 	%r877, [%r103+4];
	ld.shared.u32 	%r876, [%r103+8];
	ld.shared.u32 	%r875, [%r103+12];
	ld.shared.u32 	%r874, [%r103+16];
	ld.shared.u32 	%r873, [%r103+20];
	ld.shared.u32 	%r872, [%r103+24];
	ld.shared.u32 	%r871, [%r103+28];
	ld.shared.u32 	%r870, [%r103+32];
	ld.shared.u32 	%r869, [%r103+36];
	ld.shared.u32 	%r868, [%r103+40];
	ld.shared.u32 	%r867, [%r103+44];
	ld.shared.u32 	%r866, [%r103+48];
	ld.shared.u32 	%r865, [%r103+52];
	ld.shared.u32 	%r864, [%r103+56];
	ld.shared.u32 	%r863, [%r103+60];
	ld.shared.u32 	%r862, [%r103+64];
	ld.shared.u32 	%r861, [%r103+68];
	ld.shared.u32 	%r860, [%r103+72];
	bar.sync 	0;
	st.shared.u32 	[%r783], %r897;
	st.shared.u32 	[%r785], %r896;
	st.shared.u32 	[%r787], %r895;
	st.shared.u32 	[%r789], %r894;
	st.shared.u32 	[%r791], %r893;
	st.shared.u32 	[%r793], %r892;
	st.shared.u32 	[%r795], %r891;
	st.shared.u32 	[%r797], %r890;
	st.shared.u32 	[%r799], %r889;
	st.shared.u32 	[%r801], %r888;
	st.shared.u32 	[%r803], %r887;
	st.shared.u32 	[%r805], %r886;
	st.shared.u32 	[%r807], %r885;
	st.shared.u32 	[%r809], %r884;
	st.shared.u32 	[%r811], %r883;
	st.shared.u32 	[%r813], %r882;
	st.shared.u32 	[%r815], %r881;
	st.shared.u32 	[%r817], %r880;
	st.shared.u32 	[%r819], %r879;
	bar.sync 	0;
	ld.shared.u32 	%r897, [%r103];
	ld.shared.u32 	%r896, [%r103+4];
	ld.shared.u32 	%r895, [%r103+8];
	ld.shared.u32 	%r894, [%r103+12];
	ld.shared.u32 	%r893, [%r103+16];
	ld.shared.u32 	%r892, [%r103+20];
	ld.shared.u32 	%r891, [%r103+24];
	ld.shared.u32 	%r890, [%r103+28];
	ld.shared.u32 	%r889, [%r103+32];
	ld.shared.u32 	%r888, [%r103+36];
	ld.shared.u32 	%r887, [%r103+40];
	ld.shared.u32 	%r886, [%r103+44];
	ld.shared.u32 	%r885, [%r103+48];
	ld.shared.u32 	%r884, [%r103+52];
	ld.shared.u32 	%r883, [%r103+56];
	ld.shared.u32 	%r882, [%r103+60];
	ld.shared.u32 	%r881, [%r103+64];
	ld.shared.u32 	%r880, [%r103+68];
	ld.shared.u32 	%r879, [%r103+72];
	bar.sync 	0;
	add.s32 	%r859, %r859, 6;
	add.s32 	%r858, %r858, -6;
	bra.uni 	$L__BB28_77;

}
	// .globl	_ZN3cub18CUB_300001_SM_10006detail10radix_sort30DeviceRadixSortHistogramKernelINS1_5radix10policy_hubIiiyE10Policy1000ELNS0_9SortOrderE0EiyNS1_21identity_decomposer_tEEEvPT2_PKT1_SA_iiT3_
.visible .entry _ZN3cub18CUB_300001_SM_10006detail10radix_sort30DeviceRadixSortHistogramKernelINS1_5radix10policy_hubIiiyE10Policy1000ELNS0_9SortOrderE0EiyNS1_21identity_decomposer_tEEEvPT2_PKT1_SA_iiT3_(
	.param .u64 .ptr .align 1 _ZN3cub18CUB_300001_SM_10006detail10radix_sort30DeviceRadixSortHistogramKernelINS1_5radix10policy_hubIiiyE10Policy1000ELNS0_9SortOrderE0EiyNS1_21identity_decomposer_tEEEvPT2_PKT1_SA_iiT3__param_0,
	.param .u64 .ptr .align 1 _ZN3cub18CUB_300001_SM_10006detail10radix_sort30DeviceRadixSortHistogramKernelINS1_5radix10policy_hubIiiyE10Policy1000ELNS0_9SortOrderE0EiyNS1_21identity_decomposer_tEEEvPT2_PKT1_SA_iiT3__param_1,
	.param .u64 _ZN3cub18CUB_300001_SM_10006detail10radix_sort30DeviceRadixSortHistogramKernelINS1_5radix10policy_hubIiiyE10Policy1000ELNS0_9SortOrderE0EiyNS1_21identity_decomposer_tEEEvPT2_PKT1_SA_iiT3__param_2,
	.param .u32 _ZN3cub18CUB_300001_SM_10006detail10radix_sort30DeviceRadixSortHistogramKernelINS1_5radix10policy_hubIiiyE10Policy1000ELNS0_9SortOrderE0EiyNS1_21identity_decomposer_tEEEvPT2_PKT1_SA_iiT3__param_3,
	.param .u32 _ZN3cub18CUB_300001_SM_10006detail10radix_sort30DeviceRadixSortHistogramKernelINS1_5radix10policy_hubIiiyE10Policy1000ELNS0_9SortOrderE0EiyNS1_21identity_decomposer_tEEEvPT2_PKT1_SA_iiT3__param_4,
	.param .align 1 .b8 _ZN3cub18CUB_300001_SM_10006detail10radix_sort30DeviceRadixSortHistogramKernelINS1_5radix10policy_hubIiiyE10Policy1000ELNS0_9SortOrderE0EiyNS1_21identity_decomposer_tEEEvPT2_PKT1_SA_iiT3__param_5[1]
)
.maxntid 128
{
	.reg .pred 	%p<91>;
	.reg .b32 	%r<486>;
	.reg .b64 	%rd<137>;
	// demoted variable
	.shared .align 4 .b8 _ZZN3cub18CUB_300001_SM_10006detail10radix_sort30DeviceRadixSortHistogramKernelINS1_5radix10policy_hubIiiyE10Policy1000ELNS0_9SortOrderE0EiyNS1_21identity_decomposer_tEEEvPT2_PKT1_SA_iiT3_E12temp_storage[4096];
	ld.param.u64 	%rd18, [_ZN3cub18CUB_300001_SM_10006detail10radix_sort30DeviceRadixSortHistogramKernelINS1_5radix10policy_hubIiiyE10Policy1000ELNS0_9SortOrderE0EiyNS1_21identity_decomposer_tEEEvPT2_PKT1_SA_iiT3__param_0];
	ld.param.u64 	%rd19, [_ZN3cub18CUB_300001_SM_10006detail10radix_sort30DeviceRadixSortHistogramKernelINS1_5radix10policy_hubIiiyE10Policy1000ELNS0_9SortOrderE0EiyNS1_21identity_decomposer_tEEEvPT2_PKT1_SA_iiT3__param_1];
	ld.param.u64 	%rd17, [_ZN3cub18CUB_300001_SM_10006detail10radix_sort30DeviceRadixSortHistogramKernelINS1_5radix10policy_hubIiiyE10Policy1000ELNS0_9SortOrderE0EiyNS1_21identity_decomposer_tEEEvPT2_PKT1_SA_iiT3__param_2];
	ld.param.u32 	%r174, [_ZN3cub18CUB_300001_SM_10006detail10radix_sort30DeviceRadixSortHistogramKernelINS1_5radix10policy_hubIiiyE10Policy1000ELNS0_9SortOrderE0EiyNS1_21identity_decomposer_tEEEvPT2_PKT1_SA_iiT3__param_3];
	ld.param.u32 	%r175, [_ZN3cub18CUB_300001_SM_10006detail10radix_sort30DeviceRadixSortHistogramKernelINS1_5radix10policy_hubIiiyE10Policy1000ELNS0_9SortOrderE0EiyNS1_21identity_decomposer_tEEEvPT2_PKT1_SA_iiT3__param_4];
	cvta.to.global.u64 	%rd1, %rd19;
	cvta.to.global.u64 	%rd2, %rd18;
	setp.eq.s64 	%p2, %rd17, 0;
	@%p2 bra 	$L__BB29_153;
	sub.s32 	%r176, %r175, %r174;
	add.s32 	%r177, %r176, 7;
	shr.s32 	%r178, %r177, 31;
	shr.u32 	%r179, %r178, 29;
	add.s32 	%r180, %r177, %r179;
	shr.s32 	%r181, %r180, 3;
	mov.u32 	%r182, %tid.x;
	setp.gt.u32 	%p3, %r182, 255;
	setp.lt.s32 	%p4, %r177, 8;
	mov.u32 	%r183, %ctaid.x;
	shl.b32 	%r184, %r183, 11;
	cvt.u64.u32 	%rd3, %r184;
	mov.u32 	%r185, %nctaid.x;
	shl.b32 	%r186, %r185, 11;
	cvt.u64.u32 	%rd4, %r186;
	add.s32 	%r1, %r181, -1;
	and.b32  	%r2, %r181, 15;
	and.b32  	%r3, %r181, 7;
	add.s32 	%r4, %r3, -1;
	and.b32  	%r5, %r181, 3;
	or.pred  	%p1, %p3, %p4;
	shl.b32 	%r187, %r182, 2;
	mov.u32 	%r188, _ZZN3cub18CUB_300001_SM_10006detail10radix_sort30DeviceRadixSortHistogramKernelINS1_5radix10policy_hubIiiyE10Policy1000ELNS0_9SortOrderE0EiyNS1_21identity_decomposer_tEEEvPT2_PKT1_SA_iiT3_E12temp_storage;
	add.s32 	%r6, %r188, %r187;
	and.b32  	%r7, %r181, 268435440;
	cvt.u64.u32 	%rd5, %r182;
	add.s32 	%r8, %r182, 128;
	add.s32 	%r9, %r182, 256;
	add.s32 	%r10, %r182, 384;
	add.s32 	%r11, %r182, 512;
	add.s32 	%r12, %r182, 640;
	add.s32 	%r13, %r182, 768;
	or.b32  	%r14, %r182, 1024;
	add.s32 	%r15, %r182, 1920;
	and.b32  	%r16, %r181, 268435448;
	and.b32  	%r17, %r181, 1;
	neg.s32 	%r18, %r7;
	add.s32 	%r19, %r6, 8192;
	add.s64 	%rd21, %rd17, -1;
	shr.u64 	%rd22, %rd21, 30;
	add.s64 	%rd23, %rd22, 1;
	min.u64 	%rd6, %rd23, %rd17;
	mov.b64 	%rd135, 0;
$L__BB29_2:
	@%p1 bra 	$L__BB29_30;
	setp.lt.u32 	%p5, %r1, 15;
	mov.b32 	%r439, 0;
	@%p5 bra 	$L__BB29_6;
	mov.u32 	%r436, %r19;
	mov.u32 	%r437, %r18;
$L__BB29_5:
	.pragma "nounroll";
	mov.b32 	%r190, 0;
	st.shared.u32 	[%r436+-8192], %r190;
	st.shared.u32 	[%r436+-7168], %r190;
	st.shared.u32 	[%r436+-6144], %r190;
	st.shared.u32 	[%r436+-5120], %r190;
	st.shared.u32 	[%r436+-4096], %r190;
	st.shared.u32 	[%r436+-3072], %r190;
	st.shared.u32 	[%r436+-2048], %r190;
	st.shared.u32 	[%r436+-1024], %r190;
	st.shared.u32 	[%r436], %r190;
	st.shared.u32 	[%r436+1024], %r190;
	st.shared.u32 	[%r436+2048], %r190;
	st.shared.u32 	[%r436+3072], %r190;
	st.shared.u32 	[%r436+4096], %r190;
	st.shared.u32 	[%r436+5120], %r190;
	st.shared.u32 	[%r436+6144], %r190;
	st.shared.u32 	[%r436+7168], %r190;
	add.s32 	%r437, %r437, 16;
	add.s32 	%r436, %r436, 16384;
	setp.ne.s32 	%p6, %r437, 0;
	mov.u32 	%r439, %r7;
	@%p6 bra 	$L__BB29_5;
$L__BB29_6:
	add.s32 	%r25, %r2, -1;
	setp.eq.s32 	%p7, %r2, 0;
	@%p7 bra 	$L__BB29_16;
	setp.lt.u32 	%p8, %r25, 7;
	@%p8 bra 	$L__BB29_9;
	shl.b32 	%r191, %r439, 10;
	add.s32 	%r192, %r6, %r191;
	mov.b32 	%r193, 0;
	st.shared.u32 	[%r192], %r193;
	st.shared.u32 	[%r192+1024], %r193;
	st.shared.u32 	[%r192+2048], %r193;
	st.shared.u32 	[%r192+3072], %r193;
	st.shared.u32 	[%r192+4096], %r193;
	st.shared.u32 	[%r192+5120], %r193;
	st.shared.u32 	[%r192+6144], %r193;
	st.shared.u32 	[%r192+7168], %r193;
	add.s32 	%r439, %r439, 8;
$L__BB29_9:
	setp.eq.s32 	%p9, %r3, 0;
	@%p9 bra 	$L__BB29_16;
	setp.lt.u32 	%p10, %r4, 3;
	@%p10 bra 	$L__BB29_12;
	shl.b32 	%r194, %r439, 10;
	add.s32 	%r195, %r6, %r194;
	mov.b32 	%r196, 0;
	st.shared.u32 	[%r195], %r196;
	st.shared.u32 	[%r195+1024], %r196;
	st.shared.u32 	[%r195+2048], %r196;
	st.shared.u32 	[%r195+3072], %r196;
	add.s32 	%r439, %r439, 4;
$L__BB29_12:
	setp.eq.s32 	%p11, %r5, 0;
	@%p11 bra 	$L__BB29_16;
	setp.eq.s32 	%p12, %r5, 1;
	shl.b32 	%r197, %r439, 10;
	add.s32 	%r30, %r6, %r197;
	mov.b32 	%r198, 0;
	st.shared.u32 	[%r30], %r198;
	@%p12 bra 	$L__BB29_16;
	setp.eq.s32 	%p13, %r5, 2;
	mov.b32 	%r199, 0;
	st.shared.u32 	[%r30+1024], %r199;
	@%p13 bra 	$L__BB29_16;
	mov.b32 	%r200, 0;
	st.shared.u32 	[%r30+2048], %r200;
$L__BB29_16:
	cvt.u32.u64 	%r201, %rd5;
	setp.gt.u32 	%p14, %r201, 127;
	@%p14 bra 	$L__BB29_30;
	setp.lt.u32 	%p15, %r1, 15;
	mov.b32 	%r443, 0;
	@%p15 bra 	$L__BB29_20;
	mov.b32 	%r441, 0;
$L__BB29_19:
	.pragma "nounroll";
	shl.b32 	%r204, %r441, 10;
	add.s32 	%r205, %r6, %r204;
	mov.b32 	%r206, 0;
	st.shared.u32 	[%r205+512], %r206;
	st.shared.u32 	[%r205+1536], %r206;
	st.shared.u32 	[%r205+2560], %r206;
	st.shared.u32 	[%r205+3584], %r206;
	st.shared.u32 	[%r205+4608], %r206;
	st.shared.u32 	[%r205+5632], %r206;
	st.shared.u32 	[%r205+6656], %r206;
	st.shared.u32 	[%r205+7680], %r206;
	st.shared.u32 	[%r205+8704], %r206;
	st.shared.u32 	[%r205+9728], %r206;
	st.shared.u32 	[%r205+10752], %r206;
	st.shared.u32 	[%r205+11776], %r206;
	st.shared.u32 	[%r205+12800], %r206;
	st.shared.u32 	[%r205+13824], %r206;
	st.shared.u32 	[%r205+14848], %r206;
	st.shared.u32 	[%r205+15872], %r206;
	add.s32 	%r441, %r441, 16;
	setp.ne.s32 	%p16, %r441, %r7;
	mov.u32 	%r443, %r7;
	@%p16 bra 	$L__BB29_19;
$L__BB29_20:
	setp.eq.s32 	%p17, %r2, 0;
	@%p17 bra 	$L__BB29_30;
	setp.lt.u32 	%p18, %r25, 7;
	@%p18 bra 	$L__BB29_23;
	shl.b32 	%r207, %r443, 10;
	add.s32 	%r208, %r6, %r207;
	mov.b32 	%r209, 0;
	st.shared.u32 	[%r208+512], %r209;
	st.shared.u32 	[%r208+1536], %r209;
	st.shared.u32 	[%r208+2560], %r209;
	st.shared.u32 	[%r208+3584], %r209;
	st.shared.u32 	[%r208+4608], %r209;
	st.shared.u32 	[%r208+5632], %r209;
	st.shared.u32 	[%r208+6656], %r209;
	st.shared.u32 	[%r208+7680], %r209;
	add.s32 	%r443, %r443, 8;
$L__BB29_23:
	setp.eq.s32 	%p19, %r3, 0;
	@%p19 bra 	$L__BB29_30;
	setp.lt.u32 	%p20, %r4, 3;
	@%p20 bra 	$L__BB29_26;
	shl.b32 	%r210, %r443, 10;
	add.s32 	%r211, %r6, %r210;
	mov.b32 	%r212, 0;
	st.shared.u32 	[%r211+512], %r212;
	st.shared.u32 	[%r211+1536], %r212;
	st.shared.u32 	[%r211+2560], %r212;
	st.shared.u32 	[%r211+3584], %r212;
	add.s32 	%r443, %r443, 4;
$L__BB29_26:
	setp.eq.s32 	%p21, %r5, 0;
	@%p21 bra 	$L__BB29_30;
	setp.eq.s32 	%p22, %r5, 1;
	shl.b32 	%r213, %r443, 10;
	add.s32 	%r38, %r6, %r213;
	mov.b32 	%r214, 0;
	st.shared.u32 	[%r38+512], %r214;
	@%p22 bra 	$L__BB29_30;
	setp.eq.s32 	%p23, %r5, 2;
	mov.b32 	%r215, 0;
	st.shared.u32 	[%r38+1536], %r215;
	@%p23 bra 	$L__BB29_30;
	mov.b32 	%r216, 0;
	st.shared.u32 	[%r38+2560], %r216;
$L__BB29_30:
	bar.sync 	0;
	bar.sync 	0;
	shl.b64 	%rd8, %rd135, 30;
	sub.s64 	%rd24, %rd17, %rd8;
	min.u64 	%rd9, %rd24, 1073741824;
	setp.le.u64 	%p24, %rd9, %rd3;
	@%p24 bra 	$L__BB29_70;
	mov.u64 	%rd136, %rd3;
$L__BB29_32:
	add.s64 	%rd11, %rd136, %rd8;
	sub.s64 	%rd12, %rd17, %rd11;
	setp.lt.u64 	%p25, %rd12, 2048;
	@%p25 bra 	$L__BB29_34;
	add.s64 	%rd27, %rd11, %rd5;
	shl.b64 	%rd28, %rd27, 2;
	add.s64 	%rd29, %rd1, %rd28;
	ld.global.u32 	%r475, [%rd29];
	ld.global.u32 	%r474, [%rd29+512];
	ld.global.u32 	%r473, [%rd29+1024];
	ld.global.u32 	%r472, [%rd29+1536];
	ld.global.u32 	%r471, [%rd29+2048];
	ld.global.u32 	%r470, [%rd29+2560];
	ld.global.u32 	%r469, [%rd29+3072];
	ld.global.u32 	%r468, [%rd29+3584];
	ld.global.u32 	%r467, [%rd29+4096];
	ld.global.u32 	%r466, [%rd29+4608];
	ld.global.u32 	%r465, [%rd29+5120];
	ld.global.u32 	%r464, [%rd29+5632];
	ld.global.u32 	%r463, [%rd29+6144];
	ld.global.u32 	%r462, [%rd29+6656];
	ld.global.u32 	%r461, [%rd29+7168];
	ld.global.u32 	%r460, [%rd29+7680];
	bra.uni 	$L__BB29_66;
$L__BB29_34:
	cvt.u32.u64 	%r218, %rd5;
	cvt.u32.u64 	%r55, %rd12;
	setp.ge.s32 	%p26, %r218, %r55;
	add.s64 	%rd25, %rd11, %rd5;
	shl.b64 	%rd26, %rd25, 2;
	add.s64 	%rd13, %rd1, %rd26;
	mov.b32 	%r475, 2147483647;
	@%p26 bra 	$L__BB29_36;
	ld.global.u32 	%r475, [%rd13];
$L__BB29_36:
	setp.ge.s32 	%p27, %r8, %r55;
	mov.b32 	%r474, 2147483647;
	@%p27 bra 	$L__BB29_38;
	ld.global.u32 	%r474, [%rd13+512];
$L__BB29_38:
	setp.ge.s32 	%p28, %r9, %r55;
	mov.b32 	%r473, 2147483647;
	@%p28 bra 	$L__BB29_40;
	ld.global.u32 	%r473, [%rd13+1024];
$L__BB29_40:
	setp.ge.s32 	%p29, %r10, %r55;
	mov.b32 	%r472, 2147483647;
	@%p29 bra 	$L__BB29_42;
	ld.global.u32 	%r472, [%rd13+1536];
$L__BB29_42:
	setp.ge.s32 	%p30, %r11, %r55;
	mov.b32 	%r471, 2147483647;
	@%p30 bra 	$L__BB29_44;
	ld.global.u32 	%r471, [%rd13+2048];
$L__BB29_44:
	setp.ge.s32 	%p31, %r12, %r55;
	mov.b32 	%r470, 2147483647;
	@%p31 bra 	$L__BB29_46;
	ld.global.u32 	%r470, [%rd13+2560];
$L__BB29_46:
	setp.ge.s32 	%p32, %r13, %r55;
	mov.b32 	%r469, 2147483647;
	@%p32 bra 	$L__BB29_48;
	ld.global.u32 	%r469, [%rd13+3072];
$L__BB29_48:
	mov.u32 	%r226, %tid.x;
	add.s32 	%r227, %r226, 896;
	setp.ge.s32 	%p33, %r227, %r55;
	mov.b32 	%r468, 2147483647;
	@%p33 bra 	$L__BB29_50;
	ld.global.u32 	%r468, [%rd13+3584];
$L__BB29_50:
	setp.ge.s32 	%p34, %r14, %r55;
	mov.b32 	%r467, 2147483647;
	@%p34 bra 	$L__BB29_52;
	ld.global.u32 	%r467, [%rd13+4096];
$L__BB29_52:
	add.s32 	%r231, %r226, 1152;
	setp.ge.s32 	%p35, %r231, %r55;
	mov.b32 	%r466, 2147483647;
	@%p35 bra 	$L__BB29_54;
	ld.global.u32 	%r466, [%rd13+4608];
$L__BB29_54:
	add.s32 	%r234, %r226, 1280;
	setp.ge.s32 	%p36, %r234, %r55;
	mov.b32 	%r465, 2147483647;
	@%p36 bra 	$L__BB29_56;
	ld.global.u32 	%r465, [%rd13+5120];
$L__BB29_56:
	add.s32 	%r237, %r226, 1408;
	setp.ge.s32 	%p37, %r237, %r55;
	mov.b32 	%r464, 2147483647;
	@%p37 bra 	$L__BB29_58;
	ld.global.u32 	%r464, [%rd13+5632];
$L__BB29_58:
	add.s32 	%r240, %r226, 1536;
	setp.ge.s32 	%p38, %r240, %r55;
	mov.b32 	%r463, 2147483647;
	@%p38 bra 	$L__BB29_60;
	ld.global.u32 	%r463, [%rd13+6144];
$L__BB29_60:
	add.s32 	%r243, %r226, 1664;
	setp.ge.s32 	%p39, %r243, %r55;
	mov.b32 	%r462, 2147483647;
	@%p39 bra 	$L__BB29_62;
	ld.global.u32 	%r462, [%rd13+6656];
$L__BB29_62:
	add.s32 	%r246, %r226, 1792;
	setp.ge.s32 	%p40, %r246, %r55;
	mov.b32 	%r461, 2147483647;
	@%p40 bra 	$L__BB29_64;
	ld.global.u32 	%r461, [%rd13+7168];
$L__BB29_64:
	setp.ge.s32 	%p41, %r15, %r55;
	mov.b32 	%r460, 2147483647;
	@%p41 bra 	$L__BB29_66;
	ld.global.u32 	%r460, [%rd13+7680];
$L__BB29_66:
	setp.le.s32 	%p42, %r175, %r174;
	@%p42 bra 	$L__BB29_69;
	xor.b32  	%r103, %r460, -2147483648;
	xor.b32  	%r104, %r461, -2147483648;
	xor.b32  	%r105, %r462, -2147483648;
	xor.b32  	%r106, %r463, -2147483648;
	xor.b32  	%r107, %r464, -2147483648;
	xor.b32  	%r108, %r465, -2147483648;
	xor.b32  	%r109, %r466, -2147483648;
	xor.b32  	%r110, %r467, -2147483648;
	xor.b32  	%r111, %r468, -2147483648;
	xor.b32  	%r112, %r469, -2147483648;
	xor.b32  	%r113, %r470, -2147483648;
	xor.b32  	%r114, %r471, -2147483648;
	xor.b32  	%r115, %r472, -2147483648;
	xor.b32  	%r116, %r473, -2147483648;
	xor.b32  	%r117, %r474, -2147483648;
	xor.b32  	%r118, %r475, -2147483648;
	mov.b32 	%r476, 0;
	mov.u32 	%r477, %r174;
$L__BB29_68:
	sub.s32 	%r249, %r175, %r477;
	shl.b32 	%r250, %r476, 10;
	mov.u32 	%r251, _ZZN3cub18CUB_300001_SM_10006detail10radix_sort30DeviceRadixSortHistogramKernelINS1_5radix10policy_hubIiiyE10Policy1000ELNS0_9SortOrderE0EiyNS1_21identity_decomposer_tEEEvPT2_PKT1_SA_iiT3_E12temp_storage;
	add.s32 	%r252, %r251, %r250;
	min.s32 	%r253, %r249, 8;
	mov.b32 	%r254, -1;
	shl.b32 	%r255, %r254, %r253;
	not.b32 	%r256, %r255;
	shr.u32 	%r257, %r118, %r477;
	and.b32  	%r258, %r257, %r256;
	shl.b32 	%r259, %r258, 2;
	add.s32 	%r260, %r252, %r259;
	atom.shared.add.u32 	%r261, [%r260], 1;
	shr.u32 	%r262, %r117, %r477;
	and.b32  	%r263, %r262, %r256;
	shl.b32 	%r264, %r263, 2;
	add.s32 	%r265, %r252, %r264;
	atom.shared.add.u32 	%r266, [%r265], 1;
	shr.u32 	%r267, %r116, %r477;
	and.b32  	%r268, %r267, %r256;
	shl.b32 	%r269, %r268, 2;
	add.s32 	%r270, %r252, %r269;
	atom.shared.add.u32 	%r271, [%r270], 1;
	shr.u32 	%r272, %r115, %r477;
	and.b32  	%r273, %r272, %r256;
	shl.b32 	%r274, %r273, 2;
	add.s32 	%r275, %r252, %r274;
	atom.shared.add.u32 	%r276, [%r275], 1;
	shr.u32 	%r277, %r114, %r477;
	and.b32  	%r278, %r277, %r256;
	shl.b32 	%r279, %r278, 2;
	add.s32 	%r280, %r252, %r279;
	atom.shared.add.u32 	%r281, [%r280], 1;
	shr.u32 	%r282, %r113, %r477;
	and.b32  	%r283, %r282, %r256;
	shl.b32 	%r284, %r283, 2;
	add.s32 	%r285, %r252, %r284;
	atom.shared.add.u32 	%r286, [%r285], 1;
	shr.u32 	%r287, %r112, %r477;
	and.b32  	%r288, %r287, %r256;
	shl.b32 	%r289, %r288, 2;
	add.s32 	%r290, %r252, %r289;
	atom.shared.add.u32 	%r291, [%r290], 1;
	shr.u32 	%r292, %r111, %r477;
	and.b32  	%r293, %r292, %r256;
	shl.b32 	%r294, %r293, 2;
	add.s32 	%r295, %r252, %r294;
	atom.shared.add.u32 	%r296, [%r295], 1;
	shr.u32 	%r297, %r110, %r477;
	and.b32  	%r298, %r297, %r256;
	shl.b32 	%r299, %r298, 2;
	add.s32 	%r300, %r252, %r299;
	atom.shared.add.u32 	%r301, [%r300], 1;
	shr.u32 	%r302, %r109, %r477;
	and.b32  	%r303, %r302, %r256;
	shl.b32 	%r304, %r303, 2;
	add.s32 	%r305, %r252, %r304;
	atom.shared.add.u32 	%r306, [%r305], 1;
	shr.u32 	%r307, %r108, %r477;
	and.b32  	%r308, %r307, %r256;
	shl.b32 	%r309, %r308, 2;
	add.s32 	%r310, %r252, %r309;
	atom.shared.add.u32 	%r311, [%r310], 1;
	shr.u32 	%r312, %r107, %r477;
	and.b32  	%r313, %r312, %r256;
	shl.b32 	%r314, %r313, 2;
	add.s32 	%r315, %r252, %r314;
	atom.shared.add.u32 	%r316, [%r315], 1;
	shr.u32 	%r317, %r106, %r477;
	and.b32  	%r318, %r317, %r256;
	shl.b32 	%r319, %r318, 2;
	add.s32 	%r320, %r252, %r319;
	atom.shared.add.u32 	%r321, [%r320], 1;
	shr.u32 	%r322, %r105, %r477;
	and.b32  	%r323, %r322, %r256;
	shl.b32 	%r324, %r323, 2;
	add.s32 	%r325, %r252, %r324;
	atom.shared.add.u32 	%r326, [%r325], 1;
	shr.u32 	%r327, %r104, %r477;
	and.b32  	%r328, %r327, %r256;
	shl.b32 	%r329, %r328, 2;
	add.s32 	%r330, %r252, %r329;
	atom.shared.add.u32 	%r331, [%r330], 1;
	shr.u32 	%r332, %r103, %r477;
	and.b32  	%r333, %r332, %r256;
	shl.b32 	%r334, %r333, 2;
	add.s32 	%r335, %r252, %r334;
	atom.shared.add.u32 	%r336, [%r335], 1;
	add.s32 	%r477, %r477, 8;
	add.s32 	%r476, %r476, 1;
	setp.lt.s32 	%p43, %r477, %r175;
	@%p43 bra 	$L__BB29_68;
$L__BB29_69:
	add.s64 	%rd136, %rd136, %rd4;
	setp.lt.u64 	%p44, %rd136, %rd9;
	@%p44 bra 	$L__BB29_32;
$L__BB29_70:
	bar.sync 	0;
	@%p1 bra 	$L__BB29_152;
	setp.lt.u32 	%p45, %r1, 7;
	mov.b32 	%r480, 0;
	@%p45 bra 	$L__BB29_90;
	mov.b32 	%r478, 0;
$L__BB29_73:
	.pragma "nounroll";
	shl.b32 	%r339, %r478, 10;
	add.s32 	%r124, %r6, %r339;
	ld.shared.u32 	%r125, [%r124];
	setp.eq.s32 	%p46, %r125, 0;
	@%p46 bra 	$L__BB29_75;
	cvt.u32.u64 	%r340, %rd5;
	shl.b32 	%r341, %r478, 8;
	add.s32 	%r342, %r341, %r340;
	mul.wide.u32 	%rd30, %r342, 8;
	add.s64 	%rd31, %rd2, %rd30;
	cvt.u64.u32 	%rd32, %r125;
	atom.global.add.u64 	%rd33, [%rd31], %rd32;
$L__BB29_75:
	ld.shared.u32 	%r126, [%r124+1024];
	setp.eq.s32 	%p47, %r126, 0;
	@%p47 bra 	$L__BB29_77;
	cvt.u32.u64 	%r343, %rd5;
	shl.b32 	%r344, %r478, 8;
	add.s32 	%r345, %r344, %r343;
	add.s32 	%r346, %r345, 256;
	mul.wide.u32 	%rd34, %r346, 8;
	add.s64 	%rd35, %rd2, %rd34;
	cvt.u64.u32 	%rd36, %r126;
	atom.global.add.u64 	%rd37, [%rd35], %rd36;
$L__BB29_77:
	ld.shared.u32 	%r127, [%r124+2048];
	setp.eq.s32 	%p48, %r127, 0;
	@%p48 bra 	$L__BB29_79;
	cvt.u32.u64 	%r347, %rd5;
	shl.b32 	%r348, %r478, 8;
	add.s32 	%r349, %r348, %r347;
	add.s32 	%r350, %r349, 512;
	mul.wide.u32 	%rd38, %r350, 8;
	add.s64 	%rd39, %rd2, %rd38;
	cvt.u64.u32 	%rd40, %r127;
	atom.global.add.u64 	%rd41, [%rd39], %rd40;
$L__BB29_79:
	ld.shared.u32 	%r128, [%r124+3072];
	setp.eq.s32 	%p49, %r128, 0;
	@%p49 bra 	$L__BB29_81;
	cvt.u32.u64 	%r351, %rd5;
	shl.b32 	%r352, %r478, 8;
	add.s32 	%r353, %r352, %r351;
	add.s32 	%r354, %r353, 768;
	mul.wide.u32 	%rd42, %r354, 8;
	add.s64 	%rd43, %rd2, %rd42;
	cvt.u64.u32 	%rd44, %r128;
	atom.global.add.u64 	%rd45, [%rd43], %rd44;
$L__BB29_81:
	ld.shared.u32 	%r129, [%r124+4096];
	setp.eq.s32 	%p50, %r129, 0;
	@%p50 bra 	$L__BB29_83;
	cvt.u32.u64 	%r355, %rd5;
	shl.b32 	%r356, %r478, 8;
	add.s32 	%r357, %r356, %r355;
	add.s32 	%r358, %r357, 1024;
	mul.wide.u32 	%rd46, %r358, 8;
	add.s64 	%rd47, %rd2, %rd46;
	cvt.u64.u32 	%rd48, %r129;
	atom.global.add.u64 	%rd49, [%rd47], %rd48;
$L__BB29_83:
	ld.shared.u32 	%r130, [%r124+5120];
	setp.eq.s32 	%p51, %r130, 0;
	@%p51 bra 	$L__BB29_85;
	cvt.u32.u64 	%r359, %rd5;
	shl.b32 	%r360, %r478, 8;
	add.s32 	%r361, %r360, %r359;
	add.s32 	%r362, %r361, 1280;
	mul.wide.u32 	%rd50, %r362, 8;
	add.s64 	%rd51, %rd2, %rd50;
	cvt.u64.u32 	%rd52, %r130;
	atom.global.add.u64 	%rd53, [%rd51], %rd52;
$L__BB29_85:
	ld.shared.u32 	%r131, [%r124+6144];
	setp.eq.s32 	%p52, %r131, 0;
	@%p52 bra 	$L__BB29_87;
	cvt.u32.u64 	%r363, %rd5;
	shl.b32 	%r364, %r478, 8;
	add.s32 	%r365, %r364, %r363;
	add.s32 	%r366, %r365, 1536;
	mul.wide.u32 	%rd54, %r366, 8;
	add.s64 	%rd55, %rd2, %rd54;
	cvt.u64.u32 	%rd56, %r131;
	atom.global.add.u64 	%rd57, [%rd55], %rd56;
$L__BB29_87:
	ld.shared.u32 	%r132, [%r124+7168];
	setp.eq.s32 	%p53, %r132, 0;
	@%p53 bra 	$L__BB29_89;
	cvt.u32.u64 	%r367, %rd5;
	shl.b32 	%r368, %r478, 8;
	add.s32 	%r369, %r368, %r367;
	add.s32 	%r370, %r369, 1792;
	mul.wide.u32 	%rd58, %r370, 8;
	add.s64 	%rd59, %rd2, %rd58;
	cvt.u64.u32 	%rd60, %r132;
	atom.global.add.u64 	%rd61, [%rd59], %rd60;
$L__BB29_89:
	add.s32 	%r478, %r478, 8;
	setp.ne.s32 	%p54, %r478, %r16;
	mov.u32 	%r480, %r16;
	@%p54 bra 	$L__BB29_73;
$L__BB29_90:
	add.s32 	%r135, %r5, -1;
	setp.eq.s32 	%p55, %r3, 0;
	@%p55 bra 	$L__BB29_111;
	setp.lt.u32 	%p56, %r4, 3;
	@%p56 bra 	$L__BB29_101;
	shl.b32 	%r371, %r480, 10;
	add.s32 	%r136, %r6, %r371;
	ld.shared.u32 	%r137, [%r136];
	setp.eq.s32 	%p57, %r137, 0;
	@%p57 bra 	$L__BB29_94;
	cvt.u32.u64 	%r372, %rd5;
	shl.b32 	%r373, %r480, 8;
	add.s32 	%r374, %r373, %r372;
	mul.wide.u32 	%rd62, %r374, 8;
	add.s64 	%rd63, %rd2, %rd62;
	cvt.u64.u32 	%rd64, %r137;
	atom.global.add.u64 	%rd65, [%rd63], %rd64;
$L__BB29_94:
	ld.shared.u32 	%r138, [%r136+1024];
	setp.eq.s32 	%p58, %r138, 0;
	@%p58 bra 	$L__BB29_96;
	cvt.u32.u64 	%r375, %rd5;
	shl.b32 	%r376, %r480, 8;
	add.s32 	%r377, %r376, %r375;
	add.s32 	%r378, %r377, 256;
	mul.wide.u32 	%rd66, %r378, 8;
	add.s64 	%rd67, %rd2, %rd66;
	cvt.u64.u32 	%rd68, %r138;
	atom.global.add.u64 	%rd69, [%rd67], %rd68;
$L__BB29_96:
	ld.shared.u32 	%r139, [%r136+2048];
	setp.eq.s32 	%p59, %r139, 0;
	@%p59 bra 	$L__BB29_98;
	cvt.u32.u64 	%r379, %rd5;
	shl.b32 	%r380, %r480, 8;
	add.s32 	%r381, %r380, %r379;
	add.s32 	%r382, %r381, 512;
	mul.wide.u32 	%rd70, %r382, 8;
	add.s64 	%rd71, %rd2, %rd70;
	cvt.u64.u32 	%rd72, %r139;
	atom.global.add.u64 	%rd73, [%rd71], %rd72;
$L__BB29_98:
	ld.shared.u32 	%r140, [%r136+3072];
	setp.eq.s32 	%p60, %r140, 0;
	@%p60 bra 	$L__BB29_100;
	cvt.u32.u64 	%r383, %rd5;
	shl.b32 	%r384, %r480, 8;
	add.s32 	%r385, %r384, %r383;
	add.s32 	%r386, %r385, 768;
	mul.wide.u32 	%rd74, %r386, 8;
	add.s64 	%rd75, %rd2, %rd74;
	cvt.u64.u32 	%rd76, %r140;
	atom.global.add.u64 	%rd77, [%rd75], %rd76;
$L__BB29_100:
	add.s32 	%r480, %r480, 4;
$L__BB29_101:
	setp.eq.s32 	%p61, %r5, 0;
	@%p61 bra 	$L__BB29_111;
	setp.eq.s32 	%p62, %r135, 0;
	@%p62 bra 	$L__BB29_108;
	shl.b32 	%r387, %r480, 10;
	add.s32 	%r143, %r6, %r387;
	ld.shared.u32 	%r144, [%r143];
	setp.eq.s32 	%p63, %r144, 0;
	@%p63 bra 	$L__BB29_105;
	cvt.u32.u64 	%r388, %rd5;
	shl.b32 	%r389, %r480, 8;
	add.s32 	%r390, %r389, %r388;
	mul.wide.u32 	%rd78, %r390, 8;
	add.s64 	%rd79, %rd2, %rd78;
	cvt.u64.u32 	%rd80, %r144;
	atom.global.add.u64 	%rd81, [%rd79], %rd80;
$L__BB29_105:
	ld.shared.u32 	%r145, [%r143+1024];
	setp.eq.s32 	%p64, %r145, 0;
	@%p64 bra 	$L__BB29_107;
	cvt.u32.u64 	%r391, %rd5;
	shl.b32 	%r392, %r480, 8;
	add.s32 	%r393, %r392, %r391;
	add.s32 	%r394, %r393, 256;
	mul.wide.u32 	%rd82, %r394, 8;
	add.s64 	%rd83, %rd2, %rd82;
	cvt.u64.u32 	%rd84, %r145;
	atom.global.add.u64 	%rd85, [%rd83], %rd84;
$L__BB29_107:
	add.s32 	%r480, %r480, 2;
$L__BB29_108:
	setp.eq.s32 	%p65, %r17, 0;
	@%p65 bra 	$L__BB29_111;
	shl.b32 	%r395, %r480, 10;
	add.s32 	%r396, %r6, %r395;
	ld.shared.u32 	%r148, [%r396];
	setp.eq.s32 	%p66, %r148, 0;
	@%p66 bra 	$L__BB29_111;
	cvt.u32.u64 	%r397, %rd5;
	shl.b32 	%r398, %r480, 8;
	add.s32 	%r399, %r398, %r397;
	mul.wide.u32 	%rd86, %r399, 8;
	add.s64 	%rd87, %rd2, %rd86;
	cvt.u64.u32 	%rd88, %r148;
	atom.global.add.u64 	%rd89, [%rd87], %rd88;
$L__BB29_111:
	cvt.u32.u64 	%r400, %rd5;
	setp.gt.u32 	%p67, %r400, 127;
	@%p67 bra 	$L__BB29_152;
	setp.lt.u32 	%p68, %r1, 7;
	mov.b32 	%r484, 0;
	@%p68 bra 	$L__BB29_131;
	mov.b32 	%r482, 0;
$L__BB29_114:
	.pragma "nounroll";
	shl.b32 	%r404, %r482, 10;
	add.s32 	%r150, %r6, %r404;
	ld.shared.u32 	%r151, [%r150+512];
	setp.eq.s32 	%p69, %r151, 0;
	shl.b32 	%r405, %r482, 8;
	add.s32 	%r406, %r405, %r400;
	mul.wide.u32 	%rd90, %r406, 8;
	add.s64 	%rd15, %rd2, %rd90;
	@%p69 bra 	$L__BB29_116;
	cvt.u64.u32 	%rd91, %r151;
	atom.global.add.u64 	%rd92, [%rd15+1024], %rd91;
$L__BB29_116:
	ld.shared.u32 	%r152, [%r150+1536];
	setp.eq.s32 	%p70, %r152, 0;
	@%p70 bra 	$L__BB29_118;
	cvt.u64.u32 	%rd93, %r152;
	atom.global.add.u64 	%rd94, [%rd15+3072], %rd93;
$L__BB29_118:
	ld.shared.u32 	%r153, [%r150+2560];
	setp.eq.s32 	%p71, %r153, 0;
	@%p71 bra 	$L__BB29_120;
	cvt.u64.u32 	%rd95, %r153;
	atom.global.add.u64 	%rd96, [%rd15+5120], %rd95;
$L__BB29_120:
	ld.shared.u32 	%r154, [%r150+3584];
	setp.eq.s32 	%p72, %r154, 0;
	@%p72 bra 	$L__BB29_122;
	cvt.u64.u32 	%rd97, %r154;
	atom.global.add.u64 	%rd98, [%rd15+7168], %rd97;
$L__BB29_122:
	ld.shared.u32 	%r155, [%r150+4608];
	setp.eq.s32 	%p73, %r155, 0;
	@%p73 bra 	$L__BB29_124;
	cvt.u64.u32 	%rd99, %r155;
	atom.global.add.u64 	%rd100, [%rd15+9216], %rd99;
$L__BB29_124:
	ld.shared.u32 	%r156, [%r150+5632];
	setp.eq.s32 	%p74, %r156, 0;
	@%p74 bra 	$L__BB29_126;
	cvt.u64.u32 	%rd101, %r156;
	atom.global.add.u64 	%rd102, [%rd15+11264], %rd101;
$L__BB29_126:
	ld.shared.u32 	%r157, [%r150+6656];
	setp.eq.s32 	%p75, %r157, 0;
	@%p75 bra 	$L__BB29_128;
	cvt.u64.u32 	%rd103, %r157;
	atom.global.add.u64 	%rd104, [%rd15+13312], %rd103;
$L__BB29_128:
	ld.shared.u32 	%r158, [%r150+7680];
	setp.eq.s32 	%p76, %r158, 0;
	@%p76 bra 	$L__BB29_130;
	cvt.u64.u32 	%rd105, %r158;
	atom.global.add.u64 	%rd106, [%rd15+15360], %rd105;
$L__BB29_130:
	add.s32 	%r482, %r482, 8;
	setp.ne.s32 	%p77, %r482, %r16;
	mov.u32 	%r484, %r16;
	@%p77 bra 	$L__BB29_114;
$L__BB29_131:
	setp.eq.s32 	%p78, %r3, 0;
	@%p78 bra 	$L__BB29_152;
	setp.lt.u32 	%p79, %r4, 3;
	@%p79 bra 	$L__BB29_142;
	shl.b32 	%r407, %r484, 10;
	add.s32 	%r161, %r6, %r407;
	ld.shared.u32 	%r162, [%r161+512];
	setp.eq.s32 	%p80, %r162, 0;
	@%p80 bra 	$L__BB29_135;
	shl.b32 	%r409, %r484, 8;
	add.s32 	%r410, %r409, %r400;
	mul.wide.u32 	%rd107, %r410, 8;
	add.s64 	%rd108, %rd2, %rd107;
	cvt.u64.u32 	%rd109, %r162;
	atom.global.add.u64 	%rd110, [%rd108+1024], %rd109;
$L__BB29_135:
	ld.shared.u32 	%r163, [%r161+1536];
	setp.eq.s32 	%p81, %r163, 0;
	@%p81 bra 	$L__BB29_137;
	shl.b32 	%r412, %r484, 8;
	add.s32 	%r413, %r412, %r400;
	add.s32 	%r414, %r413, 256;
	mul.wide.u32 	%rd111, %r414, 8;
	add.s64 	%rd112, %rd2, %rd111;
	cvt.u64.u32 	%rd113, %r163;
	atom.global.add.u64 	%rd114, [%rd112+1024], %rd113;
$L__BB29_137:
	ld.shared.u32 	%r164, [%r161+2560];
	setp.eq.s32 	%p82, %r164, 0;
	@%p82 bra 	$L__BB29_139;
	shl.b32 	%r416, %r484, 8;
	add.s32 	%r417, %r416, %r400;
	add.s32 	%r418, %r417, 512;
	mul.wide.u32 	%rd115, %r418, 8;
	add.s64 	%rd116, %rd2, %rd115;
	cvt.u64.u32 	%rd117, %r164;
	atom.global.add.u64 	%rd118, [%rd116+1024], %rd117;
$L__BB29_139:
	ld.shared.u32 	%r165, [%r161+3584];
	setp.eq.s32 	%p83, %r165, 0;
	@%p83 bra 	$L__BB29_141;
	shl.b32 	%r420, %r484, 8;
	add.s32 	%r421, %r420, %r400;
	add.s32 	%r422, %r421, 768;
	mul.wide.u32 	%rd119, %r422, 8;
	add.s64 	%rd120, %rd2, %rd119;
	cvt.u64.u32 	%rd121, %r165;
	atom.global.add.u64 	%rd122, [%rd120+1024], %rd121;
$L__BB29_141:
	add.s32 	%r484, %r484, 4;
$L__BB29_142:
	setp.eq.s32 	%p84, %r5, 0;
	@%p84 bra 	$L__BB29_152;
	setp.eq.s32 	%p85, %r135, 0;
	@%p85 bra 	$L__BB29_149;
	shl.b32 	%r423, %r484, 10;
	add.s32 	%r168, %r6, %r423;
	ld.shared.u32 	%r169, [%r168+512];
	setp.eq.s32 	%p86, %r169, 0;
	@%p86 bra 	$L__BB29_146;
	shl.b32 	%r425, %r484, 8;
	add.s32 	%r426, %r425, %r400;
	mul.wide.u32 	%rd123, %r426, 8;
	add.s64 	%rd124, %rd2, %rd123;
	cvt.u64.u32 	%rd125, %r169;
	atom.global.add.u64 	%rd126, [%rd124+1024], %rd125;
$L__BB29_146:
	ld.shared.u32 	%r170, [%r168+1536];
	setp.eq.s32 	%p87, %r170, 0;
	@%p87 bra 	$L__BB29_148;
	shl.b32 	%r428, %r484, 8;
	add.s32 	%r429, %r428, %r400;
	add.s32 	%r430, %r429, 256;
	mul.wide.u32 	%rd127, %r430, 8;
	add.s64 	%rd128, %rd2, %rd127;
	cvt.u64.u32 	%rd129, %r170;
	atom.global.add.u64 	%rd130, [%rd128+1024], %rd129;
$L__BB29_148:
	add.s32 	%r484, %r484, 2;
$L__BB29_149:
	setp.eq.s32 	%p88, %r17, 0;
	@%p88 bra 	$L__BB29_152;
	shl.b32 	%r431, %r484, 10;
	add.s32 	%r432, %r6, %r431;
	ld.shared.u32 	%r173, [%r432+512];
	setp.eq.s32 	%p89, %r173, 0;
	@%p89 bra 	$L__BB29_152;
	shl.b32 	%r434, %r484, 8;
	add.s32 	%r435, %r434, %r400;
	mul.wide.u32 	%rd131, %r435, 8;
	add.s64 	%rd132, %rd2, %rd131;
	cvt.u64.u32 	%rd133, %r173;
	atom.global.add.u64 	%rd134, [%rd132+1024], %rd133;
$L__BB29_152:
	bar.sync 	0;
	add.s64 	%rd135, %rd135, 1;
	setp.ne.s64 	%p90, %rd135, %rd6;
	@%p90 bra 	$L__BB29_2;
$L__BB29_153:
	ret;

}
	// .globl	_ZN3cub18CUB_300001_SM_10006detail10radix_sort33DeviceRadixSortExclusiveSumKernelINS1_5radix10policy_hubIiiyE10Policy1000EyEEvPT0_
.visible .entry _ZN3cub18CUB_300001_SM_10006detail10radix_sort33DeviceRadixSortExclusiveSumKernelINS1_5radix10policy_hubIiiyE10Policy1000EyEEvPT0_(
	.param .u64 .ptr .align 1 _ZN3cub18CUB_300001_SM_10006detail10radix_sort33DeviceRadixSortExclusiveSumKernelINS1_5radix10policy_hubIiiyE10Policy1000EyEEvPT0__param_0
)
{
	.reg .pred 	%p<4>;
	.reg .b32 	%r<28>;
	.reg .b64 	%rd<54>;
	// demoted variable
	.shared .align 16 .b8 _ZZN3cub18CUB_300001_SM_10006detail10radix_sort33DeviceRadixSortExclusiveSumKernelINS1_5radix10policy_hubIiiyE10Policy1000EyEEvPT0_E12temp_storage[2336];
	ld.param.u64 	%rd5, [_ZN3cub18CUB_300001_SM_10006detail10radix_sort33DeviceRadixSortExclusiveSumKernelINS1_5radix10policy_hubIiiyE10Policy1000EyEEvPT0__param_0];
	cvta.to.global.u64 	%rd6, %rd5;
	mov.u32 	%r3, %ctaid.x;
	shl.b32 	%r4, %r3, 8;
	mov.u32 	%r1, %tid.x;
	setp.gt.u32 	%p1, %r1, 255;
	add.s32 	%r5, %r4, %r1;
	mul.wide.s32 	%rd7, %r5, 8;
	add.s64 	%rd1, %rd6, %rd7;
	@%p1 bra 	$L__BB30_2;
	ld.global.u64 	%rd53, [%rd1];
$L__BB30_2:
	shr.u32 	%r6, %r1, 3;
	add.s32 	%r7, %r6, %r1;
	shl.b32 	%r8, %r7, 3;
	mov.u32 	%r9, _ZZN3cub18CUB_300001_SM_10006detail10radix_sort33DeviceRadixSortExclusiveSumKernelINS1_5radix10policy_hubIiiyE10Policy1000EyEEvPT0_E12temp_storage;
	add.s32 	%r10, %r9, %r8;
	add.s32 	%r2, %r10, 16;
	st.shared.u64 	[%r10+16], %rd53;
	bar.sync 	0;
	setp.gt.u32 	%p2, %r1, 31;
	@%p2 bra 	$L__BB30_4;
	mad.lo.s32 	%r27, %r1, 72, %r9;
	ld.shared.u64 	%rd23, [%r27+16];
	ld.shared.u64 	%rd24, [%r27+24];
	ld.shared.u64 	%rd25, [%r27+32];
	ld.shared.u64 	%rd26, [%r27+40];
	ld.shared.u64 	%rd27, [%r27+48];
	ld.shared.u64 	%rd28, [%r27+56];
	ld.shared.u64 	%rd29, [%r27+64];
	ld.shared.u64 	%rd30, [%r27+72];
	add.s64 	%rd31, %rd24, %rd23;
	add.s64 	%rd32, %rd31, %rd25;
	add.s64 	%rd33, %rd32, %rd26;
	add.s64 	%rd34, %rd33, %rd27;
	add.s64 	%rd35, %rd34, %rd28;
	add.s64 	%rd36, %rd35, %rd29;
	add.s64 	%rd10, %rd36, %rd30;
	mov.b32 	%r11, 1;
	mov.b32 	%r24, 0;
	mov.b32 	%r25, -1;
	// begin inline asm
	{  .reg .u64 r0;  .reg .u32 lo;  .reg .u32 hi;  .reg .pred p;  mov.b64 {lo, hi}, %rd10;  shfl.sync.up.b32 lo|p, lo, %r11, %r24, %r25;  shfl.sync.up.b32 hi|p, hi, %r11, %r24, %r25;  mov.b64 r0, {lo, hi};  @p add.u64 r0, r0, %rd10;  mov.u64 %rd8, r0;}
	// end inline asm
	mov.b32 	%r14, 2;
	// begin inline asm
	{  .reg .u64 r0;  .reg .u32 lo;  .reg .u32 hi;  .reg .pred p;  mov.b64 {lo, hi}, %rd8;  shfl.sync.up.b32 lo|p, lo, %r14, %r24, %r25;  shfl.sync.up.b32 hi|p, hi, %r14, %r24, %r25;  mov.b64 r0, {lo, hi};  @p add.u64 r0, r0, %rd8;  mov.u64 %rd11, r0;}
	// end inline asm
	mov.b32 	%r17, 4;
	// begin inline asm
	{  .reg .u64 r0;  .reg .u32 lo;  .reg .u32 hi;  .reg .pred p;  mov.b64 {lo, hi}, %rd11;  shfl.sync.up.b32 lo|p, lo, %r17, %r24, %r25;  shfl.sync.up.b32 hi|p, hi, %r17, %r24, %r25;  mov.b64 r0, {lo, hi};  @p add.u64 r0, r0, %rd11;  mov.u64 %rd14, r0;}
	// end inline asm
	mov.b32 	%r20, 8;
	// begin inline asm
	{  .reg .u64 r0;  .reg .u32 lo;  .reg .u32 hi;  .reg .pred p;  mov.b64 {lo, hi}, %rd14;  shfl.sync.up.b32 lo|p, lo, %r20, %r24, %r25;  shfl.sync.up.b32 hi|p, hi, %r20, %r24, %r25;  mov.b64 r0, {lo, hi};  @p add.u64 r0, r0, %rd14;  mov.u64 %rd17, r0;}
	// end inline asm
	mov.b32 	%r23, 16;
	// begin inline asm
	{  .reg .u64 r0;  .reg .u32 lo;  .reg .u32 hi;  .reg .pred p;  mov.b64 {lo, hi}, %rd17;  shfl.sync.up.b32 lo|p, lo, %r23, %r24, %r25;  shfl.sync.up.b32 hi|p, hi, %r23, %r24, %r25;  mov.b64 r0, {lo, hi};  @p add.u64 r0, r0, %rd17;  mov.u64 %rd20, r0;}
	// end inline asm
	sub.s64 	%rd37, %rd20, %rd10;
	ld.shared.u64 	%rd38, [%r27+16];
	ld.shared.u64 	%rd39, [%r27+24];
	ld.shared.u64 	%rd40, [%r27+32];
	ld.shared.u64 	%rd41, [%r27+40];
	ld.shared.u64 	%rd42, [%r27+48];
	ld.shared.u64 	%rd43, [%r27+56];
	ld.shared.u64 	%rd44, [%r27+64];
	add.s64 	%rd45, %rd38, %rd37;
	add.s64 	%rd46, %rd39, %rd45;
	add.s64 	%rd47, %rd40, %rd46;
	add.s64 	%rd48, %rd41, %rd47;
	add.s64 	%rd49, %rd42, %rd48;
	add.s64 	%rd50, %rd43, %rd49;
	add.s64 	%rd51, %rd44, %rd50;
	st.shared.u64 	[%r27+16], %rd37;
	st.shared.u64 	[%r27+24], %rd45;
	st.shared.u64 	[%r27+32], %rd46;
	st.shared.u64 	[%r27+40], %rd47;
	st.shared.u64 	[%r27+48], %rd48;
	st.shared.u64 	[%r27+56], %rd49;
	st.shared.u64 	[%r27+64], %rd50;
	st.shared.u64 	[%r27+72], %rd51;
$L__BB30_4:
	setp.gt.u32 	%p3, %r1, 255;
	bar.sync 	0;
	@%p3 bra 	$L__BB30_6;
	ld.shared.u64 	%rd52, [%r2];
	st.global.u64 	[%rd1], %rd52;
$L__BB30_6:
	ret;

}
	// .globl	_ZN3cub18CUB_300001_SM_10006detail10radix_sort29DeviceRadixSortOnesweepKernelINS1_5radix10policy_hubIiiyE10Policy1000ELNS0_9SortOrderE0EiiyiiNS1_21identity_decomposer_tEEEvPT5_SB_PT3_PKSC_PT1_PKSG_PT2_PKSK_T4_iiT6_
.visible .entry _ZN3cub18CUB_300001_SM_10006detail10radix_sort29DeviceRadixSortOnesweepKernelINS1_5radix10policy_hubIiiyE10Policy1000ELNS0_9SortOrderE0EiiyiiNS1_21identity_decomposer_tEEEvPT5_SB_PT3_PKSC_PT1_PKSG_PT2_PKSK_T4_iiT6_(
	.param .u64 .ptr .align 1 _ZN3cub18CUB_300001_SM_10006detail10radix_sort29DeviceRadixSortOnesweepKernelINS1_5radix10policy_hubIiiyE10Policy1000ELNS0_9SortOrderE0EiiyiiNS1_21identity_decomposer_tEEEvPT5_SB_PT3_PKSC_PT1_PKSG_PT2_PKSK_T4_iiT6__param_0,
	.param .u64 .ptr .align 1 _ZN3cub18CUB_300001_SM_10006detail10radix_sort29DeviceRadixSortOnesweepKernelINS1_5radix10policy_hubIiiyE10Policy1000ELNS0_9SortOrderE0EiiyiiNS1_21identity_decomposer_tEEEvPT5_SB_PT3_PKSC_PT1_PKSG_PT2_PKSK_T4_iiT6__param_1,
	.param .u64 .ptr .align 1 _ZN3cub18CUB_300001_SM_10006detail10radix_sort29DeviceRadixSortOnesweepKernelINS1_5radix10policy_hubIiiyE10Policy1000ELNS0_9SortOrderE0EiiyiiNS1_21identity_decomposer_tEEEvPT5_SB_PT3_PKSC_PT1_PKSG_PT2_PKSK_T4_iiT6__param_2,
	.param .u64 .ptr .align 1 _ZN3cub18CUB_300001_SM_10006detail10radix_sort29DeviceRadixSortOnesweepKernelINS1_5radix10policy_hubIiiyE10Policy1000ELNS0_9SortOrderE0EiiyiiNS1_21identity_decomposer_tEEEvPT5_SB_PT3_PKSC_PT1_PKSG_PT2_PKSK_T4_iiT6__param_3,
	.param .u64 .ptr .align 1 _ZN3cub18CUB_300001_SM_10006detail10radix_sort29DeviceRadixSortOnesweepKernelINS1_5radix10policy_hubIiiyE10Policy1000ELNS0_9SortOrderE0EiiyiiNS1_21identity_decomposer_tEEEvPT5_SB_PT3_PKSC_PT1_PKSG_PT2_PKSK_T4_iiT6__param_4,
	.param .u64 .ptr .align 1 _ZN3cub18CUB_300001_SM_10006detail10radix_sort29DeviceRadixSortOnesweepKernelINS1_5radix10policy_hubIiiyE10Policy1000ELNS0_9SortOrderE0EiiyiiNS1_21identity_decomposer_tEEEvPT5_SB_PT3_PKSC_PT1_PKSG_PT2_PKSK_T4_iiT6__param_5,
	.param .u64 .ptr .align 1 _ZN3cub18CUB_300001_SM_10006detail10radix_sort29DeviceRadixSortOnesweepKernelINS1_5radix10policy_hubIiiyE10Policy1000ELNS0_9SortOrderE0EiiyiiNS1_21identity_decomposer_tEEEvPT5_SB_PT3_PKSC_PT1_PKSG_PT2_PKSK_T4_iiT6__param_6,
	.param .u64 .ptr .align 1 _ZN3cub18CUB_300001_SM_10006detail10radix_sort29DeviceRadixSortOnesweepKernelINS1_5radix10policy_hubIiiyE10Policy1000ELNS0_9SortOrderE0EiiyiiNS1_21identity_decomposer_tEEEvPT5_SB_PT3_PKSC_PT1_PKSG_PT2_PKSK_T4_iiT6__param_7,
	.param .u32 _ZN3cub18CUB_300001_SM_10006detail10radix_sort29DeviceRadixSortOnesweepKernelINS1_5radix10policy_hubIiiyE10Policy1000ELNS0_9SortOrderE0EiiyiiNS1_21identity_decomposer_tEEEvPT5_SB_PT3_PKSC_PT1_PKSG_PT2_PKSK_T4_iiT6__param_8,
	.param .u32 _ZN3cub18CUB_300001_SM_10006detail10radix_sort29DeviceRadixSortOnesweepKernelINS1_5radix10policy_hubIiiyE10Policy1000ELNS0_9SortOrderE0EiiyiiNS1_21identity_decomposer_tEEEvPT5_SB_PT3_PKSC_PT1_PKSG_PT2_PKSK_T4_iiT6__param_9,
	.param .u32 _ZN3cub18CUB_300001_SM_10006detail10radix_sort29DeviceRadixSortOnesweepKernelINS1_5radix10policy_hubIiiyE10Policy1000ELNS0_9SortOrderE0EiiyiiNS1_21identity_decomposer_tEEEvPT5_SB_PT3_PKSC_PT1_PKSG_PT2_PKSK_T4_iiT6__param_10,
	.param .align 1 .b8 _ZN3cub18CUB_300001_SM_10006detail10radix_sort29DeviceRadixSortOnesweepKernelINS1_5radix10policy_hubIiiyE10Policy1000ELNS0_9SortOrderE0EiiyiiNS1_21identity_decomposer_tEEEvPT5_SB_PT3_PKSC_PT1_PKSG_PT2_PKSK_T4_iiT6__param_11[1]
)
.maxntid 384
{
	.reg .pred 	%p<205>;
	.reg .b32 	%r<2283>;
	.reg .b64 	%rd<457>;
	// demoted variable
	.shared .align 16 .b8 _ZZN3cub18CUB_300001_SM_10006detail10radix_sort29DeviceRadixSortOnesweepKernelINS1_5radix10policy_hubIiiyE10Policy1000ELNS0_9SortOrderE0EiiyiiNS1_21identity_decomposer_tEEEvPT5_SB_PT3_PKSC_PT1_PKSG_PT2_PKSK_T4_iiT6_E1s[28160];
	ld.param.u64 	%rd43, [_ZN3cub18CUB_300001_SM_10006detail10radix_sort29DeviceRadixSortOnesweepKernelINS1_5radix10policy_hubIiiyE10Policy1000ELNS0_9SortOrderE0EiiyiiNS1_21identity_decomposer_tEEEvPT5_SB_PT3_PKSC_PT1_PKSG_PT2_PKSK_T4_iiT6__param_0];
	ld.param.u64 	%rd44, [_ZN3cub18CUB_300001_SM_10006detail10radix_sort29DeviceRadixSortOnesweepKernelINS1_5radix10policy_hubIiiyE10Policy1000ELNS0_9SortOrderE0EiiyiiNS1_21identity_decomposer_tEEEvPT5_SB_PT3_PKSC_PT1_PKSG_PT2_PKSK_T4_iiT6__param_1];
	ld.param.u64 	%rd47, [_ZN3cub18CUB_300001_SM_10006detail10radix_sort29DeviceRadixSortOnesweepKernelINS1_5radix10policy_hubIiiyE10Policy1000ELNS0_9SortOrderE0EiiyiiNS1_21identity_decomposer_tEEEvPT5_SB_PT3_PKSC_PT1_PKSG_PT2_PKSK_T4_iiT6__param_4];
	ld.param.u64 	%rd50, [_ZN3cub18CUB_300001_SM_10006detail10radix_sort29DeviceRadixSortOnesweepKernelINS1_5radix10policy_hubIiiyE10Policy1000ELNS0_9SortOrderE0EiiyiiNS1_21identity_decomposer_tEEEvPT5_SB_PT3_PKSC_PT1_PKSG_PT2_PKSK_T4_iiT6__param_5];
	cvta.to.global.u64 	%rd1, %rd47;
	cvta.to.global.u64 	%rd2, %rd43;
	cvta.to.global.u64 	%rd3, %rd50;
	mov.u32 	%r1, %tid.x;
	// begin inline asm
	mov.u32 %r443, %laneid;
	// end inline asm
	setp.ne.s32 	%p1, %r1, 0;
	@%p1 bra 	$L__BB31_2;
	cvta.to.global.u64 	%rd51, %rd44;
	atom.global.add.u32 	%r444, [%rd51], 1;
	st.shared.u32 	[_ZZN3cub18CUB_300001_SM_10006detail10radix_sort29DeviceRadixSortOnesweepKernelINS1_5radix10policy_hubIiiyE10Policy1000ELNS0_9SortOrderE0EiiyiiNS1_21identity_decomposer_tEEEvPT5_SB_PT3_PKSC_PT1_PKSG_PT2_PKSK_T4_iiT6_E1s+26112], %r444;
$L__BB31_2:
	ld.param.u32 	%r2078, [_ZN3cub18CUB_300001_SM_10006detail10radix_sort29DeviceRadixSortOnesweepKernelINS1_5radix10policy_hubIiiyE10Policy1000ELNS0_9SortOrderE0EiiyiiNS1_21identity_decomposer_tEEEvPT5_SB_PT3_PKSC_PT1_PKSG_PT2_PKSK_T4_iiT6__param_8];
	bar.sync 	0;
	ld.shared.u32 	%r3, [_ZZN3cub18CUB_300001_SM_10006detail10radix_sort29DeviceRadixSortOnesweepKernelINS1_5radix10policy_hubIiiyE10Policy1000ELNS0_9SortOrderE0EiiyiiNS1_21identity_decomposer_tEEEvPT5_SB_PT3_PKSC_PT1_PKSG_PT2_PKSK_T4_iiT6_E1s+26112];
	mul.lo.s32 	%r445, %r3, 6528;
	add.s32 	%r4, %r445, 6528;
	setp.gt.s32 	%p2, %r4, %r2078;
	cvt.s64.s32 	%rd4, %r445;
	@%p2 bra 	$L__BB31_4;
	and.b32  	%r446, %r1, 31;
	and.b32  	%r447, %r1, 992;
	mul.lo.s32 	%r448, %r447, 17;
	or.b32  	%r449, %r448, %r446;
	cvt.u64.u32 	%rd52, %r449;
	add.s64 	%rd53, %rd52, %rd4;
	shl.b64 	%rd54, %rd53, 2;
	add.s64 	%rd55, %rd3, %rd54;
	ld.global.u32 	%r2165, [%rd55];
	ld.global.u32 	%r2164, [%rd55+128];
	ld.global.u32 	%r2163, [%rd55+256];
	ld.global.u32 	%r2162, [%rd55+384];
	ld.global.u32 	%r2161, [%rd55+512];
	ld.global.u32 	%r2160, [%rd55+640];
	ld.global.u32 	%r2159, [%rd55+768];
	ld.global.u32 	%r2158, [%rd55+896];
	ld.global.u32 	%r2157, [%rd55+1024];
	ld.global.u32 	%r2156, [%rd55+1152];
	ld.global.u32 	%r2155, [%rd55+1280];
	ld.global.u32 	%r2154, [%rd55+1408];
	ld.global.u32 	%r2153, [%rd55+1536];
	ld.global.u32 	%r2152, [%rd55+1664];
	ld.global.u32 	%r2151, [%rd55+1792];
	ld.global.u32 	%r2150, [%rd55+1920];
	ld.global.u32 	%r2149, [%rd55+2048];
	bra.uni 	$L__BB31_38;
$L__BB31_4:
	ld.param.u32 	%r2079, [_ZN3cub18CUB_300001_SM_10006detail10radix_sort29DeviceRadixSortOnesweepKernelINS1_5radix10policy_hubIiiyE10Policy1000ELNS0_9SortOrderE0EiiyiiNS1_21identity_decomposer_tEEEvPT5_SB_PT3_PKSC_PT1_PKSG_PT2_PKSK_T4_iiT6__param_8];
	cvt.u32.u64 	%r451, %rd4;
	sub.s32 	%r22, %r2079, %r451;
	and.b32  	%r452, %r1, 31;
	and.b32  	%r453, %r1, 992;
	mul.lo.s32 	%r454, %r453, 17;
	or.b32  	%r23, %r454, %r452;
	setp.ge.s32 	%p3, %r23, %r22;
	cvt.u64.u32 	%rd56, %r23;
	add.s64 	%rd57, %rd56, %rd4;
	shl.b64 	%rd58, %rd57, 2;
	add.s64 	%rd5, %rd3, %rd58;
	mov.b32 	%r2165, 2147483647;
	@%p3 bra 	$L__BB31_6;
	ld.global.u32 	%r2165, [%rd5];
$L__BB31_6:
	add.s32 	%r456, %r23, 32;
	setp.ge.s32 	%p4, %r456, %r22;
	mov.b32 	%r2164, 2147483647;
	@%p4 bra 	$L__BB31_8;
	ld.global.u32 	%r2164, [%rd5+128];
$L__BB31_8:
	add.s32 	%r458, %r23, 64;
	setp.ge.s32 	%p5, %r458, %r22;
	mov.b32 	%r2163, 2147483647;
	@%p5 bra 	$L__BB31_10;
	ld.global.u32 	%r2163, [%rd5+256];
$L__BB31_10:
	add.s32 	%r460, %r23, 96;
	setp.ge.s32 	%p6, %r460, %r22;
	mov.b32 	%r2162, 2147483647;
	@%p6 bra 	$L__BB31_12;
	ld.global.u32 	%r2162, [%rd5+384];
$L__BB31_12:
	add.s32 	%r462, %r23, 128;
	setp.ge.s32 	%p7, %r462, %r22;
	mov.b32 	%r2161, 2147483647;
	@%p7 bra 	$L__BB31_14;
	ld.global.u32 	%r2161, [%rd5+512];
$L__BB31_14:
	add.s32 	%r464, %r23, 160;
	setp.ge.s32 	%p8, %r464, %r22;
	mov.b32 	%r2160, 2147483647;
	@%p8 bra 	$L__BB31_16;
	ld.global.u32 	%r2160, [%rd5+640];
$L__BB31_16:
	add.s32 	%r466, %r23, 192;
	setp.ge.s32 	%p9, %r466, %r22;
	mov.b32 	%r2159, 2147483647;
	@%p9 bra 	$L__BB31_18;
	ld.global.u32 	%r2159, [%rd5+768];
$L__BB31_18:
	add.s32 	%r468, %r23, 224;
	setp.ge.s32 	%p10, %r468, %r22;
	mov.b32 	%r2158, 2147483647;
	@%p10 bra 	$L__BB31_20;
	ld.global.u32 	%r2158, [%rd5+896];
$L__BB31_20:
	add.s32 	%r470, %r23, 256;
	setp.ge.s32 	%p11, %r470, %r22;
	mov.b32 	%r2157, 2147483647;
	@%p11 bra 	$L__BB31_22;
	ld.global.u32 	%r2157, [%rd5+1024];
$L__BB31_22:
	add.s32 	%r472, %r23, 288;
	setp.ge.s32 	%p12, %r472, %r22;
	mov.b32 	%r2156, 2147483647;
	@%p12 bra 	$L__BB31_24;
	ld.global.u32 	%r2156, [%rd5+1152];
$L__BB31_24:
	add.s32 	%r474, %r23, 320;
	setp.ge.s32 	%p13, %r474, %r22;
	mov.b32 	%r2155, 2147483647;
	@%p13 bra 	$L__BB31_26;
	ld.global.u32 	%r2155, [%rd5+1280];
$L__BB31_26:
	add.s32 	%r476, %r23, 352;
	setp.ge.s32 	%p14, %r476, %r22;
	mov.b32 	%r2154, 2147483647;
	@%p14 bra 	$L__BB31_28;
	ld.global.u32 	%r2154, [%rd5+1408];
$L__BB31_28:
	add.s32 	%r478, %r23, 384;
	setp.ge.s32 	%p15, %r478, %r22;
	mov.b32 	%r2153, 2147483647;
	@%p15 bra 	$L__BB31_30;
	ld.global.u32 	%r2153, [%rd5+1536];
$L__BB31_30:
	add.s32 	%r480, %r23, 416;
	setp.ge.s32 	%p16, %r480, %r22;
	mov.b32 	%r2152, 2147483647;
	@%p16 bra 	$L__BB31_32;
	ld.global.u32 	%r2152, [%rd5+1664];
$L__BB31_32:
	add.s32 	%r482, %r23, 448;
	setp.ge.s32 	%p17, %r482, %r22;
	mov.b32 	%r2151, 2147483647;
	@%p17 bra 	$L__BB31_34;
	ld.global.u32 	%r2151, [%rd5+1792];
$L__BB31_34:
	add.s32 	%r484, %r23, 480;
	setp.ge.s32 	%p18, %r484, %r22;
	mov.b32 	%r2150, 2147483647;
	@%p18 bra 	$L__BB31_36;
	ld.global.u32 	%r2150, [%rd5+1920];
$L__BB31_36:
	add.s32 	%r486, %r23, 512;
	setp.ge.s32 	%p19, %r486, %r22;
	mov.b32 	%r2149, 2147483647;
	@%p19 bra 	$L__BB31_38;
	ld.global.u32 	%r2149, [%rd5+2048];
$L__BB31_38:
	ld.param.u32 	%r2131, [_ZN3cub18CUB_300001_SM_10006detail10radix_sort29DeviceRadixSortOnesweepKernelINS1_5radix10policy_hubIiiyE10Policy1000ELNS0_9SortOrderE0EiiyiiNS1_21identity_decomposer_tEEEvPT5_SB_PT3_PKSC_PT1_PKSG_PT2_PKSK_T4_iiT6__param_10];
	mov.b32 	%r487, -1;
	shl.b32 	%r488, %r487, %r2131;
	not.b32 	%r74, %r488;
	shr.u32 	%r75, %r1, 5;
	shl.b32 	%r489, %r75, 10;
	mov.u32 	%r490, _ZZN3cub18CUB_300001_SM_10006detail10radix_sort29DeviceRadixSortOnesweepKernelINS1_5radix10policy_hubIiiyE10Policy1000ELNS0_9SortOrderE0EiiyiiNS1_21identity_decomposer_tEEEvPT5_SB_PT3_PKSC_PT1_PKSG_PT2_PKSK_T4_iiT6_E1s;
	add.s32 	%r76, %r490, %r489;
	setp.gt.s32 	%p20, %r443, 255;
	@%p20 bra 	$L__BB31_51;
	max.s32 	%r491, %r443, 224;
	sub.s32 	%r492, %r491, %r443;
	add.s32 	%r493, %r492, 31;
	shr.u32 	%r494, %r493, 5;
	add.s32 	%r77, %r494, 1;
	and.b32  	%r78, %r77, 15;
	setp.lt.u32 	%p21, %r493, 480;
	mov.u32 	%r2169, %r443;
	@%p21 bra 	$L__BB31_42;
	and.b32  	%r495, %r77, 268435440;
	neg.s32 	%r2167, %r495;
	shl.b32 	%r497, %r443, 2;
	add.s32 	%r498, %r489, %r497;
	add.s32 	%r500, %r498, %r490;
	add.s32 	%r2166, %r500, 1024;
	mov.u32 	%r2169, %r443;
$L__BB31_41:
	.pragma "nounroll";
	mov.b32 	%r501, 0;
	st.shared.u32 	[%r2166+-1024], %r501;
	st.shared.u32 	[%r2166+-896], %r501;
	st.shared.u32 	[%r2166+-768], %r501;
	st.shared.u32 	[%r2166+-640], %r501;
	st.shared.u32 	[%r2166+-512], %r501;
	st.shared.u32 	[%r2166+-384], %r501;
	st.shared.u32 	[%r2166+-256], %r501;
	st.shared.u32 	[%r2166+-128], %r501;
	st.shared.u32 	[%r2166], %r501;
	st.shared.u32 	[%r2166+128], %r501;
	st.shared.u32 	[%r2166+256], %r501;
	st.shared.u32 	[%r2166+384], %r501;
	st.shared.u32 	[%r2166+512], %r501;
	st.shared.u32 	[%r2166+640], %r501;
	st.shared.u32 	[%r2166+768], %r501;
	st.shared.u32 	[%r2166+896], %r501;
	add.s32 	%r2169, %r2169, 512;
	add.s32 	%r2167, %r2167, 16;
	add.s32 	%r2166, %r2166, 2048;
	setp.ne.s32 	%p22, %r2167, 0;
	@%p22 bra 	$L__BB31_41;
$L__BB31_42:
	setp.eq.s32 	%p23, %r78, 0;
	@%p23 bra 	$L__BB31_51;
	and.b32  	%r88, %r77, 7;
	setp.lt.u32 	%p24, %r78, 8;
	@%p24 bra 	$L__BB31_45;
	shl.b32 	%r502, %r2169, 2;
	add.s32 	%r503, %r76, %r502;
	mov.b32 	%r504, 0;
	st.shared.u32 	[%r503], %r504;
	st.shared.u32 	[%r503+128], %r504;
	st.shared.u32 	[%r503+256], %r504;
	st.shared.u32 	[%r503+384], %r504;
	st.shared.u32 	[%r503+512], %r504;
	st.shared.u32 	[%r503+640], %r504;
	st.shared.u32 	[%r503+768], %r504;
	st.shared.u32 	[%r503+896], %r504;
	add.s32 	%r2169, %r2169, 256;
$L__BB31_45:
	setp.eq.s32 	%p25, %r88, 0;
	@%p25 bra 	$L__BB31_51;
	and.b32  	%r91, %r77, 3;
	setp.lt.u32 	%p26, %r88, 4;
	@%p26 bra 	$L__BB31_48;
	shl.b32 	%r505, %r2169, 2;
	add.s32 	%r506, %r76, %r505;
	mov.b32 	%r507, 0;
	st.shared.u32 	[%r506], %r507;
	st.shared.u32 	[%r506+128], %r507;
	st.shared.u32 	[%r506+256], %r507;
	st.shared.u32 	[%r506+384], %r507;
	add.s32 	%r2169, %r2169, 128;
$L__BB31_48:
	setp.eq.s32 	%p27, %r91, 0;
	@%p27 bra 	$L__BB31_51;
	shl.b32 	%r509, %r2169, 2;
	add.s32 	%r510, %r489, %r509;
	add.s32 	%r2173, %r490, %r510;
	neg.s32 	%r2172, %r91;
$L__BB31_50:
	.pragma "nounroll";
	mov.b32 	%r512, 0;
	st.shared.u32 	[%r2173], %r512;
	add.s32 	%r2173, %r2173, 128;
	add.s32 	%r2172, %r2172, 1;
	setp.ne.s32 	%p28, %r2172, 0;
	@%p28 bra 	$L__BB31_50;
$L__BB31_51:
	ld.param.u32 	%r2094, [_ZN3cub18CUB_300001_SM_10006detail10radix_sort29DeviceRadixSortOnesweepKernelINS1_5radix10policy_hubIiiyE10Policy1000ELNS0_9SortOrderE0EiiyiiNS1_21identity_decomposer_tEEEvPT5_SB_PT3_PKSC_PT1_PKSG_PT2_PKSK_T4_iiT6__param_9];
	bar.warp.sync 	-1;
	xor.b32  	%r514, %r2165, -2147483648;
	shr.u32 	%r515, %r514, %r2094;
	and.b32  	%r100, %r515, %r74;
	shl.b32 	%r516, %r100, 2;
	add.s32 	%r517, %r76, %r516;
	atom.shared.add.u32 	%r518, [%r517], 1;
	xor.b32  	%r2227, %r2164, -2147483648;
	shr.u32 	%r520, %r2227, %r2094;
	and.b32  	%r521, %r520, %r74;
	shl.b32 	%r522, %r521, 2;
	add.s32 	%r523, %r76, %r522;
	atom.shared.add.u32 	%r524, [%r523], 1;
	xor.b32  	%r2226, %r2163, -2147483648;
	shr.u32 	%r526, %r2226, %r2094;
	and.b32  	%r527, %r526, %r74;
	shl.b32 	%r528, %r527, 2;
	add.s32 	%r529, %r76, %r528;
	atom.shared.add.u32 	%r530, [%r529], 1;
	xor.b32  	%r2225, %r2162, -2147483648;
	shr.u32 	%r532, %r2225, %r2094;
	and.b32  	%r533, %r532, %r74;
	shl.b32 	%r534, %r533, 2;
	add.s32 	%r535, %r76, %r534;
	atom.shared.add.u32 	%r536, [%r535], 1;
	xor.b32  	%r537, %r2161, -2147483648;
	shr.u32 	%r538, %r537, %r2094;
	and.b32  	%r539, %r538, %r74;
	shl.b32 	%r540, %r539, 2;
	add.s32 	%r541, %r76, %r540;
	atom.shared.add.u32 	%r542, [%r541], 1;
	xor.b32  	%r543, %r2160, -2147483648;
	shr.u32 	%r544, %r543, %r2094;
	and.b32  	%r545, %r544, %r74;
	shl.b32 	%r546, %r545, 2;
	add.s32 	%r547, %r76, %r546;
	atom.shared.add.u32 	%r548, [%r547], 1;
	xor.b32  	%r549, %r2159, -2147483648;
	shr.u32 	%r550, %r549, %r2094;
	and.b32  	%r551, %r550, %r74;
	shl.b32 	%r552, %r551, 2;
	add.s32 	%r553, %r76, %r552;
	atom.shared.add.u32 	%r554, [%r553], 1;
	xor.b32  	%r555, %r2158, -2147483648;
	shr.u32 	%r556, %r555, %r2094;
	and.b32  	%r557, %r556, %r74;
	shl.b32 	%r558, %r557, 2;
	add.s32 	%r559, %r76, %r558;
	atom.shared.add.u32 	%r560, [%r559], 1;
	xor.b32  	%r561, %r2157, -2147483648;
	shr.u32 	%r562, %r561, %r2094;
	and.b32  	%r563, %r562, %r74;
	shl.b32 	%r564, %r563, 2;
	add.s32 	%r565, %r76, %r564;
	atom.shared.add.u32 	%r566, [%r565], 1;
	xor.b32  	%r567, %r2156, -2147483648;
	shr.u32 	%r568, %r567, %r2094;
	and.b32  	%r569, %r568, %r74;
	shl.b32 	%r570, %r569, 2;
	add.s32 	%r571, %r76, %r570;
	atom.shared.add.u32 	%r572, [%r571], 1;
	xor.b32  	%r573, %r2155, -2147483648;
	shr.u32 	%r574, %r573, %r2094;
	and.b32  	%r575, %r574, %r74;
	shl.b32 	%r576, %r575, 2;
	add.s32 	%r577, %r76, %r576;
	atom.shared.add.u32 	%r578, [%r577], 1;
	xor.b32  	%r579, %r2154, -2147483648;
	shr.u32 	%r580, %r579, %r2094;
	and.b32  	%r581, %r580, %r74;
	shl.b32 	%r582, %r581, 2;
	add.s32 	%r583, %r76, %r582;
	atom.shared.add.u32 	%r584, [%r583], 1;
	xor.b32  	%r585, %r2153, -2147483648;
	shr.u32 	%r586, %r585, %r2094;
	and.b32  	%r587, %r586, %r74;
	shl.b32 	%r588, %r587, 2;
	add.s32 	%r589, %r76, %r588;
	atom.shared.add.u32 	%r590, [%r589], 1;
	xor.b32  	%r591, %r2152, -2147483648;
	shr.u32 	%r592, %r591, %r2094;
	and.b32  	%r593, %r592, %r74;
	shl.b32 	%r594, %r593, 2;
	add.s32 	%r595, %r76, %r594;
	atom.shared.add.u32 	%r596, [%r595], 1;
	xor.b32  	%r597, %r2151, -2147483648;
	shr.u32 	%r598, %r597, %r2094;
	and.b32  	%r599, %r598, %r74;
	shl.b32 	%r600, %r599, 2;
	add.s32 	%r601, %r76, %r600;
	atom.shared.add.u32 	%r602, [%r601], 1;
	xor.b32  	%r603, %r2150, -2147483648;
	shr.u32 	%r604, %r603, %r2094;
	and.b32  	%r605, %r604, %r74;
	shl.b32 	%r606, %r605, 2;
	add.s32 	%r607, %r76, %r606;
	atom.shared.add.u32 	%r608, [%r607], 1;
	xor.b32  	%r2212, %r2149, -2147483648;
	shr.u32 	%r610, %r2212, %r2094;
	and.b32  	%r611, %r610, %r74;
	shl.b32 	%r612, %r611, 2;
	add.s32 	%r613, %r76, %r612;
	atom.shared.add.u32 	%r614, [%r613], 1;
	bar.sync 	0;
	setp.gt.u32 	%p29, %r1, 255;
	shl.b32 	%r615, %r1, 2;
	add.s32 	%r101, %r490, %r615;
	mov.b32 	%r2174, 0;
	@%p29 bra 	$L__BB31_53;
	ld.shared.u32 	%r617, [%r101];
	mov.b32 	%r618, 0;
	st.shared.u32 	[%r101], %r618;
	ld.shared.u32 	%r619, [%r101+1024];
	st.shared.u32 	[%r101+1024], %r617;
	add.s32 	%r620, %r619, %r617;
	ld.shared.u32 	%r621, [%r101+2048];
	st.shared.u32 	[%r101+2048], %r620;
	add.s32 	%r622, %r621, %r620;
	ld.shared.u32 	%r623, [%r101+3072];
	st.shared.u32 	[%r101+3072], %r622;
	add.s32 	%r624, %r623, %r622;
	ld.shared.u32 	%r625, [%r101+4096];
	st.shared.u32 	[%r101+4096], %r624;
	add.s32 	%r626, %r625, %r624;
	ld.shared.u32 	%r627, [%r101+5120];
	st.shared.u32 	[%r101+5120], %r626;
	add.s32 	%r628, %r627, %r626;
	ld.shared.u32 	%r629, [%r101+6144];
	st.shared.u32 	[%r101+6144], %r628;
	add.s32 	%r630, %r629, %r628;
	ld.shared.u32 	%r631, [%r101+7168];
	st.shared.u32 	[%r101+7168], %r630;
	add.s32 	%r632, %r631, %r630;
	ld.shared.u32 	%r633, [%r101+8192];
	st.shared.u32 	[%r101+8192], %r632;
	add.s32 	%r634, %r633, %r632;
	ld.shared.u32 	%r635, [%r101+9216];
	st.shared.u32 	[%r101+9216], %r634;
	add.s32 	%r636, %r635, %r634;
	ld.shared.u32 	%r637, [%r101+10240];
	st.shared.u32 	[%r101+10240], %r636;
	add.s32 	%r638, %r637, %r636;
	ld.shared.u32 	%r639, [%r101+11264];
	st.shared.u32 	[%r101+11264], %r638;
	add.s32 	%r2174, %r639, %r638;
$L__BB31_53:
	setp.gt.u32 	%p30, %r1, 255;
	shl.b32 	%r640, %r3, 8;
	add.s32 	%r641, %r640, %r1;
	mul.wide.s32 	%rd59, %r641, 4;
	add.s64 	%rd6, %rd2, %rd59;
	@%p30 bra 	$L__BB31_55;
	or.b32  	%r642, %r2174, 1073741824;
	st.volatile.global.u32 	[%rd6], %r642;
$L__BB31_55:
	ld.param.u64 	%rd442, [_ZN3cub18CUB_300001_SM_10006detail10radix_sort29DeviceRadixSortOnesweepKernelINS1_5radix10policy_hubIiiyE10Policy1000ELNS0_9SortOrderE0EiiyiiNS1_21identity_decomposer_tEEEvPT5_SB_PT3_PKSC_PT1_PKSG_PT2_PKSK_T4_iiT6__param_7];
	xor.b32  	%r2223, %r2160, -2147483648;
	xor.b32  	%r2224, %r2161, -2147483648;
	xor.b32  	%r2222, %r2159, -2147483648;
	xor.b32  	%r2221, %r2158, -2147483648;
	xor.b32  	%r2228, %r2165, -2147483648;
	xor.b32  	%r2218, %r2155, -2147483648;
	xor.b32  	%r2220, %r2157, -2147483648;
	xor.b32  	%r2217, %r2154, -2147483648;
	xor.b32  	%r2219, %r2156, -2147483648;
	xor.b32  	%r2215, %r2152, -2147483648;
	xor.b32  	%r2216, %r2153, -2147483648;
	xor.b32  	%r2213, %r2150, -2147483648;
	xor.b32  	%r2214, %r2151, -2147483648;
	setp.lt.u32 	%p31, %r1, 256;
	setp.eq.s32 	%p32, %r2174, 6528;
	and.pred  	%p33, %p31, %p32;
	selp.u32 	%r643, 1, 0, %p33;
	{ 
	.reg .pred 	%p1; 
	.reg .pred 	%p2; 
	setp.ne.u32 	%p1, %r643, 0; 
	bar.red.or.pred 	%p2, 0, %p1; 
	selp.u32 	%r644, 1, 0, %p2; 
	}
	setp.eq.s32 	%p34, %r644, 0;
	and.b32  	%r645, %r1, 992;
	and.b32  	%r646, %r1, 31;
	mul.lo.s32 	%r647, %r645, 17;
	or.b32  	%r648, %r647, %r646;
	cvt.u64.u32 	%rd7, %r648;
	mul.lo.s32 	%r649, %r3, 6528;
	cvt.s64.s32 	%rd60, %r649;
	add.s64 	%rd61, %rd7, %rd60;
	cvta.to.global.u64 	%rd62, %rd442;
	shl.b64 	%rd63, %rd61, 2;
	add.s64 	%rd8, %rd62, %rd63;
	cvt.u64.u32 	%rd9, %r1;
	@%p34 bra 	$L__BB31_175;
	setp.gt.u32 	%p35, %r1, 255;
	shl.b32 	%r650, %r1, 3;
	mov.u32 	%r651, _ZZN3cub18CUB_300001_SM_10006detail10radix_sort29DeviceRadixSortOnesweepKernelINS1_5radix10policy_hubIiiyE10Policy1000ELNS0_9SortOrderE0EiiyiiNS1_21identity_decomposer_tEEEvPT5_SB_PT3_PKSC_PT1_PKSG_PT2_PKSK_T4_iiT6_E1s;
	add.s32 	%r652, %r651, %r650;
	add.s32 	%r121, %r652, 26112;
	@%p35 bra 	$L__BB31_64;
	ld.param.u64 	%rd436, [_ZN3cub18CUB_300001_SM_10006detail10radix_sort29DeviceRadixSortOnesweepKernelINS1_5radix10policy_hubIiiyE10Policy1000ELNS0_9SortOrderE0EiiyiiNS1_21identity_decomposer_tEEEvPT5_SB_PT3_PKSC_PT1_PKSG_PT2_PKSK_T4_iiT6__param_3];
	cvta.to.global.u64 	%rd64, %rd436;
	shl.b64 	%rd65, %rd9, 3;
	add.s64 	%rd66, %rd64, %rd65;
	ld.global.u64 	%rd67, [%rd66];
	setp.gt.u32 	%p36, %r1, %r100;
	selp.b64 	%rd68, 6528, 0, %p36;
	sub.s64 	%rd455, %rd67, %rd68;
	st.shared.u64 	[%r121], %rd455;
	setp.lt.s32 	%p37, %r3, 1;
	mov.u32 	%r2178, %r2174;
	@%p37 bra 	$L__BB31_63;
	mov.b32 	%r2176, -1;
	mov.u32 	%r2175, %r3;
	mov.u32 	%r2178, %r2174;
$L__BB31_59:
	ld.param.u64 	%rd429, [_ZN3cub18CUB_300001_SM_10006detail10radix_sort29DeviceRadixSortOnesweepKernelINS1_5radix10policy_hubIiiyE10Policy1000ELNS0_9SortOrderE0EiiyiiNS1_21identity_decomposer_tEEEvPT5_SB_PT3_PKSC_PT1_PKSG_PT2_PKSK_T4_iiT6__param_0];
	add.s32 	%r125, %r2175, -1;
	shl.b32 	%r654, %r125, 8;
	add.s32 	%r655, %r654, %r1;
	cvta.to.global.u64 	%rd69, %rd429;
	mul.wide.s32 	%rd70, %r655, 4;
	add.s64 	%rd11, %rd69, %rd70;
$L__BB31_60:
	membar.cta;
	ld.volatile.global.u32 	%r126, [%rd11];
	setp.eq.s32 	%p38, %r126, 0;
	@%p38 bra 	$L__BB31_60;
	and.b32  	%r656, %r126, 1073741823;
	add.s32 	%r2178, %r656, %r2178;
	setp.gt.s32 	%p39, %r126, -1;
	vote.sync.ballot.b32 	%r2176, %p39, %r2176;
	setp.gt.u32 	%p41, %r2175, 1;
	and.pred  	%p42, %p39, %p41;
	mov.u32 	%r2175, %r125;
	@%p42 bra 	$L__BB31_59;
	ld.shared.u64 	%rd455, [%r121];
$L__BB31_63:
	or.b32  	%r657, %r2178, -2147483648;
	st.volatile.global.u32 	[%rd6], %r657;
	sub.s32 	%r658, %r2178, %r2174;
	cvt.s64.s32 	%rd71, %r658;
	add.s64 	%rd72, %rd455, %rd71;
	st.shared.u64 	[%r121], %rd72;
$L__BB31_64:
	ld.param.u32 	%r2080, [_ZN3cub18CUB_300001_SM_10006detail10radix_sort29DeviceRadixSortOnesweepKernelINS1_5radix10policy_hubIiiyE10Policy1000ELNS0_9SortOrderE0EiiyiiNS1_21identity_decomposer_tEEEvPT5_SB_PT3_PKSC_PT1_PKSG_PT2_PKSK_T4_iiT6__param_8];
	ld.param.u64 	%rd432, [_ZN3cub18CUB_300001_SM_10006detail10radix_sort29DeviceRadixSortOnesweepKernelINS1_5radix10policy_hubIiiyE10Policy1000ELNS0_9SortOrderE0EiiyiiNS1_21identity_decomposer_tEEEvPT5_SB_PT3_PKSC_PT1_PKSG_PT2_PKSK_T4_iiT6__param_2];
	setp.gt.u32 	%p43, %r1, 255;
	setp.lt.s32 	%p44, %r4, %r2080;
	setp.eq.s64 	%p45, %rd432, 0;
	or.pred  	%p46, %p45, %p44;
	or.pred  	%p47, %p43, %p46;
	@%p47 bra 	$L__BB31_66;
	ld.param.u64 	%rd433, [_ZN3cub18CUB_300001_SM_10006detail10radix_sort29DeviceRadixSortOnesweepKernelINS1_5radix10policy_hubIiiyE10Policy1000ELNS0_9SortOrderE0EiiyiiNS1_21identity_decomposer_tEEEvPT5_SB_PT3_PKSC_PT1_PKSG_PT2_PKSK_T4_iiT6__param_2];
	ld.shared.u64 	%rd73, [%r121];
	setp.gt.u32 	%p48, %r1, %r100;
	selp.b64 	%rd74, 6528, 0, %p48;
	cvt.s64.s32 	%rd75, %r2174;
	add.s64 	%rd76, %rd74, %rd75;
	add.s64 	%rd77, %rd76, %rd73;
	cvta.to.global.u64 	%rd78, %rd433;
	shl.b64 	%rd79, %rd9, 3;
	add.s64 	%rd80, %rd78, %rd79;
	st.global.u64 	[%rd80], %rd77;
$L__BB31_66:
	ld.param.u32 	%r2081, [_ZN3cub18CUB_300001_SM_10006detail10radix_sort29DeviceRadixSortOnesweepKernelINS1_5radix10policy_hubIiiyE10Policy1000ELNS0_9SortOrderE0EiiyiiNS1_21identity_decomposer_tEEEvPT5_SB_PT3_PKSC_PT1_PKSG_PT2_PKSK_T4_iiT6__param_8];
	setp.gt.s32 	%p49, %r4, %r2081;
	bar.sync 	0;
	shl.b32 	%r659, %r100, 3;
	add.s32 	%r661, %r651, %r659;
	ld.shared.u64 	%rd14, [%r661+26112];
	@%p49 bra 	$L__BB31_68;
	add.s64 	%rd81, %rd14, %rd7;
	shl.b64 	%rd82, %rd81, 2;
	add.s64 	%rd83, %rd1, %rd82;
	st.global.u32 	[%rd83], %r2165;
	st.global.u32 	[%rd83+128], %r2164;
	st.global.u32 	[%rd83+256], %r2163;
	st.global.u32 	[%rd83+384], %r2162;
	st.global.u32 	[%rd83+512], %r2161;
	st.global.u32 	[%rd83+640], %r2160;
	st.global.u32 	[%rd83+768], %r2159;
	st.global.u32 	[%rd83+896], %r2158;
	st.global.u32 	[%rd83+1024], %r2157;
	st.global.u32 	[%rd83+1152], %r2156;
	st.global.u32 	[%rd83+1280], %r2155;
	st.global.u32 	[%rd83+1408], %r2154;
	st.global.u32 	[%rd83+1536], %r2153;
	st.global.u32 	[%rd83+1664], %r2152;
	st.global.u32 	[%rd83+1792], %r2151;
	st.global.u32 	[%rd83+1920], %r2150;
	st.global.u32 	[%rd83+2048], %r2149;
	bra.uni 	$L__BB31_102;
$L__BB31_68:
	ld.param.u32 	%r2082, [_ZN3cub18CUB_300001_SM_10006detail10radix_sort29DeviceRadixSortOnesweepKernelINS1_5radix10policy_hubIiiyE10Policy1000ELNS0_9SortOrderE0EiiyiiNS1_21identity_decomposer_tEEEvPT5_SB_PT3_PKSC_PT1_PKSG_PT2_PKSK_T4_iiT6__param_8];
	cvt.u32.u64 	%r662, %rd7;
	mad.lo.s32 	%r130, %r3, -6528, %r2082;
	setp.ge.s32 	%p50, %r662, %r130;
	add.s64 	%rd84, %rd14, %rd7;
	shl.b64 	%rd85, %rd84, 2;
	add.s64 	%rd15, %rd1, %rd85;
	@%p50 bra 	$L__BB31_70;
	st.global.u32 	[%rd15], %r2165;
$L__BB31_70:
	add.s32 	%r664, %r662, 32;
	setp.ge.s32 	%p51, %r664, %r130;
	@%p51 bra 	$L__BB31_72;
	st.global.u32 	[%rd15+128], %r2164;
$L__BB31_72:
	add.s32 	%r666, %r662, 64;
	setp.ge.s32 	%p52, %r666, %r130;
	@%p52 bra 	$L__BB31_74;
	st.global.u32 	[%rd15+256], %r2163;
$L__BB31_74:
	add.s32 	%r668, %r662, 96;
	setp.ge.s32 	%p53, %r668, %r130;
	@%p53 bra 	$L__BB31_76;
	st.global.u32 	[%rd15+384], %r2162;
$L__BB31_76:
	add.s32 	%r670, %r662, 128;
	setp.ge.s32 	%p54, %r670, %r130;
	@%p54 bra 	$L__BB31_78;
	st.global.u32 	[%rd15+512], %r2161;
$L__BB31_78:
	add.s32 	%r672, %r662, 160;
	setp.ge.s32 	%p55, %r672, %r130;
	@%p55 bra 	$L__BB31_80;
	st.global.u32 	[%rd15+640], %r2160;
$L__BB31_80:
	add.s32 	%r674, %r662, 192;
	setp.ge.s32 	%p56, %r674, %r130;
	@%p56 bra 	$L__BB31_82;
	st.global.u32 	[%rd15+768], %r2159;
$L__BB31_82:
	add.s32 	%r676, %r662, 224;
	setp.ge.s32 	%p57, %r676, %r130;
	@%p57 bra 	$L__BB31_84;
	st.global.u32 	[%rd15+896], %r2158;
$L__BB31_84:
	add.s32 	%r678, %r662, 256;
	setp.ge.s32 	%p58, %r678, %r130;
	@%p58 bra 	$L__BB31_86;
	st.global.u32 	[%rd15+1024], %r2157;
$L__BB31_86:
	add.s32 	%r680, %r662, 288;
	setp.ge.s32 	%p59, %r680, %r130;
	@%p59 bra 	$L__BB31_88;
	st.global.u32 	[%rd15+1152], %r2156;
$L__BB31_88:
	add.s32 	%r682, %r662, 320;
	setp.ge.s32 	%p60, %r682, %r130;
	@%p60 bra 	$L__BB31_90;
	st.global.u32 	[%rd15+1280], %r2155;
$L__BB31_90:
	add.s32 	%r684, %r662, 352;
	setp.ge.s32 	%p61, %r684, %r130;
	@%p61 bra 	$L__BB31_92;
	st.global.u32 	[%rd15+1408], %r2154;
$L__BB31_92:
	add.s32 	%r686, %r662, 384;
	setp.ge.s32 	%p62, %r686, %r130;
	@%p62 bra 	$L__BB31_94;
	st.global.u32 	[%rd15+1536], %r2153;
$L__BB31_94:
	add.s32 	%r688, %r662, 416;
	setp.ge.s32 	%p63, %r688, %r130;
	@%p63 bra 	$L__BB31_96;
	st.global.u32 	[%rd15+1664], %r2152;
$L__BB31_96:
	add.s32 	%r690, %r662, 448;
	setp.ge.s32 	%p64, %r690, %r130;
	@%p64 bra 	$L__BB31_98;
	st.global.u32 	[%rd15+1792], %r2151;
$L__BB31_98:
	add.s32 	%r692, %r662, 480;
	setp.ge.s32 	%p65, %r692, %r130;
	@%p65 bra 	$L__BB31_100;
	st.global.u32 	[%rd15+1920], %r2150;
$L__BB31_100:
	add.s32 	%r694, %r662, 512;
	setp.ge.s32 	%p66, %r694, %r130;
	@%p66 bra 	$L__BB31_102;
	st.global.u32 	[%rd15+2048], %r2149;
$L__BB31_102:
	ld.param.u32 	%r2083, [_ZN3cub18CUB_300001_SM_10006detail10radix_sort29DeviceRadixSortOnesweepKernelINS1_5radix10policy_hubIiiyE10Policy1000ELNS0_9SortOrderE0EiiyiiNS1_21identity_decomposer_tEEEvPT5_SB_PT3_PKSC_PT1_PKSG_PT2_PKSK_T4_iiT6__param_8];
	setp.gt.s32 	%p67, %r4, %r2083;
	@%p67 bra 	$L__BB31_104;
	ld.global.u32 	%r2211, [%rd8];
	ld.global.u32 	%r2210, [%rd8+128];
	ld.global.u32 	%r2209, [%rd8+256];
	ld.global.u32 	%r2208, [%rd8+384];
	ld.global.u32 	%r2207, [%rd8+512];
	ld.global.u32 	%r2206, [%rd8+640];
	ld.global.u32 	%r2205, [%rd8+768];
	ld.global.u32 	%r2204, [%rd8+896];
	ld.global.u32 	%r2203, [%rd8+1024];
	ld.global.u32 	%r2202, [%rd8+1152];
	ld.global.u32 	%r2201, [%rd8+1280];
	ld.global.u32 	%r2200, [%rd8+1408];
	ld.global.u32 	%r2199, [%rd8+1536];
	ld.global.u32 	%r2198, [%rd8+1664];
	ld.global.u32 	%r2197, [%rd8+1792];
	ld.global.u32 	%r2196, [%rd8+1920];
	ld.global.u32 	%r2195, [%rd8+2048];
	bra.uni 	$L__BB31_138;
$L__BB31_104:
	ld.param.u32 	%r2084, [_ZN3cub18CUB_300001_SM_10006detail10radix_sort29DeviceRadixSortOnesweepKernelINS1_5radix10policy_hubIiiyE10Policy1000ELNS0_9SortOrderE0EiiyiiNS1_21identity_decomposer_tEEEvPT5_SB_PT3_PKSC_PT1_PKSG_PT2_PKSK_T4_iiT6__param_8];
	cvt.u32.u64 	%r696, %rd7;
	sub.s32 	%r148, %r2084, %r649;
	setp.ge.s32 	%p68, %r696, %r148;
	@%p68 bra 	$L__BB31_106;
	ld.global.u32 	%r2211, [%rd8];
$L__BB31_106:
	add.s32 	%r700, %r696, 32;
	setp.ge.s32 	%p69, %r700, %r148;
	@%p69 bra 	$L__BB31_108;
	ld.global.u32 	%r2210, [%rd8+128];
$L__BB31_108:
	add.s32 	%r703, %r696, 64;
	setp.ge.s32 	%p70, %r703, %r148;
	@%p70 bra 	$L__BB31_110;
	ld.global.u32 	%r2209, [%rd8+256];
$L__BB31_110:
	add.s32 	%r706, %r696, 96;
	setp.ge.s32 	%p71, %r706, %r148;
	@%p71 bra 	$L__BB31_112;
	ld.global.u32 	%r2208, [%rd8+384];
$L__BB31_112:
	add.s32 	%r709, %r696, 128;
	setp.ge.s32 	%p72, %r709, %r148;
	@%p72 bra 	$L__BB31_114;
	ld.global.u32 	%r2207, [%rd8+512];
$L__BB31_114:
	add.s32 	%r712, %r696, 160;
	setp.ge.s32 	%p73, %r712, %r148;
	@%p73 bra 	$L__BB31_116;
	ld.global.u32 	%r2206, [%rd8+640];
$L__BB31_116:
	add.s32 	%r715, %r696, 192;
	setp.ge.s32 	%p74, %r715, %r148;
	@%p74 bra 	$L__BB31_118;
	ld.global.u32 	%r2205, [%rd8+768];
$L__BB31_118:
	add.s32 	%r718, %r696, 224;
	setp.ge.s32 	%p75, %r718, %r148;
	@%p75 bra 	$L__BB31_120;
	ld.global.u32 	%r2204, [%rd8+896];
$L__BB31_120:
	add.s32 	%r721, %r696, 256;
	setp.ge.s32 	%p76, %r721, %r148;
	@%p76 bra 	$L__BB31_122;
	ld.global.u32 	%r2203, [%rd8+1024];
$L__BB31_122:
	add.s32 	%r724, %r696, 288;
	setp.ge.s32 	%p77, %r724, %r148;
	@%p77 bra 	$L__BB31_124;
	ld.global.u32 	%r2202, [%rd8+1152];
$L__BB31_124:
	add.s32 	%r727, %r696, 320;
	setp.ge.s32 	%p78, %r727, %r148;
	@%p78 bra 	$L__BB31_126;
	ld.global.u32 	%r2201, [%rd8+1280];
$L__BB31_126:
	add.s32 	%r730, %r696, 352;
	setp.ge.s32 	%p79, %r730, %r148;
	@%p79 bra 	$L__BB31_128;
	ld.global.u32 	%r2200, [%rd8+1408];
$L__BB31_128:
	add.s32 	%r733, %r696, 384;
	setp.ge.s32 	%p80, %r733, %r148;
	@%p80 bra 	$L__BB31_130;
	ld.global.u32 	%r2199, [%rd8+1536];
$L__BB31_130:
	add.s32 	%r736, %r696, 416;
	setp.ge.s32 	%p81, %r736, %r148;
	@%p81 bra 	$L__BB31_132;
	ld.global.u32 	%r2198, [%rd8+1664];
$L__BB31_132:
	add.s32 	%r739, %r696, 448;
	setp.ge.s32 	%p82, %r739, %r148;
	@%p82 bra 	$L__BB31_134;
	ld.global.u32 	%r2197, [%rd8+1792];
$L__BB31_134:
	add.s32 	%r742, %r696, 480;
	setp.ge.s32 	%p83, %r742, %r148;
	@%p83 bra 	$L__BB31_136;
	ld.global.u32 	%r2196, [%rd8+1920];
$L__BB31_136:
	add.s32 	%r745, %r696, 512;
	setp.ge.s32 	%p84, %r745, %r148;
	@%p84 bra 	$L__BB31_138;
	ld.global.u32 	%r2195, [%rd8+2048];
$L__BB31_138:
	ld.param.u32 	%r2085, [_ZN3cub18CUB_300001_SM_10006detail10radix_sort29DeviceRadixSortOnesweepKernelINS1_5radix10policy_hubIiiyE10Policy1000ELNS0_9SortOrderE0EiiyiiNS1_21identity_decomposer_tEEEvPT5_SB_PT3_PKSC_PT1_PKSG_PT2_PKSK_T4_iiT6__param_8];
	mad.lo.s32 	%r746, %r3, 6528, 6528;
	setp.gt.s32 	%p85, %r746, %r2085;
	@%p85 bra 	$L__BB31_140;
	ld.param.u64 	%rd439, [_ZN3cub18CUB_300001_SM_10006detail10radix_sort29DeviceRadixSortOnesweepKernelINS1_5radix10policy_hubIiiyE10Policy1000ELNS0_9SortOrderE0EiiyiiNS1_21identity_decomposer_tEEEvPT5_SB_PT3_PKSC_PT1_PKSG_PT2_PKSK_T4_iiT6__param_6];
	add.s64 	%rd86, %rd14, %rd7;
	cvta.to.global.u64 	%rd87, %rd439;
	shl.b64 	%rd88, %rd86, 2;
	add.s64 	%rd89, %rd87, %rd88;
	st.global.u32 	[%rd89], %r2211;
	st.global.u32 	[%rd89+128], %r2210;
	st.global.u32 	[%rd89+256], %r2209;
	st.global.u32 	[%rd89+384], %r2208;
	st.global.u32 	[%rd89+512], %r2207;
	st.global.u32 	[%rd89+640], %r2206;
	st.global.u32 	[%rd89+768], %r2205;
	st.global.u32 	[%rd89+896], %r2204;
	st.global.u32 	[%rd89+1024], %r2203;
	st.global.u32 	[%rd89+1152], %r2202;
	st.global.u32 	[%rd89+1280], %r2201;
	st.global.u32 	[%rd89+1408], %r2200;
	st.global.u32 	[%rd89+1536], %r2199;
	st.global.u32 	[%rd89+1664], %r2198;
	st.global.u32 	[%rd89+1792], %r2197;
	st.global.u32 	[%rd89+1920], %r2196;
	st.global.u32 	[%rd89+2048], %r2195;
	bra.uni 	$L__BB31_174;
$L__BB31_140:
	ld.param.u32 	%r2086, [_ZN3cub18CUB_300001_SM_10006detail10radix_sort29DeviceRadixSortOnesweepKernelINS1_5radix10policy_hubIiiyE10Policy1000ELNS0_9SortOrderE0EiiyiiNS1_21identity_decomposer_tEEEvPT5_SB_PT3_PKSC_PT1_PKSG_PT2_PKSK_T4_iiT6__param_8];
	ld.param.u64 	%rd440, [_ZN3cub18CUB_300001_SM_10006detail10radix_sort29DeviceRadixSortOnesweepKernelINS1_5radix10policy_hubIiiyE10Policy1000ELNS0_9SortOrderE0EiiyiiNS1_21identity_decomposer_tEEEvPT5_SB_PT3_PKSC_PT1_PKSG_PT2_PKSK_T4_iiT6__param_6];
	cvt.u32.u64 	%r747, %rd7;
	mad.lo.s32 	%r199, %r3, -6528, %r2086;
	setp.ge.s32 	%p86, %r747, %r199;
	add.s64 	%rd90, %rd14, %rd7;
	cvta.to.global.u64 	%rd91, %rd440;
	shl.b64 	%rd92, %rd90, 2;
	add.s64 	%rd16, %rd91, %rd92;
	@%p86 bra 	$L__BB31_142;
	st.global.u32 	[%rd16], %r2211;
$L__BB31_142:
	add.s32 	%r749, %r747, 32;
	setp.ge.s32 	%p87, %r749, %r199;
	@%p87 bra 	$L__BB31_144;
	st.global.u32 	[%rd16+128], %r2210;
$L__BB31_144:
	add.s32 	%r751, %r747, 64;
	setp.ge.s32 	%p88, %r751, %r199;
	@%p88 bra 	$L__BB31_146;
	st.global.u32 	[%rd16+256], %r2209;
$L__BB31_146:
	add.s32 	%r753, %r747, 96;
	setp.ge.s32 	%p89, %r753, %r199;
	@%p89 bra 	$L__BB31_148;
	st.global.u32 	[%rd16+384], %r2208;
$L__BB31_148:
	add.s32 	%r755, %r747, 128;
	setp.ge.s32 	%p90, %r755, %r199;
	@%p90 bra 	$L__BB31_150;
	st.global.u32 	[%rd16+512], %r2207;
$L__BB31_150:
	add.s32 	%r757, %r747, 160;
	setp.ge.s32 	%p91, %r757, %r199;
	@%p91 bra 	$L__BB31_152;
	st.global.u32 	[%rd16+640], %r2206;
$L__BB31_152:
	add.s32 	%r759, %r747, 192;
	setp.ge.s32 	%p92, %r759, %r199;
	@%p92 bra 	$L__BB31_154;
	st.global.u32 	[%rd16+768], %r2205;
$L__BB31_154:
	add.s32 	%r761, %r747, 224;
	setp.ge.s32 	%p93, %r761, %r199;
	@%p93 bra 	$L__BB31_156;
	st.global.u32 	[%rd16+896], %r2204;
$L__BB31_156:
	add.s32 	%r763, %r747, 256;
	setp.ge.s32 	%p94, %r763, %r199;
	@%p94 bra 	$L__BB31_158;
	st.global.u32 	[%rd16+1024], %r2203;
$L__BB31_158:
	add.s32 	%r765, %r747, 288;
	setp.ge.s32 	%p95, %r765, %r199;
	@%p95 bra 	$L__BB31_160;
	st.global.u32 	[%rd16+1152], %r2202;
$L__BB31_160:
	add.s32 	%r767, %r747, 320;
	setp.ge.s32 	%p96, %r767, %r199;
	@%p96 bra 	$L__BB31_162;
	st.global.u32 	[%rd16+1280], %r2201;
$L__BB31_162:
	add.s32 	%r769, %r747, 352;
	setp.ge.s32 	%p97, %r769, %r199;
	@%p97 bra 	$L__BB31_164;
	st.global.u32 	[%rd16+1408], %r2200;
$L__BB31_164:
	add.s32 	%r771, %r747, 384;
	setp.ge.s32 	%p98, %r771, %r199;
	@%p98 bra 	$L__BB31_166;
	st.global.u32 	[%rd16+1536], %r2199;
$L__BB31_166:
	add.s32 	%r773, %r747, 416;
	setp.ge.s32 	%p99, %r773, %r199;
	@%p99 bra 	$L__BB31_168;
	st.global.u32 	[%rd16+1664], %r2198;
$L__BB31_168:
	add.s32 	%r775, %r747, 448;
	setp.ge.s32 	%p100, %r775, %r199;
	@%p100 bra 	$L__BB31_170;
	st.global.u32 	[%rd16+1792], %r2197;
$L__BB31_170:
	add.s32 	%r777, %r747, 480;
	setp.ge.s32 	%p101, %r777, %r199;
	@%p101 bra 	$L__BB31_172;
	st.global.u32 	[%rd16+1920], %r2196;
$L__BB31_172:
	add.s32 	%r779, %r747, 512;
	setp.ge.s32 	%p102, %r779, %r199;
	@%p102 bra 	$L__BB31_174;
	st.global.u32 	[%rd16+2048], %r2195;
$L__BB31_174:
	// begin inline asm
	exit;
	// end inline asm
	mov.u32 	%r2212, %r2149;
	mov.u32 	%r2213, %r2150;
	mov.u32 	%r2214, %r2151;
	mov.u32 	%r2215, %r2152;
	mov.u32 	%r2216, %r2153;
	mov.u32 	%r2217, %r2154;
	mov.u32 	%r2218, %r2155;
	mov.u32 	%r2219, %r2156;
	mov.u32 	%r2220, %r2157;
	mov.u32 	%r2221, %r2158;
	mov.u32 	%r2222, %r2159;
	mov.u32 	%r2223, %r2160;
	mov.u32 	%r2224, %r2161;
	mov.u32 	%r2225, %r2162;
	mov.u32 	%r2226, %r2163;
	mov.u32 	%r2227, %r2164;
	mov.u32 	%r2228, %r2165;
$L__BB31_175:
	mul.hi.u32 	%r780, %r1, 357913942;
	add.s32 	%r781, %r780, %r1;
	shl.b32 	%r782, %r781, 2;
	mov.u32 	%r783, _ZZN3cub18CUB_300001_SM_10006detail10radix_sort29DeviceRadixSortOnesweepKernelINS1_5radix10policy_hubIiiyE10Policy1000ELNS0_9SortOrderE0EiiyiiNS1_21identity_decomposer_tEEEvPT5_SB_PT3_PKSC_PT1_PKSG_PT2_PKSK_T4_iiT6_E1s;
	add.s32 	%r784, %r783, %r782;
	add.s32 	%r217, %r784, 13328;
	st.shared.u32 	[%r784+13328], %r2174;
	bar.sync 	0;
	setp.gt.u32 	%p103, %r1, 31;
	@%p103 bra 	$L__BB31_177;
	mad.lo.s32 	%r816, %r1, 52, %r783;
	ld.shared.u32 	%r817, [%r816+13328];
	ld.shared.u32 	%r818, [%r816+13332];
	ld.shared.u32 	%r819, [%r816+13336];
	ld.shared.u32 	%r820, [%r816+13340];
	ld.shared.u32 	%r821, [%r816+13344];
	ld.shared.u32 	%r822, [%r816+13348];
	ld.shared.u32 	%r823, [%r816+13352];
	ld.shared.u32 	%r824, [%r816+13356];
	ld.shared.u32 	%r825, [%r816+13360];
	ld.shared.u32 	%r826, [%r816+13364];
	ld.shared.u32 	%r827, [%r816+13368];
	ld.shared.u32 	%r828, [%r816+13372];
	add.s32 	%r829, %r818, %r817;
	add.s32 	%r830, %r829, %r819;
	add.s32 	%r831, %r830, %r820;
	add.s32 	%r832, %r831, %r821;
	add.s32 	%r833, %r832, %r822;
	add.s32 	%r834, %r833, %r823;
	add.s32 	%r835, %r834, %r824;
	add.s32 	%r836, %r835, %r825;
	add.s32 	%r837, %r836, %r826;
	add.s32 	%r838, %r837, %r827;
	add.s32 	%r789, %r838, %r828;
	mov.b32 	%r787, 1;
	mov.b32 	%r812, 0;
	mov.b32 	%r814, -1;
	// begin inline asm
	{  .reg .s32 r0;  .reg .pred p;  shfl.sync.up.b32 r0|p, %r789, %r787, %r812, %r814;  @p add.s32 r0, r0, %r789;  mov.s32 %r785, r0;}
	// end inline asm
	mov.b32 	%r793, 2;
	// begin inline asm
	{  .reg .s32 r0;  .reg .pred p;  shfl.sync.up.b32 r0|p, %r785, %r793, %r812, %r814;  @p add.s32 r0, r0, %r785;  mov.s32 %r791, r0;}
	// end inline asm
	mov.b32 	%r799, 4;
	// begin inline asm
	{  .reg .s32 r0;  .reg .pred p;  shfl.sync.up.b32 r0|p, %r791, %r799, %r812, %r814;  @p add.s32 r0, r0, %r791;  mov.s32 %r797, r0;}
	// end inline asm
	mov.b32 	%r805, 8;
	// begin inline asm
	{  .reg .s32 r0;  .reg .pred p;  shfl.sync.up.b32 r0|p, %r797, %r805, %r812, %r814;  @p add.s32 r0, r0, %r797;  mov.s32 %r803, r0;}
	// end inline asm
	mov.b32 	%r811, 16;
	// begin inline asm
	{  .reg .s32 r0;  .reg .pred p;  shfl.sync.up.b32 r0|p, %r803, %r811, %r812, %r814;  @p add.s32 r0, r0, %r803;  mov.s32 %r809, r0;}
	// end inline asm
	sub.s32 	%r839, %r809, %r789;
	add.s32 	%r840, %r817, %r839;
	add.s32 	%r841, %r818, %r840;
	add.s32 	%r842, %r819, %r841;
	add.s32 	%r843, %r820, %r842;
	add.s32 	%r844, %r821, %r843;
	add.s32 	%r845, %r822, %r844;
	add.s32 	%r846, %r823, %r845;
	add.s32 	%r847, %r824, %r846;
	add.s32 	%r848, %r825, %r847;
	add.s32 	%r849, %r826, %r848;
	add.s32 	%r850, %r827, %r849;
	st.shared.u32 	[%r816+13328], %r839;
	st.shared.u32 	[%r816+13332], %r840;
	st.shared.u32 	[%r816+13336], %r841;
	st.shared.u32 	[%r816+13340], %r842;
	st.shared.u32 	[%r816+13344], %r843;
	st.shared.u32 	[%r816+13348], %r844;
	st.shared.u32 	[%r816+13352], %r845;
	st.shared.u32 	[%r816+13356], %r846;
	st.shared.u32 	[%r816+13360], %r847;
	st.shared.u32 	[%r816+13364], %r848;
	st.shared.u32 	[%r816+13368], %r849;
	st.shared.u32 	[%r816+13372], %r850;
$L__BB31_177:
	setp.gt.u32 	%p104, %r1, 255;
	bar.sync 	0;
	ld.shared.u32 	%r218, [%r217];
	@%p104 bra 	$L__BB31_179;
	shl.b32 	%r851, %r1, 2;
	add.s32 	%r853, %r783, %r851;
	ld.shared.u32 	%r854, [%r853];
	add.s32 	%r855, %r854, %r218;
	st.shared.u32 	[%r853], %r855;
	ld.shared.u32 	%r856, [%r853+1024];
	add.s32 	%r857, %r856, %r218;
	st.shared.u32 	[%r853+1024], %r857;
	ld.shared.u32 	%r858, [%r853+2048];
	add.s32 	%r859, %r858, %r218;
	st.shared.u32 	[%r853+2048], %r859;
	ld.shared.u32 	%r860, [%r853+3072];
	add.s32 	%r861, %r860, %r218;
	st.shared.u32 	[%r853+3072], %r861;
	ld.shared.u32 	%r862, [%r853+4096];
	add.s32 	%r863, %r862, %r218;
	st.shared.u32 	[%r853+4096], %r863;
	ld.shared.u32 	%r864, [%r853+5120];
	add.s32 	%r865, %r864, %r218;
	st.shared.u32 	[%r853+5120], %r865;
	ld.shared.u32 	%r866, [%r853+6144];
	add.s32 	%r867, %r866, %r218;
	st.shared.u32 	[%r853+6144], %r867;
	ld.shared.u32 	%r868, [%r853+7168];
	add.s32 	%r869, %r868, %r218;
	st.shared.u32 	[%r853+7168], %r869;
	ld.shared.u32 	%r870, [%r853+8192];
	add.s32 	%r871, %r870, %r218;
	st.shared.u32 	[%r853+8192], %r871;
	ld.shared.u32 	%r872, [%r853+9216];
	add.s32 	%r873, %r872, %r218;
	st.shared.u32 	[%r853+9216], %r873;
	ld.shared.u32 	%r874, [%r853+10240];
	add.s32 	%r875, %r874, %r218;
	st.shared.u32 	[%r853+10240], %r875;
	ld.shared.u32 	%r876, [%r853+11264];
	add.s32 	%r877, %r876, %r218;
	st.shared.u32 	[%r853+11264], %r877;
$L__BB31_179:
	ld.param.u32 	%r2132, [_ZN3cub18CUB_300001_SM_10006detail10radix_sort29DeviceRadixSortOnesweepKernelINS1_5radix10policy_hubIiiyE10Policy1000ELNS0_9SortOrderE0EiiyiiNS1_21identity_decomposer_tEEEvPT5_SB_PT3_PKSC_PT1_PKSG_PT2_PKSK_T4_iiT6__param_10];
	ld.param.u32 	%r2095, [_ZN3cub18CUB_300001_SM_10006detail10radix_sort29DeviceRadixSortOnesweepKernelINS1_5radix10policy_hubIiiyE10Policy1000ELNS0_9SortOrderE0EiiyiiNS1_21identity_decomposer_tEEEvPT5_SB_PT3_PKSC_PT1_PKSG_PT2_PKSK_T4_iiT6__param_9];
	shl.b32 	%r904, %r1, 5;
	and.b32  	%r905, %r904, 31744;
	add.s32 	%r219, %r783, %r905;
	bar.sync 	0;
	// begin inline asm
	mov.u32 %r878, %lanemask_le;
	// end inline asm
	shr.u32 	%r907, %r2228, %r2095;
	mov.b32 	%r908, -1;
	shl.b32 	%r909, %r908, %r2132;
	not.b32 	%r221, %r909;
	and.b32  	%r901, %r907, %r221;
	mov.b32 	%r881, 1;
	// begin inline asm
	{
    .reg .pred p;
    and.b32 %r879, %r901, %r881;    setp.ne.u32 p, %r879, 0;
    vote.ballot.sync.b32 %r879, p, 0xffffffff;
    @!p not.b32 %r879, %r879;
}

	// end inline asm
	mov.b32 	%r884, 2;
	// begin inline asm
	{
    .reg .pred p;
    and.b32 %r882, %r901, %r884;    setp.ne.u32 p, %r882, 0;
    vote.ballot.sync.b32 %r882, p, 0xffffffff;
    @!p not.b32 %r882, %r882;
}

	// end inline asm
	and.b32  	%r910, %r882, %r879;
	mov.b32 	%r887, 4;
	// begin inline asm
	{
    .reg .pred p;
    and.b32 %r885, %r901, %r887;    setp.ne.u32 p, %r885, 0;
    vote.ballot.sync.b32 %r885, p, 0xffffffff;
    @!p not.b32 %r885, %r885;
}

	// end inline asm
	and.b32  	%r911, %r885, %r910;
	mov.b32 	%r890, 8;
	// begin inline asm
	{
    .reg .pred p;
    and.b32 %r888, %r901, %r890;    setp.ne.u32 p, %r888, 0;
    vote.ballot.sync.b32 %r888, p, 0xffffffff;
    @!p not.b32 %r888, %r888;
}

	// end inline asm
	and.b32  	%r912, %r888, %r911;
	mov.b32 	%r893, 16;
	// begin inline asm
	{
    .reg .pred p;
    and.b32 %r891, %r901, %r893;    setp.ne.u32 p, %r891, 0;
    vote.ballot.sync.b32 %r891, p, 0xffffffff;
    @!p not.b32 %r891, %r891;
}

	// end inline asm
	and.b32  	%r913, %r891, %r912;
	mov.b32 	%r896, 32;
	// begin inline asm
	{
    .reg .pred p;
    and.b32 %r894, %r901, %r896;    setp.ne.u32 p, %r894, 0;
    vote.ballot.sync.b32 %r894, p, 0xffffffff;
    @!p not.b32 %r894, %r894;
}

	// end inline asm
	and.b32  	%r914, %r894, %r913;
	mov.b32 	%r899, 64;
	// begin inline asm
	{
    .reg .pred p;
    and.b32 %r897, %r901, %r899;    setp.ne.u32 p, %r897, 0;
    vote.ballot.sync.b32 %r897, p, 0xffffffff;
    @!p not.b32 %r897, %r897;
}

	// end inline asm
	and.b32  	%r915, %r897, %r914;
	mov.b32 	%r902, 128;
	// begin inline asm
	{
    .reg .pred p;
    and.b32 %r900, %r901, %r902;    setp.ne.u32 p, %r900, 0;
    vote.ballot.sync.b32 %r900, p, 0xffffffff;
    @!p not.b32 %r900, %r900;
}

	// end inline asm
	and.b32  	%r916, %r900, %r915;
	clz.b32 	%r917, %r916;
	sub.s32 	%r223, 31, %r917;
	and.b32  	%r918, %r878, %r916;
	popc.b32 	%r224, %r918;
	setp.ne.s32 	%p105, %r443, %r223;
	mov.b32 	%r2229, 0;
	@%p105 bra 	$L__BB31_181;
	shl.b32 	%r919, %r901, 2;
	add.s32 	%r920, %r219, %r919;
	atom.shared.add.u32 	%r2229, [%r920], %r224;
$L__BB31_181:
	ld.param.u32 	%r2096, [_ZN3cub18CUB_300001_SM_10006detail10radix_sort29DeviceRadixSortOnesweepKernelINS1_5radix10policy_hubIiiyE10Policy1000ELNS0_9SortOrderE0EiiyiiNS1_21identity_decomposer_tEEEvPT5_SB_PT3_PKSC_PT1_PKSG_PT2_PKSK_T4_iiT6__param_9];
	shfl.sync.idx.b32	%r946|%p106, %r2229, %r223, 31, -1;
	add.s32 	%r227, %r224, %r946;
	shr.u32 	%r947, %r2227, %r2096;
	and.b32  	%r943, %r947, %r221;
	mov.b32 	%r923, 1;
	// begin inline asm
	{
    .reg .pred p;
    and.b32 %r921, %r943, %r923;    setp.ne.u32 p, %r921, 0;
    vote.ballot.sync.b32 %r921, p, 0xffffffff;
    @!p not.b32 %r921, %r921;
}

	// end inline asm
	mov.b32 	%r926, 2;
	// begin inline asm
	{
    .reg .pred p;
    and.b32 %r924, %r943, %r926;    setp.ne.u32 p, %r924, 0;
    vote.ballot.sync.b32 %r924, p, 0xffffffff;
    @!p not.b32 %r924, %r924;
}

	// end inline asm
	and.b32  	%r948, %r924, %r921;
	mov.b32 	%r929, 4;
	// begin inline asm
	{
    .reg .pred p;
    and.b32 %r927, %r943, %r929;    setp.ne.u32 p, %r927, 0;
    vote.ballot.sync.b32 %r927, p, 0xffffffff;
    @!p not.b32 %r927, %r927;
}

	// end inline asm
	and.b32  	%r949, %r927, %r948;
	mov.b32 	%r932, 8;
	// begin inline asm
	{
    .reg .pred p;
    and.b32 %r930, %r943, %r932;    setp.ne.u32 p, %r930, 0;
    vote.ballot.sync.b32 %r930, p, 0xffffffff;
    @!p not.b32 %r930, %r930;
}

	// end inline asm
	and.b32  	%r950, %r930, %r949;
	mov.b32 	%r935, 16;
	// begin inline asm
	{
    .reg .pred p;
    and.b32 %r933, %r943, %r935;    setp.ne.u32 p, %r933, 0;
    vote.ballot.sync.b32 %r933, p, 0xffffffff;
    @!p not.b32 %r933, %r933;
}

	// end inline asm
	and.b32  	%r951, %r933, %r950;
	mov.b32 	%r938, 32;
	// begin inline asm
	{
    .reg .pred p;
    and.b32 %r936, %r943, %r938;    setp.ne.u32 p, %r936, 0;
    vote.ballot.sync.b32 %r936, p, 0xffffffff;
    @!p not.b32 %r936, %r936;
}

	// end inline asm
	and.b32  	%r952, %r936, %r951;
	mov.b32 	%r941, 64;
	// begin inline asm
	{
    .reg .pred p;
    and.b32 %r939, %r943, %r941;    setp.ne.u32 p, %r939, 0;
    vote.ballot.sync.b32 %r939, p, 0xffffffff;
    @!p not.b32 %r939, %r939;
}

	// end inline asm
	and.b32  	%r953, %r939, %r952;
	mov.b32 	%r944, 128;
	// begin inline asm
	{
    .reg .pred p;
    and.b32 %r942, %r943, %r944;    setp.ne.u32 p, %r942, 0;
    vote.ballot.sync.b32 %r942, p, 0xffffffff;
    @!p not.b32 %r942, %r942;
}

	// end inline asm
	and.b32  	%r954, %r942, %r953;
	clz.b32 	%r955, %r954;
	sub.s32 	%r229, 31, %r955;
	and.b32  	%r956, %r878, %r954;
	popc.b32 	%r230, %r956;
	setp.ne.s32 	%p107, %r443, %r229;
	mov.b32 	%r2230, 0;
	@%p107 bra 	$L__BB31_183;
	shl.b32 	%r957, %r943, 2;
	add.s32 	%r958, %r219, %r957;
	atom.shared.add.u32 	%r2230, [%r958], %r230;
$L__BB31_183:
	ld.param.u32 	%r2097, [_ZN3cub18CUB_300001_SM_10006detail10radix_sort29DeviceRadixSortOnesweepKernelINS1_5radix10policy_hubIiiyE10Policy1000ELNS0_9SortOrderE0EiiyiiNS1_21identity_decomposer_tEEEvPT5_SB_PT3_PKSC_PT1_PKSG_PT2_PKSK_T4_iiT6__param_9];
	shfl.sync.idx.b32	%r984|%p108, %r2230, %r229, 31, -1;
	add.s32 	%r233, %r230, %r984;
	shr.u32 	%r985, %r2226, %r2097;
	and.b32  	%r981, %r985, %r221;
	mov.b32 	%r961, 1;
	// begin inline asm
	{
    .reg .pred p;
    and.b32 %r959, %r981, %r961;    setp.ne.u32 p, %r959, 0;
    vote.ballot.sync.b32 %r959, p, 0xffffffff;
    @!p not.b32 %r959, %r959;
}

	// end inline asm
	mov.b32 	%r964, 2;
	// begin inline asm
	{
    .reg .pred p;
    and.b32 %r962, %r981, %r964;    setp.ne.u32 p, %r962, 0;
    vote.ballot.sync.b32 %r962, p, 0xffffffff;
    @!p not.b32 %r962, %r962;
}

	// end inline asm
	and.b32  	%r986, %r962, %r959;
	mov.b32 	%r967, 4;
	// begin inline asm
	{
    .reg .pred p;
    and.b32 %r965, %r981, %r967;    setp.ne.u32 p, %r965, 0;
    vote.ballot.sync.b32 %r965, p, 0xffffffff;
    @!p not.b32 %r965, %r965;
}

	// end inline asm
	and.b32  	%r987, %r965, %r986;
	mov.b32 	%r970, 8;
	// begin inline asm
	{
    .reg .pred p;
    and.b32 %r968, %r981, %r970;    setp.ne.u32 p, %r968, 0;
    vote.ballot.sync.b32 %r968, p, 0xffffffff;
    @!p not.b32 %r968, %r968;
}

	// end inline asm
	and.b32  	%r988, %r968, %r987;
	mov.b32 	%r973, 16;
	// begin inline asm
	{
    .reg .pred p;
    and.b32 %r971, %r981, %r973;    setp.ne.u32 p, %r971, 0;
    vote.ballot.sync.b32 %r971, p, 0xffffffff;
    @!p not.b32 %r971, %r971;
}

	// end inline asm
	and.b32  	%r989, %r971, %r988;
	mov.b32 	%r976, 32;
	// begin inline asm
	{
    .reg .pred p;
    and.b32 %r974, %r981, %r976;    setp.ne.u32 p, %r974, 0;
    vote.ballot.sync.b32 %r974, p, 0xffffffff;
    @!p not.b32 %r974, %r974;
}

	// end inline asm
	and.b32  	%r990, %r974, %r989;
	mov.b32 	%r979, 64;
	// begin inline asm
	{
    .reg .pred p;
    and.b32 %r977, %r981, %r979;    setp.ne.u32 p, %r977, 0;
    vote.ballot.sync.b32 %r977, p, 0xffffffff;
    @!p not.b32 %r977, %r977;
}

	// end inline asm
	and.b32  	%r991, %r977, %r990;
	mov.b32 	%r982, 128;
	// begin inline asm
	{
    .reg .pred p;
    and.b32 %r980, %r981, %r982;    setp.ne.u32 p, %r980, 0;
    vote.ballot.sync.b32 %r980, p, 0xffffffff;
    @!p not.b32 %r980, %r980;
}

	// end inline asm
	and.b32  	%r992, %r980, %r991;
	clz.b32 	%r993, %r992;
	sub.s32 	%r235, 31, %r993;
	and.b32  	%r994, %r878, %r992;
	popc.b32 	%r236, %r994;
	setp.ne.s32 	%p109, %r443, %r235;
	mov.b32 	%r2231, 0;
	@%p109 bra 	$L__BB31_185;
	shl.b32 	%r995, %r981, 2;
	add.s32 	%r996, %r219, %r995;
	atom.shared.add.u32 	%r2231, [%r996], %r236;
$L__BB31_185:
	ld.param.u32 	%r2098, [_ZN3cub18CUB_300001_SM_10006detail10radix_sort29DeviceRadixSortOnesweepKernelINS1_5radix10policy_hubIiiyE10Policy1000ELNS0_9SortOrderE0EiiyiiNS1_21identity_decomposer_tEEEvPT5_SB_PT3_PKSC_PT1_PKSG_PT2_PKSK_T4_iiT6__param_9];
	shfl.sync.idx.b32	%r1022|%p110, %r2231, %r235, 31, -1;
	add.s32 	%r239, %r236, %r1022;
	shr.u32 	%r1023, %r2225, %r2098;
	and.b32  	%r1019, %r1023, %r221;
	mov.b32 	%r999, 1;
	// begin inline asm
	{
    .reg .pred p;
    and.b32 %r997, %r1019, %r999;    setp.ne.u32 p, %r997, 0;
    vote.ballot.sync.b32 %r997, p, 0xffffffff;
    @!p not.b32 %r997, %r997;
}

	// end inline asm
	mov.b32 	%r1002, 2;
	// begin inline asm
	{
    .reg .pred p;
    and.b32 %r1000, %r1019, %r1002;    setp.ne.u32 p, %r1000, 0;
    vote.ballot.sync.b32 %r1000, p, 0xffffffff;
    @!p not.b32 %r1000, %r1000;
}

	// end inline asm
	and.b32  	%r1024, %r1000, %r997;
	mov.b32 	%r1005, 4;
	// begin inline asm
	{
    .reg .pred p;
    and.b32 %r1003, %r1019, %r1005;    setp.ne.u32 p, %r1003, 0;
    vote.ballot.sync.b32 %r1003, p, 0xffffffff;
    @!p not.b32 %r1003, %r1003;
}

	// end inline asm
	and.b32  	%r1025, %r1003, %r1024;
	mov.b32 	%r1008, 8;
	// begin inline asm
	{
    .reg .pred p;
    and.b32 %r1006, %r1019, %r1008;    setp.ne.u32 p, %r1006, 0;
    vote.ballot.sync.b32 %r1006, p, 0xffffffff;
    @!p not.b32 %r1006, %r1006;
}

	// end inline asm
	and.b32  	%r1026, %r1006, %r1025;
	mov.b32 	%r1011, 16;
	// begin inline asm
	{
    .reg .pred p;
    and.b32 %r1009, %r1019, %r1011;    setp.ne.u32 p, %r1009, 0;
    vote.ballot.sync.b32 %r1009, p, 0xffffffff;
    @!p not.b32 %r1009, %r1009;
}

	// end inline asm
	and.b32  	%r1027, %r1009, %r1026;
	mov.b32 	%r1014, 32;
	// begin inline asm
	{
    .reg .pred p;
    and.b32 %r1012, %r1019, %r1014;    setp.ne.u32 p, %r1012, 0;
    vote.ballot.sync.b32 %r1012, p, 0xffffffff;
    @!p not.b32 %r1012, %r1012;
}

	// end inline asm
	and.b32  	%r1028, %r1012, %r1027;
	mov.b32 	%r1017, 64;
	// begin inline asm
	{
    .reg .pred p;
    and.b32 %r1015, %r1019, %r1017;    setp.ne.u32 p, %r1015, 0;
    vote.ballot.sync.b32 %r1015, p, 0xffffffff;
    @!p not.b32 %r1015, %r1015;
}

	// end inline asm
	and.b32  	%r1029, %r1015, %r1028;
	mov.b32 	%r1020, 128;
	// begin inline asm
	{
    .reg .pred p;
    and.b32 %r1018, %r1019, %r1020;    setp.ne.u32 p, %r1018, 0;
    vote.ballot.sync.b32 %r1018, p, 0xffffffff;
    @!p not.b32 %r1018, %r1018;
}

	// end inline asm
	and.b32  	%r1030, %r1018, %r1029;
	clz.b32 	%r1031, %r1030;
	sub.s32 	%r241, 31, %r1031;
	and.b32  	%r1032, %r878, %r1030;
	popc.b32 	%r242, %r1032;
	setp.ne.s32 	%p111, %r443, %r241;
	mov.b32 	%r2232, 0;
	@%p111 bra 	$L__BB31_187;
	shl.b32 	%r1033, %r1019, 2;
	add.s32 	%r1034, %r219, %r1033;
	atom.shared.add.u32 	%r2232, [%r1034], %r242;
$L__BB31_187:
	ld.param.u32 	%r2099, [_ZN3cub18CUB_300001_SM_10006detail10radix_sort29DeviceRadixSortOnesweepKernelINS1_5radix10policy_hubIiiyE10Policy1000ELNS0_9SortOrderE0EiiyiiNS1_21identity_decomposer_tEEEvPT5_SB_PT3_PKSC_PT1_PKSG_PT2_PKSK_T4_iiT6__param_9];
	shfl.sync.idx.b32	%r1060|%p112, %r2232, %r241, 31, -1;
	add.s32 	%r245, %r242, %r1060;
	shr.u32 	%r1061, %r2224, %r2099;
	and.b32  	%r1057, %r1061, %r221;
	mov.b32 	%r1037, 1;
	// begin inline asm
	{
    .reg .pred p;
    and.b32 %r1035, %r1057, %r1037;    setp.ne.u32 p, %r1035, 0;
    vote.ballot.sync.b32 %r1035, p, 0xffffffff;
    @!p not.b32 %r1035, %r1035;
}

	// end inline asm
	mov.b32 	%r1040, 2;
	// begin inline asm
	{
    .reg .pred p;
    and.b32 %r1038, %r1057, %r1040;    setp.ne.u32 p, %r1038, 0;
    vote.ballot.sync.b32 %r1038, p, 0xffffffff;
    @!p not.b32 %r1038, %r1038;
}

	// end inline asm
	and.b32  	%r1062, %r1038, %r1035;
	mov.b32 	%r1043, 4;
	// begin inline asm
	{
    .reg .pred p;
    and.b32 %r1041, %r1057, %r1043;    setp.ne.u32 p, %r1041, 0;
    vote.ballot.sync.b32 %r1041, p, 0xffffffff;
    @!p not.b32 %r1041, %r1041;
}

	// end inline asm
	and.b32  	%r1063, %r1041, %r1062;
	mov.b32 	%r1046, 8;
	// begin inline asm
	{
    .reg .pred p;
    and.b32 %r1044, %r1057, %r1046;    setp.ne.u32 p, %r1044, 0;
    vote.ballot.sync.b32 %r1044, p, 0xffffffff;
    @!p not.b32 %r1044, %r1044;
}

	// end inline asm
	and.b32  	%r1064, %r1044, %r1063;
	mov.b32 	%r1049, 16;
	// begin inline asm
	{
    .reg .pred p;
    and.b32 %r1047, %r1057, %r1049;    setp.ne.u32 p, %r1047, 0;
    vote.ballot.sync.b32 %r1047, p, 0xffffffff;
    @!p not.b32 %r1047, %r1047;
}

	// end inline asm
	and.b32  	%r1065, %r1047, %r1064;
	mov.b32 	%r1052, 32;
	// begin inline asm
	{
    .reg .pred p;
    and.b32 %r1050, %r1057, %r1052;    setp.ne.u32 p, %r1050, 0;
    vote.ballot.sync.b32 %r1050, p, 0xffffffff;
    @!p not.b32 %r1050, %r1050;
}

	// end inline asm
	and.b32  	%r1066, %r1050, %r1065;
	mov.b32 	%r1055, 64;
	// begin inline asm
	{
    .reg .pred p;
    and.b32 %r1053, %r1057, %r1055;    setp.ne.u32 p, %r1053, 0;
    vote.ballot.sync.b32 %r1053, p, 0xffffffff;
    @!p not.b32 %r1053, %r1053;
}

	// end inline asm
	and.b32  	%r1067, %r1053, %r1066;
	mov.b32 	%r1058, 128;
	// begin inline asm
	{
    .reg .pred p;
    and.b32 %r1056, %r1057, %r1058;    setp.ne.u32 p, %r1056, 0;
    vote.ballot.sync.b32 %r1056, p, 0xffffffff;
    @!p not.b32 %r1056, %r1056;
}

	// end inline asm
	and.b32  	%r1068, %r1056, %r1067;
	clz.b32 	%r1069, %r1068;
	sub.s32 	%r247, 31, %r1069;
	and.b32  	%r1070, %r878, %r1068;
	popc.b32 	%r248, %r1070;
	setp.ne.s32 	%p113, %r443, %r247;
	mov.b32 	%r2233, 0;
	@%p113 bra 	$L__BB31_189;
	shl.b32 	%r1071, %r1057, 2;
	add.s32 	%r1072, %r219, %r1071;
	atom.shared.add.u32 	%r2233, [%r1072], %r248;
$L__BB31_189:
	ld.param.u32 	%r2100, [_ZN3cub18CUB_300001_SM_10006detail10radix_sort29DeviceRadixSortOnesweepKernelINS1_5radix10policy_hubIiiyE10Policy1000ELNS0_9SortOrderE0EiiyiiNS1_21identity_decomposer_tEEEvPT5_SB_PT3_PKSC_PT1_PKSG_PT2_PKSK_T4_iiT6__param_9];
	shfl.sync.idx.b32	%r1098|%p114, %r2233, %r247, 31, -1;
	add.s32 	%r251, %r248, %r1098;
	shr.u32 	%r1099, %r2223, %r2100;
	and.b32  	%r1095, %r1099, %r221;
	mov.b32 	%r1075, 1;
	// begin inline asm
	{
    .reg .pred p;
    and.b32 %r1073, %r1095, %r1075;    setp.ne.u32 p, %r1073, 0;
    vote.ballot.sync.b32 %r1073, p, 0xffffffff;
    @!p not.b32 %r1073, %r1073;
}

	// end inline asm
	mov.b32 	%r1078, 2;
	// begin inline asm
	{
    .reg .pred p;
    and.b32 %r1076, %r1095, %r1078;    setp.ne.u32 p, %r1076, 0;
    vote.ballot.sync.b32 %r1076, p, 0xffffffff;
    @!p not.b32 %r1076, %r1076;
}

	// end inline asm
	and.b32  	%r1100, %r1076, %r1073;
	mov.b32 	%r1081, 4;
	// begin inline asm
	{
    .reg .pred p;
    and.b32 %r1079, %r1095, %r1081;    setp.ne.u32 p, %r1079, 0;
    vote.ballot.sync.b32 %r1079, p, 0xffffffff;
    @!p not.b32 %r1079, %r1079;
}

	// end inline asm
	and.b32  	%r1101, %r1079, %r1100;
	mov.b32 	%r1084, 8;
	// begin inline asm
	{
    .reg .pred p;
    and.b32 %r1082, %r1095, %r1084;    setp.ne.u32 p, %r1082, 0;
    vote.ballot.sync.b32 %r1082, p, 0xffffffff;
    @!p not.b32 %r1082, %r1082;
}

	// end inline asm
	and.b32  	%r1102, %r1082, %r1101;
	mov.b32 	%r1087, 16;
	// begin inline asm
	{
    .reg .pred p;
    and.b32 %r1085, %r1095, %r1087;    setp.ne.u32 p, %r1085, 0;
    vote.ballot.sync.b32 %r1085, p, 0xffffffff;
    @!p not.b32 %r1085, %r1085;
}

	// end inline asm
	and.b32  	%r1103, %r1085, %r1102;
	mov.b32 	%r1090, 32;
	// begin inline asm
	{
    .reg .pred p;
    and.b32 %r1088, %r1095, %r1090;    setp.ne.u32 p, %r1088, 0;
    vote.ballot.sync.b32 %r1088, p, 0xffffffff;
    @!p not.b32 %r1088, %r1088;
}

	// end inline asm
	and.b32  	%r1104, %r1088, %r1103;
	mov.b32 	%r1093, 64;
	// begin inline asm
	{
    .reg .pred p;
    and.b32 %r1091, %r1095, %r1093;    setp.ne.u32 p, %r1091, 0;
    vote.ballot.sync.b32 %r1091, p, 0xffffffff;
    @!p not.b32 %r1091, %r1091;
}

	// end inline asm
	and.b32  	%r1105, %r1091, %r1104;
	mov.b32 	%r1096, 128;
	// begin inline asm
	{
    .reg .pred p;
    and.b32 %r1094, %r1095, %r1096;    setp.ne.u32 p, %r1094, 0;
    vote.ballot.sync.b32 %r1094, p, 0xffffffff;
    @!p not.b32 %r1094, %r1094;
}

	// end inline asm
	and.b32  	%r1106, %r1094, %r1105;
	clz.b32 	%r1107, %r1106;
	sub.s32 	%r253, 31, %r1107;
	and.b32  	%r1108, %r878, %r1106;
	popc.b32 	%r254, %r1108;
	setp.ne.s32 	%p115, %r443, %r253;
	mov.b32 	%r2234, 0;
	@%p115 bra 	$L__BB31_191;
	shl.b32 	%r1109, %r1095, 2;
	add.s32 	%r1110, %r219, %r1109;
	atom.shared.add.u32 	%r2234, [%r1110], %r254;
$L__BB31_191:
	ld.param.u32 	%r2101, [_ZN3cub18CUB_300001_SM_10006detail10radix_sort29DeviceRadixSortOnesweepKernelINS1_5radix10policy_hubIiiyE10Policy1000ELNS0_9SortOrderE0EiiyiiNS1_21identity_decomposer_tEEEvPT5_SB_PT3_PKSC_PT1_PKSG_PT2_PKSK_T4_iiT6__param_9];
	shfl.sync.idx.b32	%r1136|%p116, %r2234, %r253, 31, -1;
	add.s32 	%r257, %r254, %r1136;
	shr.u32 	%r1137, %r2222, %r2101;
	and.b32  	%r1133, %r1137, %r221;
	mov.b32 	%r1113, 1;
	// begin inline asm
	{
    .reg .pred p;
    and.b32 %r1111, %r1133, %r1113;    setp.ne.u32 p, %r1111, 0;
    vote.ballot.sync.b32 %r1111, p, 0xffffffff;
    @!p not.b32 %r1111, %r1111;
}

	// end inline asm
	mov.b32 	%r1116, 2;
	// begin inline asm
	{
    .reg .pred p;
    and.b32 %r1114, %r1133, %r1116;    setp.ne.u32 p, %r1114, 0;
    vote.ballot.sync.b32 %r1114, p, 0xffffffff;
    @!p not.b32 %r1114, %r1114;
}

	// end inline asm
	and.b32  	%r1138, %r1114, %r1111;
	mov.b32 	%r1119, 4;
	// begin inline asm
	{
    .reg .pred p;
    and.b32 %r1117, %r1133, %r1119;    setp.ne.u32 p, %r1117, 0;
    vote.ballot.sync.b32 %r1117, p, 0xffffffff;
    @!p not.b32 %r1117, %r1117;
}

	// end inline asm
	and.b32  	%r1139, %r1117, %r1138;
	mov.b32 	%r1122, 8;
	// begin inline asm
	{
    .reg .pred p;
    and.b32 %r1120, %r1133, %r1122;    setp.ne.u32 p, %r1120, 0;
    vote.ballot.sync.b32 %r1120, p, 0xffffffff;
    @!p not.b32 %r1120, %r1120;
}

	// end inline asm
	and.b32  	%r1140, %r1120, %r1139;
	mov.b32 	%r1125, 16;
	// begin inline asm
	{
    .reg .pred p;
    and.b32 %r1123, %r1133, %r1125;    setp.ne.u32 p, %r1123, 0;
    vote.ballot.sync.b32 %r1123, p, 0xffffffff;
    @!p not.b32 %r1123, %r1123;
}

	// end inline asm
	and.b32  	%r1141, %r1123, %r1140;
	mov.b32 	%r1128, 32;
	// begin inline asm
	{
    .reg .pred p;
    and.b32 %r1126, %r1133, %r1128;    setp.ne.u32 p, %r1126, 0;
    vote.ballot.sync.b32 %r1126, p, 0xffffffff;
    @!p not.b32 %r1126, %r1126;
}

	// end inline asm
	and.b32  	%r1142, %r1126, %r1141;
	mov.b32 	%r1131, 64;
	// begin inline asm
	{
    .reg .pred p;
    and.b32 %r1129, %r1133, %r1131;    setp.ne.u32 p, %r1129, 0;
    vote.ballot.sync.b32 %r1129, p, 0xffffffff;
    @!p not.b32 %r1129, %r1129;
}

	// end inline asm
	and.b32  	%r1143, %r1129, %r1142;
	mov.b32 	%r1134, 128;
	// begin inline asm
	{
    .reg .pred p;
    and.b32 %r1132, %r1133, %r1134;    setp.ne.u32 p, %r1132, 0;
    vote.ballot.sync.b32 %r1132, p, 0xffffffff;
    @!p not.b32 %r1132, %r1132;
}

	// end inline asm
	and.b32  	%r1144, %r1132, %r1143;
	clz.b32 	%r1145, %r1144;
	sub.s32 	%r259, 31, %r1145;
	and.b32  	%r1146, %r878, %r1144;
	popc.b32 	%r260, %r1146;
	setp.ne.s32 	%p117, %r443, %r259;
	mov.b32 	%r2235, 0;
	@%p117 bra 	$L__BB31_193;
	shl.b32 	%r1147, %r1133, 2;
	add.s32 	%r1148, %r219, %r1147;
	atom.shared.add.u32 	%r2235, [%r1148], %r260;
$L__BB31_193:
	ld.param.u32 	%r2102, [_ZN3cub18CUB_300001_SM_10006detail10radix_sort29DeviceRadixSortOnesweepKernelINS1_5radix10policy_hubIiiyE10Policy1000ELNS0_9SortOrderE0EiiyiiNS1_21identity_decomposer_tEEEvPT5_SB_PT3_PKSC_PT1_PKSG_PT2_PKSK_T4_iiT6__param_9];
	shfl.sync.idx.b32	%r1174|%p118, %r2235, %r259, 31, -1;
	add.s32 	%r263, %r260, %r1174;
	shr.u32 	%r1175, %r2221, %r2102;
	and.b32  	%r1171, %r1175, %r221;
	mov.b32 	%r1151, 1;
	// begin inline asm
	{
    .reg .pred p;
    and.b32 %r1149, %r1171, %r1151;    setp.ne.u32 p, %r1149, 0;
    vote.ballot.sync.b32 %r1149, p, 0xffffffff;
    @!p not.b32 %r1149, %r1149;
}

	// end inline asm
	mov.b32 	%r1154, 2;
	// begin inline asm
	{
    .reg .pred p;
    and.b32 %r1152, %r1171, %r1154;    setp.ne.u32 p, %r1152, 0;
    vote.ballot.sync.b32 %r1152, p, 0xffffffff;
    @!p not.b32 %r1152, %r1152;
}

	// end inline asm
	and.b32  	%r1176, %r1152, %r1149;
	mov.b32 	%r1157, 4;
	// begin inline asm
	{
    .reg .pred p;
    and.b32 %r1155, %r1171, %r1157;    setp.ne.u32 p, %r1155, 0;
    vote.ballot.sync.b32 %r1155, p, 0xffffffff;
    @!p not.b32 %r1155, %r1155;
}

	// end inline asm
	and.b32  	%r1177, %r1155, %r1176;
	mov.b32 	%r1160, 8;
	// begin inline asm
	{
    .reg .pred p;
    and.b32 %r1158, %r1171, %r1160;    setp.ne.u32 p, %r1158, 0;
    vote.ballot.sync.b32 %r1158, p, 0xffffffff;
    @!p not.b32 %r1158, %r1158;
}

	// end inline asm
	and.b32  	%r1178, %r1158, %r1177;
	mov.b32 	%r1163, 16;
	// begin inline asm
	{
    .reg .pred p;
    and.b32 %r1161, %r1171, %r1163;    setp.ne.u32 p, %r1161, 0;
    vote.ballot.sync.b32 %r1161, p, 0xffffffff;
    @!p not.b32 %r1161, %r1161;
}

	// end inline asm
	and.b32  	%r1179, %r1161, %r1178;
	mov.b32 	%r1166, 32;
	// begin inline asm
	{
    .reg .pred p;
    and.b32 %r1164, %r1171, %r1166;    setp.ne.u32 p, %r1164, 0;
    vote.ballot.sync.b32 %r1164, p, 0xffffffff;
    @!p not.b32 %r1164, %r1164;
}

	// end inline asm
	and.b32  	%r1180, %r1164, %r1179;
	mov.b32 	%r1169, 64;
	// begin inline asm
	{
    .reg .pred p;
    and.b32 %r1167, %r1171, %r1169;    setp.ne.u32 p, %r1167, 0;
    vote.ballot.sync.b32 %r1167, p, 0xffffffff;
    @!p not.b32 %r1167, %r1167;
}

	// end inline asm
	and.b32  	%r1181, %r1167, %r1180;
	mov.b32 	%r1172, 128;
	// begin inline asm
	{
    .reg .pred p;
    and.b32 %r1170, %r1171, %r1172;    setp.ne.u32 p, %r1170, 0;
    vote.ballot.sync.b32 %r1170, p, 0xffffffff;
    @!p not.b32 %r1170, %r1170;
}

	// end inline asm
	and.b32  	%r1182, %r1170, %r1181;
	clz.b32 	%r1183, %r1182;
	sub.s32 	%r265, 31, %r1183;
	and.b32  	%r1184, %r878, %r1182;
	popc.b32 	%r266, %r1184;
	setp.ne.s32 	%p119, %r443, %r265;
	mov.b32 	%r2236, 0;
	@%p119 bra 	$L__BB31_195;
	shl.b32 	%r1185, %r1171, 2;
	add.s32 	%r1186, %r219, %r1185;
	atom.shared.add.u32 	%r2236, [%r1186], %r266;
$L__BB31_195:
	ld.param.u32 	%r2103, [_ZN3cub18CUB_300001_SM_10006detail10radix_sort29DeviceRadixSortOnesweepKernelINS1_5radix10policy_hubIiiyE10Policy1000ELNS0_9SortOrderE0EiiyiiNS1_21identity_decomposer_tEEEvPT5_SB_PT3_PKSC_PT1_PKSG_PT2_PKSK_T4_iiT6__param_9];
	shfl.sync.idx.b32	%r1212|%p120, %r2236, %r265, 31, -1;
	add.s32 	%r269, %r266, %r1212;
	shr.u32 	%r1213, %r2220, %r2103;
	and.b32  	%r1209, %r1213, %r221;
	mov.b32 	%r1189, 1;
	// begin inline asm
	{
    .reg .pred p;
    and.b32 %r1187, %r1209, %r1189;    setp.ne.u32 p, %r1187, 0;
    vote.ballot.sync.b32 %r1187, p, 0xffffffff;
    @!p not.b32 %r1187, %r1187;
}

	// end inline asm
	mov.b32 	%r1192, 2;
	// begin inline asm
	{
    .reg .pred p;
    and.b32 %r1190, %r1209, %r1192;    setp.ne.u32 p, %r1190, 0;
    vote.ballot.sync.b32 %r1190, p, 0xffffffff;
    @!p not.b32 %r1190, %r1190;
}

	// end inline asm
	and.b32  	%r1214, %r1190, %r1187;
	mov.b32 	%r1195, 4;
	// begin inline asm
	{
    .reg .pred p;
    and.b32 %r1193, %r1209, %r1195;    setp.ne.u32 p, %r1193, 0;
    vote.ballot.sync.b32 %r1193, p, 0xffffffff;
    @!p not.b32 %r1193, %r1193;
}

	// end inline asm
	and.b32  	%r1215, %r1193, %r1214;
	mov.b32 	%r1198, 8;
	// begin inline asm
	{
    .reg .pred p;
    and.b32 %r1196, %r1209, %r1198;    setp.ne.u32 p, %r1196, 0;
    vote.ballot.sync.b32 %r1196, p, 0xffffffff;
    @!p not.b32 %r1196, %r1196;
}

	// end inline asm
	and.b32  	%r1216, %r1196, %r1215;
	mov.b32 	%r1201, 16;
	// begin inline asm
	{
    .reg .pred p;
    and.b32 %r1199, %r1209, %r1201;    setp.ne.u32 p, %r1199, 0;
    vote.ballot.sync.b32 %r1199, p, 0xffffffff;
    @!p not.b32 %r1199, %r1199;
}

	// end inline asm
	and.b32  	%r1217, %r1199, %r1216;
	mov.b32 	%r1204, 32;
	// begin inline asm
	{
    .reg .pred p;
    and.b32 %r1202, %r1209, %r1204;    setp.ne.u32 p, %r1202, 0;
    vote.ballot.sync.b32 %r1202, p, 0xffffffff;
    @!p not.b32 %r1202, %r1202;
}

	// end inline asm
	and.b32  	%r1218, %r1202, %r1217;
	mov.b32 	%r1207, 64;
	// begin inline asm
	{
    .reg .pred p;
    and.b32 %r1205, %r1209, %r1207;    setp.ne.u32 p, %r1205, 0;
    vote.ballot.sync.b32 %r1205, p, 0xffffffff;
    @!p not.b32 %r1205, %r1205;
}

	// end inline asm
	and.b32  	%r1219, %r1205, %r1218;
	mov.b32 	%r1210, 128;
	// begin inline asm
	{
    .reg .pred p;
    and.b32 %r1208, %r1209, %r1210;    setp.ne.u32 p, %r1208, 0;
    vote.ballot.sync.b32 %r1208, p, 0xffffffff;
    @!p not.b32 %r1208, %r1208;
}

	// end inline asm
	and.b32  	%r1220, %r1208, %r1219;
	clz.b32 	%r1221, %r1220;
	sub.s32 	%r271, 31, %r1221;
	and.b32  	%r1222, %r878, %r1220;
	popc.b32 	%r272, %r1222;
	setp.ne.s32 	%p121, %r443, %r271;
	mov.b32 	%r2237, 0;
	@%p121 bra 	$L__BB31_197;
	shl.b32 	%r1223, %r1209, 2;
	add.s32 	%r1224, %r219, %r1223;
	atom.shared.add.u32 	%r2237, [%r1224], %r272;
$L__BB31_197:
	ld.param.u32 	%r2104, [_ZN3cub18CUB_300001_SM_10006detail10radix_sort29DeviceRadixSortOnesweepKernelINS1_5radix10policy_hubIiiyE10Policy1000ELNS0_9SortOrderE0EiiyiiNS1_21identity_decomposer_tEEEvPT5_SB_PT3_PKSC_PT1_PKSG_PT2_PKSK_T4_iiT6__param_9];
	shfl.sync.idx.b32	%r1250|%p122, %r2237, %r271, 31, -1;
	add.s32 	%r275, %r272, %r1250;
	shr.u32 	%r1251, %r2219, %r2104;
	and.b32  	%r1247, %r1251, %r221;
	mov.b32 	%r1227, 1;
	// begin inline asm
	{
    .reg .pred p;
    and.b32 %r1225, %r1247, %r1227;    setp.ne.u32 p, %r1225, 0;
    vote.ballot.sync.b32 %r1225, p, 0xffffffff;
    @!p not.b32 %r1225, %r1225;
}

	// end inline asm
	mov.b32 	%r1230, 2;
	// begin inline asm
	{
    .reg .pred p;
    and.b32 %r1228, %r1247, %r1230;    setp.ne.u32 p, %r1228, 0;
    vote.ballot.sync.b32 %r1228, p, 0xffffffff;
    @!p not.b32 %r1228, %r1228;
}

	// end inline asm
	and.b32  	%r1252, %r1228, %r1225;
	mov.b32 	%r1233, 4;
	// begin inline asm
	{
    .reg .pred p;
    and.b32 %r1231, %r1247, %r1233;    setp.ne.u32 p, %r1231, 0;
    vote.ballot.sync.b32 %r1231, p, 0xffffffff;
    @!p not.b32 %r1231, %r1231;
}

	// end inline asm
	and.b32  	%r1253, %r1231, %r1252;
	mov.b32 	%r1236, 8;
	// begin inline asm
	{
    .reg .pred p;
    and.b32 %r1234, %r1247, %r1236;    setp.ne.u32 p, %r1234, 0;
    vote.ballot.sync.b32 %r1234, p, 0xffffffff;
    @!p not.b32 %r1234, %r1234;
}

	// end inline asm
	and.b32  	%r1254, %r1234, %r1253;
	mov.b32 	%r1239, 16;
	// begin inline asm
	{
    .reg .pred p;
    and.b32 %r1237, %r1247, %r1239;    setp.ne.u32 p, %r1237, 0;
    vote.ballot.sync.b32 %r1237, p, 0xffffffff;
    @!p not.b32 %r1237, %r1237;
}

	// end inline asm
	and.b32  	%r1255, %r1237, %r1254;
	mov.b32 	%r1242, 32;
	// begin inline asm
	{
    .reg .pred p;
    and.b32 %r1240, %r1247, %r1242;    setp.ne.u32 p, %r1240, 0;
    vote.ballot.sync.b32 %r1240, p, 0xffffffff;
    @!p not.b32 %r1240, %r1240;
}

	// end inline asm
	and.b32  	%r1256, %r1240, %r1255;
	mov.b32 	%r1245, 64;
	// begin inline asm
	{
    .reg .pred p;
    and.b32 %r1243, %r1247, %r1245;    setp.ne.u32 p, %r1243, 0;
    vote.ballot.sync.b32 %r1243, p, 0xffffffff;
    @!p not.b32 %r1243, %r1243;
}

	// end inline asm
	and.b32  	%r1257, %r1243, %r1256;
	mov.b32 	%r1248, 128;
	// begin inline asm
	{
    .reg .pred p;
    and.b32 %r1246, %r1247, %r1248;    setp.ne.u32 p, %r1246, 0;
    vote.ballot.sync.b32 %r1246, p, 0xffffffff;
    @!p not.b32 %r1246, %r1246;
}

	// end inline asm
	and.b32  	%r1258, %r1246, %r1257;
	clz.b32 	%r1259, %r1258;
	sub.s32 	%r277, 31, %r1259;
	and.b32  	%r1260, %r878, %r1258;
	popc.b32 	%r278, %r1260;
	setp.ne.s32 	%p123, %r443, %r277;
	mov.b32 	%r2238, 0;
	@%p123 bra 	$L__BB31_199;
	shl.b32 	%r1265, %r1247, 2;
	add.s32 	%r1266, %r219, %r1265;
	atom.shared.add.u32 	%r2238, [%r1266], %r278;
$L__BB31_199:
	ld.param.u32 	%r2105, [_ZN3cub18CUB_300001_SM_10006detail10radix_sort29DeviceRadixSortOnesweepKernelINS1_5radix10policy_hubIiiyE10Policy1000ELNS0_9SortOrderE0EiiyiiNS1_21identity_decomposer_tEEEvPT5_SB_PT3_PKSC_PT1_PKSG_PT2_PKSK_T4_iiT6__param_9];
	shfl.sync.idx.b32	%r1292|%p124, %r2238, %r277, 31, -1;
	add.s32 	%r281, %r278, %r1292;
	shr.u32 	%r1293, %r2218, %r2105;
	and.b32  	%r1289, %r1293, %r221;
	mov.b32 	%r1269, 1;
	// begin inline asm
	{
    .reg .pred p;
    and.b32 %r1267, %r1289, %r1269;    setp.ne.u32 p, %r1267, 0;
    vote.ballot.sync.b32 %r1267, p, 0xffffffff;
    @!p not.b32 %r1267, %r1267;
}

	// end inline asm
	mov.b32 	%r1272, 2;
	// begin inline asm
	{
    .reg .pred p;
    and.b32 %r1270, %r1289, %r1272;    setp.ne.u32 p, %r1270, 0;
    vote.ballot.sync.b32 %r1270, p, 0xffffffff;
    @!p not.b32 %r1270, %r1270;
}

	// end inline asm
	and.b32  	%r1294, %r1270, %r1267;
	mov.b32 	%r1275, 4;
	// begin inline asm
	{
    .reg .pred p;
    and.b32 %r1273, %r1289, %r1275;    setp.ne.u32 p, %r1273, 0;
    vote.ballot.sync.b32 %r1273, p, 0xffffffff;
    @!p not.b32 %r1273, %r1273;
}

	// end inline asm
	and.b32  	%r1295, %r1273, %r1294;
	mov.b32 	%r1278, 8;
	// begin inline asm
	{
    .reg .pred p;
    and.b32 %r1276, %r1289, %r1278;    setp.ne.u32 p, %r1276, 0;
    vote.ballot.sync.b32 %r1276, p, 0xffffffff;
    @!p not.b32 %r1276, %r1276;
}

	// end inline asm
	and.b32  	%r1296, %r1276, %r1295;
	mov.b32 	%r1281, 16;
	// begin inline asm
	{
    .reg .pred p;
    and.b32 %r1279, %r1289, %r1281;    setp.ne.u32 p, %r1279, 0;
    vote.ballot.sync.b32 %r1279, p, 0xffffffff;
    @!p not.b32 %r1279, %r1279;
}

	// end inline asm
	and.b32  	%r1297, %r1279, %r1296;
	mov.b32 	%r1284, 32;
	// begin inline asm
	{
    .reg .pred p;
    and.b32 %r1282, %r1289, %r1284;    setp.ne.u32 p, %r1282, 0;
    vote.ballot.sync.b32 %r1282, p, 0xffffffff;
    @!p not.b32 %r1282, %r1282;
}

	// end inline asm
	and.b32  	%r1298, %r1282, %r1297;
	mov.b32 	%r1287, 64;
	// begin inline asm
	{
    .reg .pred p;
    and.b32 %r1285, %r1289, %r1287;    setp.ne.u32 p, %r1285, 0;
    vote.ballot.sync.b32 %r1285, p, 0xffffffff;
    @!p not.b32 %r1285, %r1285;
}

	// end inline asm
	and.b32  	%r1299, %r1285, %r1298;
	mov.b32 	%r1290, 128;
	// begin inline asm
	{
    .reg .pred p;
    and.b32 %r1288, %r1289, %r1290;    setp.ne.u32 p, %r1288, 0;
    vote.ballot.sync.b32 %r1288, p, 0xffffffff;
    @!p not.b32 %r1288, %r1288;
}

	// end inline asm
	and.b32  	%r1300, %r1288, %r1299;
	clz.b32 	%r1301, %r1300;
	sub.s32 	%r283, 31, %r1301;
	and.b32  	%r1302, %r878, %r1300;
	popc.b32 	%r284, %r1302;
	setp.ne.s32 	%p125, %r443, %r283;
	mov.b32 	%r2239, 0;
	@%p125 bra 	$L__BB31_201;
	shl.b32 	%r1307, %r1289, 2;
	add.s32 	%r1308, %r219, %r1307;
	atom.shared.add.u32 	%r2239, [%r1308], %r284;
$L__BB31_201:
	ld.param.u32 	%r2106, [_ZN3cub18CUB_300001_SM_10006detail10radix_sort29DeviceRadixSortOnesweepKernelINS1_5radix10policy_hubIiiyE10Policy1000ELNS0_9SortOrderE0EiiyiiNS1_21identity_decomposer_tEEEvPT5_SB_PT3_PKSC_PT1_PKSG_PT2_PKSK_T4_iiT6__param_9];
	shfl.sync.idx.b32	%r1334|%p126, %r2239, %r283, 31, -1;
	add.s32 	%r287, %r284, %r1334;
	shr.u32 	%r1335, %r2217, %r2106;
	and.b32  	%r1331, %r1335, %r221;
	mov.b32 	%r1311, 1;
	// begin inline asm
	{
    .reg .pred p;
    and.b32 %r1309, %r1331, %r1311;    setp.ne.u32 p, %r1309, 0;
    vote.ballot.sync.b32 %r1309, p, 0xffffffff;
    @!p not.b32 %r1309, %r1309;
}

	// end inline asm
	mov.b32 	%r1314, 2;
	// begin inline asm
	{
    .reg .pred p;
    and.b32 %r1312, %r1331, %r1314;    setp.ne.u32 p, %r1312, 0;
    vote.ballot.sync.b32 %r1312, p, 0xffffffff;
    @!p not.b32 %r1312, %r1312;
}

	// end inline asm
	and.b32  	%r1336, %r1312, %r1309;
	mov.b32 	%r1317, 4;
	// begin inline asm
	{
    .reg .pred p;
    and.b32 %r1315, %r1331, %r1317;    setp.ne.u32 p, %r1315, 0;
    vote.ballot.sync.b32 %r1315, p, 0xffffffff;
    @!p not.b32 %r1315, %r1315;
}

	// end inline asm
	and.b32  	%r1337, %r1315, %r1336;
	mov.b32 	%r1320, 8;
	// begin inline asm
	{
    .reg .pred p;
    and.b32 %r1318, %r1331, %r1320;    setp.ne.u32 p, %r1318, 0;
    vote.ballot.sync.b32 %r1318, p, 0xffffffff;
    @!p not.b32 %r1318, %r1318;
}

	// end inline asm
	and.b32  	%r1338, %r1318, %r1337;
	mov.b32 	%r1323, 16;
	// begin inline asm
	{
    .reg .pred p;
    and.b32 %r1321, %r1331, %r1323;    setp.ne.u32 p, %r1321, 0;
    vote.ballot.sync.b32 %r1321, p, 0xffffffff;
    @!p not.b32 %r1321, %r1321;
}

	// end inline asm
	and.b32  	%r1339, %r1321, %r1338;
	mov.b32 	%r1326, 32;
	// begin inline asm
	{
    .reg .pred p;
    and.b32 %r1324, %r1331, %r1326;    setp.ne.u32 p, %r1324, 0;
    vote.ballot.sync.b32 %r1324, p, 0xffffffff;
    @!p not.b32 %r1324, %r1324;
}

	// end inline asm
	and.b32  	%r1340, %r1324, %r1339;
	mov.b32 	%r1329, 64;
	// begin inline asm
	{
    .reg .pred p;
    and.b32 %r1327, %r1331, %r1329;    setp.ne.u32 p, %r1327, 0;
    vote.ballot.sync.b32 %r1327, p, 0xffffffff;
    @!p not.b32 %r1327, %r1327;
}

	// end inline asm
	and.b32  	%r1341, %r1327, %r1340;
	mov.b32 	%r1332, 128;
	// begin inline asm
	{
    .reg .pred p;
    and.b32 %r1330, %r1331, %r1332;    setp.ne.u32 p, %r1330, 0;
    vote.ballot.sync.b32 %r1330, p, 0xffffffff;
    @!p not.b32 %r1330, %r1330;
}

	// end inline asm
	and.b32  	%r1342, %r1330, %r1341;
	clz.b32 	%r1343, %r1342;
	sub.s32 	%r289, 31, %r1343;
	and.b32  	%r1344, %r878, %r1342;
	popc.b32 	%r290, %r1344;
	setp.ne.s32 	%p127, %r443, %r289;
	mov.b32 	%r2240, 0;
	@%p127 bra 	$L__BB31_203;
	shl.b32 	%r1349, %r1331, 2;
	add.s32 	%r1350, %r219, %r1349;
	atom.shared.add.u32 	%r2240, [%r1350], %r290;
$L__BB31_203:
	ld.param.u32 	%r2107, [_ZN3cub18CUB_300001_SM_10006detail10radix_sort29DeviceRadixSortOnesweepKernelINS1_5radix10policy_hubIiiyE10Policy1000ELNS0_9SortOrderE0EiiyiiNS1_21identity_decomposer_tEEEvPT5_SB_PT3_PKSC_PT1_PKSG_PT2_PKSK_T4_iiT6__param_9];
	shfl.sync.idx.b32	%r1376|%p128, %r2240, %r289, 31, -1;
	add.s32 	%r293, %r290, %r1376;
	shr.u32 	%r1377, %r2216, %r2107;
	and.b32  	%r1373, %r1377, %r221;
	mov.b32 	%r1353, 1;
	// begin inline asm
	{
    .reg .pred p;
    and.b32 %r1351, %r1373, %r1353;    setp.ne.u32 p, %r1351, 0;
    vote.ballot.sync.b32 %r1351, p, 0xffffffff;
    @!p not.b32 %r1351, %r1351;
}

	// end inline asm
	mov.b32 	%r1356, 2;
	// begin inline asm
	{
    .reg .pred p;
    and.b32 %r1354, %r1373, %r1356;    setp.ne.u32 p, %r1354, 0;
    vote.ballot.sync.b32 %r1354, p, 0xffffffff;
    @!p not.b32 %r1354, %r1354;
}

	// end inline asm
	and.b32  	%r1378, %r1354, %r1351;
	mov.b32 	%r1359, 4;
	// begin inline asm
	{
    .reg .pred p;
    and.b32 %r1357, %r1373, %r1359;    setp.ne.u32 p, %r1357, 0;
    vote.ballot.sync.b32 %r1357, p, 0xffffffff;
    @!p not.b32 %r1357, %r1357;
}

	// end inline asm
	and.b32  	%r1379, %r1357, %r1378;
	mov.b32 	%r1362, 8;
	// begin inline asm
	{
    .reg .pred p;
    and.b32 %r1360, %r1373, %r1362;    setp.ne.u32 p, %r1360, 0;
    vote.ballot.sync.b32 %r1360, p, 0xffffffff;
    @!p not.b32 %r1360, %r1360;
}

	// end inline asm
	and.b32  	%r1380, %r1360, %r1379;
	mov.b32 	%r1365, 16;
	// begin inline asm
	{
    .reg .pred p;
    and.b32 %r1363, %r1373, %r1365;    setp.ne.u32 p, %r1363, 0;
    vote.ballot.sync.b32 %r1363, p, 0xffffffff;
    @!p not.b32 %r1363, %r1363;
}

	// end inline asm
	and.b32  	%r1381, %r1363, %r1380;
	mov.b32 	%r1368, 32;
	// begin inline asm
	{
    .reg .pred p;
    and.b32 %r1366, %r1373, %r1368;    setp.ne.u32 p, %r1366, 0;
    vote.ballot.sync.b32 %r1366, p, 0xffffffff;
    @!p not.b32 %r1366, %r1366;
}

	// end inline asm
	and.b32  	%r1382, %r1366, %r1381;
	mov.b32 	%r1371, 64;
	// begin inline asm
	{
    .reg .pred p;
    and.b32 %r1369, %r1373, %r1371;    setp.ne.u32 p, %r1369, 0;
    vote.ballot.sync.b32 %r1369, p, 0xffffffff;
    @!p not.b32 %r1369, %r1369;
}

	// end inline asm
	and.b32  	%r1383, %r1369, %r1382;
	mov.b32 	%r1374, 128;
	// begin inline asm
	{
    .reg .pred p;
    and.b32 %r1372, %r1373, %r1374;    setp.ne.u32 p, %r1372, 0;
    vote.ballot.sync.b32 %r1372, p, 0xffffffff;
    @!p not.b32 %r1372, %r1372;
}

	// end inline asm
	and.b32  	%r1384, %r1372, %r1383;
	clz.b32 	%r1385, %r1384;
	sub.s32 	%r295, 31, %r1385;
	and.b32  	%r1386, %r878, %r1384;
	popc.b32 	%r296, %r1386;
	setp.ne.s32 	%p129, %r443, %r295;
	mov.b32 	%r2241, 0;
	@%p129 bra 	$L__BB31_205;
	shl.b32 	%r1391, %r1373, 2;
	add.s32 	%r1392, %r219, %r1391;
	atom.shared.add.u32 	%r2241, [%r1392], %r296;
$L__BB31_205:
	ld.param.u32 	%r2108, [_ZN3cub18CUB_300001_SM_10006detail10radix_sort29DeviceRadixSortOnesweepKernelINS1_5radix10policy_hubIiiyE10Policy1000ELNS0_9SortOrderE0EiiyiiNS1_21identity_decomposer_tEEEvPT5_SB_PT3_PKSC_PT1_PKSG_PT2_PKSK_T4_iiT6__param_9];
	shfl.sync.idx.b32	%r1418|%p130, %r2241, %r295, 31, -1;
	add.s32 	%r299, %r296, %r1418;
	shr.u32 	%r1419, %r2215, %r2108;
	and.b32  	%r1415, %r1419, %r221;
	mov.b32 	%r1395, 1;
	// begin inline asm
	{
    .reg .pred p;
    and.b32 %r1393, %r1415, %r1395;    setp.ne.u32 p, %r1393, 0;
    vote.ballot.sync.b32 %r1393, p, 0xffffffff;
    @!p not.b32 %r1393, %r1393;
}

	// end inline asm
	mov.b32 	%r1398, 2;
	// begin inline asm
	{
    .reg .pred p;
    and.b32 %r1396, %r1415, %r1398;    setp.ne.u32 p, %r1396, 0;
    vote.ballot.sync.b32 %r1396, p, 0xffffffff;
    @!p not.b32 %r1396, %r1396;
}

	// end inline asm
	and.b32  	%r1420, %r1396, %r1393;
	mov.b32 	%r1401, 4;
	// begin inline asm
	{
    .reg .pred p;
    and.b32 %r1399, %r1415, %r1401;    setp.ne.u32 p, %r1399, 0;
    vote.ballot.sync.b32 %r1399, p, 0xffffffff;
    @!p not.b32 %r1399, %r1399;
}

	// end inline asm
	and.b32  	%r1421, %r1399, %r1420;
	mov.b32 	%r1404, 8;
	// begin inline asm
	{
    .reg .pred p;
    and.b32 %r1402, %r1415, %r1404;    setp.ne.u32 p, %r1402, 0;
    vote.ballot.sync.b32 %r1402, p, 0xffffffff;
    @!p not.b32 %r1402, %r1402;
}

	// end inline asm
	and.b32  	%r1422, %r1402, %r1421;
	mov.b32 	%r1407, 16;
	// begin inline asm
	{
    .reg .pred p;
    and.b32 %r1405, %r1415, %r1407;    setp.ne.u32 p, %r1405, 0;
    vote.ballot.sync.b32 %r1405, p, 0xffffffff;
    @!p not.b32 %r1405, %r1405;
}

	// end inline asm
	and.b32  	%r1423, %r1405, %r1422;
	mov.b32 	%r1410, 32;
	// begin inline asm
	{
    .reg .pred p;
    and.b32 %r1408, %r1415, %r1410;    setp.ne.u32 p, %r1408, 0;
    vote.ballot.sync.b32 %r1408, p, 0xffffffff;
    @!p not.b32 %r1408, %r1408;
}

	// end inline asm
	and.b32  	%r1424, %r1408, %r1423;
	mov.b32 	%r1413, 64;
	// begin inline asm
	{
    .reg .pred p;
    and.b32 %r1411, %r1415, %r1413;    setp.ne.u32 p, %r1411, 0;
    vote.ballot.sync.b32 %r1411, p, 0xffffffff;
    @!p not.b32 %r1411, %r1411;
}

	// end inline asm
	and.b32  	%r1425, %r1411, %r1424;
	mov.b32 	%r1416, 128;
	// begin inline asm
	{
    .reg .pred p;
    and.b32 %r1414, %r1415, %r1416;    setp.ne.u32 p, %r1414, 0;
    vote.ballot.sync.b32 %r1414, p, 0xffffffff;
    @!p not.b32 %r1414, %r1414;
}

	// end inline asm
	and.b32  	%r1426, %r1414, %r1425;
	clz.b32 	%r1427, %r1426;
	sub.s32 	%r301, 31, %r1427;
	and.b32  	%r1428, %r878, %r1426;
	popc.b32 	%r302, %r1428;
	setp.ne.s32 	%p131, %r443, %r301;
	mov.b32 	%r2242, 0;
	@%p131 bra 	$L__BB31_207;
	shl.b32 	%r1433, %r1415, 2;
	add.s32 	%r1434, %r219, %r1433;
	atom.shared.add.u32 	%r2242, [%r1434], %r302;
$L__BB31_207:
	ld.param.u32 	%r2109, [_ZN3cub18CUB_300001_SM_10006detail10radix_sort29DeviceRadixSortOnesweepKernelINS1_5radix10policy_hubIiiyE10Policy1000ELNS0_9SortOrderE0EiiyiiNS1_21identity_decomposer_tEEEvPT5_SB_PT3_PKSC_PT1_PKSG_PT2_PKSK_T4_iiT6__param_9];
	shfl.sync.idx.b32	%r1460|%p132, %r2242, %r301, 31, -1;
	add.s32 	%r305, %r302, %r1460;
	shr.u32 	%r1461, %r2214, %r2109;
	and.b32  	%r1457, %r1461, %r221;
	mov.b32 	%r1437, 1;
	// begin inline asm
	{
    .reg .pred p;
    and.b32 %r1435, %r1457, %r1437;    setp.ne.u32 p, %r1435, 0;
    vote.ballot.sync.b32 %r1435, p, 0xffffffff;
    @!p not.b32 %r1435, %r1435;
}

	// end inline asm
	mov.b32 	%r1440, 2;
	// begin inline asm
	{
    .reg .pred p;
    and.b32 %r1438, %r1457, %r1440;    setp.ne.u32 p, %r1438, 0;
    vote.ballot.sync.b32 %r1438, p, 0xffffffff;
    @!p not.b32 %r1438, %r1438;
}

	// end inline asm
	and.b32  	%r1462, %r1438, %r1435;
	mov.b32 	%r1443, 4;
	// begin inline asm
	{
    .reg .pred p;
    and.b32 %r1441, %r1457, %r1443;    setp.ne.u32 p, %r1441, 0;
    vote.ballot.sync.b32 %r1441, p, 0xffffffff;
    @!p not.b32 %r1441, %r1441;
}

	// end inline asm
	and.b32  	%r1463, %r1441, %r1462;
	mov.b32 	%r1446, 8;
	// begin inline asm
	{
    .reg .pred p;
    and.b32 %r1444, %r1457, %r1446;    setp.ne.u32 p, %r1444, 0;
    vote.ballot.sync.b32 %r1444, p, 0xffffffff;
    @!p not.b32 %r1444, %r1444;
}

	// end inline asm
	and.b32  	%r1464, %r1444, %r1463;
	mov.b32 	%r1449, 16;
	// begin inline asm
	{
    .reg .pred p;
    and.b32 %r1447, %r1457, %r1449;    setp.ne.u32 p, %r1447, 0;
    vote.ballot.sync.b32 %r1447, p, 0xffffffff;
    @!p not.b32 %r1447, %r1447;
}

	// end inline asm
	and.b32  	%r1465, %r1447, %r1464;
	mov.b32 	%r1452, 32;
	// begin inline asm
	{
    .reg .pred p;
    and.b32 %r1450, %r1457, %r1452;    setp.ne.u32 p, %r1450, 0;
    vote.ballot.sync.b32 %r1450, p, 0xffffffff;
    @!p not.b32 %r1450, %r1450;
}

	// end inline asm
	and.b32  	%r1466, %r1450, %r1465;
	mov.b32 	%r1455, 64;
	// begin inline asm
	{
    .reg .pred p;
    and.b32 %r1453, %r1457, %r1455;    setp.ne.u32 p, %r1453, 0;
    vote.ballot.sync.b32 %r1453, p, 0xffffffff;
    @!p not.b32 %r1453, %r1453;
}

	// end inline asm
	and.b32  	%r1467, %r1453, %r1466;
	mov.b32 	%r1458, 128;
	// begin inline asm
	{
    .reg .pred p;
    and.b32 %r1456, %r1457, %r1458;    setp.ne.u32 p, %r1456, 0;
    vote.ballot.sync.b32 %r1456, p, 0xffffffff;
    @!p not.b32 %r1456, %r1456;
}

	// end inline asm
	and.b32  	%r1468, %r1456, %r1467;
	clz.b32 	%r1469, %r1468;
	sub.s32 	%r307, 31, %r1469;
	and.b32  	%r1470, %r878, %r1468;
	popc.b32 	%r308, %r1470;
	setp.ne.s32 	%p133, %r443, %r307;
	mov.b32 	%r2243, 0;
	@%p133 bra 	$L__BB31_209;
	shl.b32 	%r1475, %r1457, 2;
	add.s32 	%r1476, %r219, %r1475;
	atom.shared.add.u32 	%r2243, [%r1476], %r308;
$L__BB31_209:
	ld.param.u32 	%r2110, [_ZN3cub18CUB_300001_SM_10006detail10radix_sort29DeviceRadixSortOnesweepKernelINS1_5radix10policy_hubIiiyE10Policy1000ELNS0_9SortOrderE0EiiyiiNS1_21identity_decomposer_tEEEvPT5_SB_PT3_PKSC_PT1_PKSG_PT2_PKSK_T4_iiT6__param_9];
	shfl.sync.idx.b32	%r1502|%p134, %r2243, %r307, 31, -1;
	add.s32 	%r311, %r308, %r1502;
	shr.u32 	%r1503, %r2213, %r2110;
	and.b32  	%r1499, %r1503, %r221;
	mov.b32 	%r1479, 1;
	// begin inline asm
	{
    .reg .pred p;
    and.b32 %r1477, %r1499, %r1479;    setp.ne.u32 p, %r1477, 0;
    vote.ballot.sync.b32 %r1477, p, 0xffffffff;
    @!p not.b32 %r1477, %r1477;
}

	// end inline asm
	mov.b32 	%r1482, 2;
	// begin inline asm
	{
    .reg .pred p;
    and.b32 %r1480, %r1499, %r1482;    setp.ne.u32 p, %r1480, 0;
    vote.ballot.sync.b32 %r1480, p, 0xffffffff;
    @!p not.b32 %r1480, %r1480;
}

	// end inline asm
	and.b32  	%r1504, %r1480, %r1477;
	mov.b32 	%r1485, 4;
	// begin inline asm
	{
    .reg .pred p;
    and.b32 %r1483, %r1499, %r1485;    setp.ne.u32 p, %r1483, 0;
    vote.ballot.sync.b32 %r1483, p, 0xffffffff;
    @!p not.b32 %r1483, %r1483;
}

	// end inline asm
	and.b32  	%r1505, %r1483, %r1504;
	mov.b32 	%r1488, 8;
	// begin inline asm
	{
    .reg .pred p;
    and.b32 %r1486, %r1499, %r1488;    setp.ne.u32 p, %r1486, 0;
    vote.ballot.sync.b32 %r1486, p, 0xffffffff;
    @!p not.b32 %r1486, %r1486;
}

	// end inline asm
	and.b32  	%r1506, %r1486, %r1505;
	mov.b32 	%r1491, 16;
	// begin inline asm
	{
    .reg .pred p;
    and.b32 %r1489, %r1499, %r1491;    setp.ne.u32 p, %r1489, 0;
    vote.ballot.sync.b32 %r1489, p, 0xffffffff;
    @!p not.b32 %r1489, %r1489;
}

	// end inline asm
	and.b32  	%r1507, %r1489, %r1506;
	mov.b32 	%r1494, 32;
	// begin inline asm
	{
    .reg .pred p;
    and.b32 %r1492, %r1499, %r1494;    setp.ne.u32 p, %r1492, 0;
    vote.ballot.sync.b32 %r1492, p, 0xffffffff;
    @!p not.b32 %r1492, %r1492;
}

	// end inline asm
	and.b32  	%r1508, %r1492, %r1507;
	mov.b32 	%r1497, 64;
	// begin inline asm
	{
    .reg .pred p;
    and.b32 %r1495, %r1499, %r1497;    setp.ne.u32 p, %r1495, 0;
    vote.ballot.sync.b32 %r1495, p, 0xffffffff;
    @!p not.b32 %r1495, %r1495;
}

	// end inline asm
	and.b32  	%r1509, %r1495, %r1508;
	mov.b32 	%r1500, 128;
	// begin inline asm
	{
    .reg .pred p;
    and.b32 %r1498, %r1499, %r1500;    setp.ne.u32 p, %r1498, 0;
    vote.ballot.sync.b32 %r1498, p, 0xffffffff;
    @!p not.b32 %r1498, %r1498;
}

	// end inline asm
	and.b32  	%r1510, %r1498, %r1509;
	clz.b32 	%r1511, %r1510;
	sub.s32 	%r313, 31, %r1511;
	and.b32  	%r1512, %r878, %r1510;
	popc.b32 	%r314, %r1512;
	setp.ne.s32 	%p135, %r443, %r313;
	mov.b32 	%r2244, 0;
	@%p135 bra 	$L__BB31_211;
	shl.b32 	%r1517, %r1499, 2;
	add.s32 	%r1518, %r219, %r1517;
	atom.shared.add.u32 	%r2244, [%r1518], %r314;
$L__BB31_211:
	ld.param.u32 	%r2111, [_ZN3cub18CUB_300001_SM_10006detail10radix_sort29DeviceRadixSortOnesweepKernelINS1_5radix10policy_hubIiiyE10Policy1000ELNS0_9SortOrderE0EiiyiiNS1_21identity_decomposer_tEEEvPT5_SB_PT3_PKSC_PT1_PKSG_PT2_PKSK_T4_iiT6__param_9];
	shfl.sync.idx.b32	%r1544|%p136, %r2244, %r313, 31, -1;
	add.s32 	%r317, %r314, %r1544;
	shr.u32 	%r1545, %r2212, %r2111;
	and.b32  	%r1541, %r1545, %r221;
	mov.b32 	%r1521, 1;
	// begin inline asm
	{
    .reg .pred p;
    and.b32 %r1519, %r1541, %r1521;    setp.ne.u32 p, %r1519, 0;
    vote.ballot.sync.b32 %r1519, p, 0xffffffff;
    @!p not.b32 %r1519, %r1519;
}

	// end inline asm
	mov.b32 	%r1524, 2;
	// begin inline asm
	{
    .reg .pred p;
    and.b32 %r1522, %r1541, %r1524;    setp.ne.u32 p, %r1522, 0;
    vote.ballot.sync.b32 %r1522, p, 0xffffffff;
    @!p not.b32 %r1522, %r1522;
}

	// end inline asm
	and.b32  	%r1546, %r1522, %r1519;
	mov.b32 	%r1527, 4;
	// begin inline asm
	{
    .reg .pred p;
    and.b32 %r1525, %r1541, %r1527;    setp.ne.u32 p, %r1525, 0;
    vote.ballot.sync.b32 %r1525, p, 0xffffffff;
    @!p not.b32 %r1525, %r1525;
}

	// end inline asm
	and.b32  	%r1547, %r1525, %r1546;
	mov.b32 	%r1530, 8;
	// begin inline asm
	{
    .reg .pred p;
    and.b32 %r1528, %r1541, %r1530;    setp.ne.u32 p, %r1528, 0;
    vote.ballot.sync.b32 %r1528, p, 0xffffffff;
    @!p not.b32 %r1528, %r1528;
}

	// end inline asm
	and.b32  	%r1548, %r1528, %r1547;
	mov.b32 	%r1533, 16;
	// begin inline asm
	{
    .reg .pred p;
    and.b32 %r1531, %r1541, %r1533;    setp.ne.u32 p, %r1531, 0;
    vote.ballot.sync.b32 %r1531, p, 0xffffffff;
    @!p not.b32 %r1531, %r1531;
}

	// end inline asm
	and.b32  	%r1549, %r1531, %r1548;
	mov.b32 	%r1536, 32;
	// begin inline asm
	{
    .reg .pred p;
    and.b32 %r1534, %r1541, %r1536;    setp.ne.u32 p, %r1534, 0;
    vote.ballot.sync.b32 %r1534, p, 0xffffffff;
    @!p not.b32 %r1534, %r1534;
}

	// end inline asm
	and.b32  	%r1550, %r1534, %r1549;
	mov.b32 	%r1539, 64;
	// begin inline asm
	{
    .reg .pred p;
    and.b32 %r1537, %r1541, %r1539;    setp.ne.u32 p, %r1537, 0;
    vote.ballot.sync.b32 %r1537, p, 0xffffffff;
    @!p not.b32 %r1537, %r1537;
}

	// end inline asm
	and.b32  	%r1551, %r1537, %r1550;
	mov.b32 	%r1542, 128;
	// begin inline asm
	{
    .reg .pred p;
    and.b32 %r1540, %r1541, %r1542;    setp.ne.u32 p, %r1540, 0;
    vote.ballot.sync.b32 %r1540, p, 0xffffffff;
    @!p not.b32 %r1540, %r1540;
}

	// end inline asm
	and.b32  	%r1552, %r1540, %r1551;
	clz.b32 	%r1553, %r1552;
	sub.s32 	%r319, 31, %r1553;
	and.b32  	%r1554, %r878, %r1552;
	popc.b32 	%r320, %r1554;
	setp.ne.s32 	%p137, %r443, %r319;
	mov.b32 	%r2245, 0;
	@%p137 bra 	$L__BB31_213;
	shl.b32 	%r1559, %r1541, 2;
	add.s32 	%r1560, %r219, %r1559;
	atom.shared.add.u32 	%r2245, [%r1560], %r320;
$L__BB31_213:
	setp.gt.u32 	%p138, %r1, 255;
	shfl.sync.idx.b32	%r1561|%p139, %r2245, %r319, 31, -1;
	add.s32 	%r1562, %r320, %r1561;
	bar.sync 	0;
	shl.b32 	%r1563, %r227, 2;
	add.s32 	%r323, %r783, %r1563;
	st.shared.u32 	[%r323+-4], %r2228;
	shl.b32 	%r1565, %r233, 2;
	add.s32 	%r324, %r783, %r1565;
	st.shared.u32 	[%r324+-4], %r2227;
	shl.b32 	%r1566, %r239, 2;
	add.s32 	%r325, %r783, %r1566;
	st.shared.u32 	[%r325+-4], %r2226;
	shl.b32 	%r1567, %r245, 2;
	add.s32 	%r326, %r783, %r1567;
	st.shared.u32 	[%r326+-4], %r2225;
	shl.b32 	%r1568, %r251, 2;
	add.s32 	%r327, %r783, %r1568;
	st.shared.u32 	[%r327+-4], %r2224;
	shl.b32 	%r1569, %r257, 2;
	add.s32 	%r328, %r783, %r1569;
	st.shared.u32 	[%r328+-4], %r2223;
	shl.b32 	%r1570, %r263, 2;
	add.s32 	%r329, %r783, %r1570;
	st.shared.u32 	[%r329+-4], %r2222;
	shl.b32 	%r1571, %r269, 2;
	add.s32 	%r330, %r783, %r1571;
	st.shared.u32 	[%r330+-4], %r2221;
	shl.b32 	%r1572, %r275, 2;
	add.s32 	%r331, %r783, %r1572;
	st.shared.u32 	[%r331+-4], %r2220;
	shl.b32 	%r1573, %r281, 2;
	add.s32 	%r332, %r783, %r1573;
	st.shared.u32 	[%r332+-4], %r2219;
	shl.b32 	%r1574, %r287, 2;
	add.s32 	%r333, %r783, %r1574;
	st.shared.u32 	[%r333+-4], %r2218;
	shl.b32 	%r1575, %r293, 2;
	add.s32 	%r334, %r783, %r1575;
	st.shared.u32 	[%r334+-4], %r2217;
	shl.b32 	%r1576, %r299, 2;
	add.s32 	%r335, %r783, %r1576;
	st.shared.u32 	[%r335+-4], %r2216;
	shl.b32 	%r1577, %r305, 2;
	add.s32 	%r336, %r783, %r1577;
	st.shared.u32 	[%r336+-4], %r2215;
	shl.b32 	%r1578, %r311, 2;
	add.s32 	%r337, %r783, %r1578;
	st.shared.u32 	[%r337+-4], %r2214;
	shl.b32 	%r1579, %r317, 2;
	add.s32 	%r338, %r783, %r1579;
	st.shared.u32 	[%r338+-4], %r2213;
	shl.b32 	%r1580, %r1562, 2;
	add.s32 	%r339, %r783, %r1580;
	st.shared.u32 	[%r339+-4], %r2212;
	shl.b32 	%r1581, %r1, 3;
	add.s32 	%r1582, %r783, %r1581;
	add.s32 	%r340, %r1582, 26112;
	@%p138 bra 	$L__BB31_221;
	ld.param.u64 	%rd437, [_ZN3cub18CUB_300001_SM_10006detail10radix_sort29DeviceRadixSortOnesweepKernelINS1_5radix10policy_hubIiiyE10Policy1000ELNS0_9SortOrderE0EiiyiiNS1_21identity_decomposer_tEEEvPT5_SB_PT3_PKSC_PT1_PKSG_PT2_PKSK_T4_iiT6__param_3];
	cvta.to.global.u64 	%rd93, %rd437;
	shl.b64 	%rd94, %rd9, 3;
	add.s64 	%rd95, %rd93, %rd94;
	ld.global.u64 	%rd96, [%rd95];
	cvt.s64.s32 	%rd97, %r218;
	sub.s64 	%rd456, %rd96, %rd97;
	st.shared.u64 	[%r340], %rd456;
	setp.lt.s32 	%p140, %r3, 1;
	mov.u32 	%r2249, %r2174;
	@%p140 bra 	$L__BB31_220;
	mov.b32 	%r2247, -1;
	mov.u32 	%r2246, %r3;
	mov.u32 	%r2249, %r2174;
$L__BB31_216:
	ld.param.u64 	%rd430, [_ZN3cub18CUB_300001_SM_10006detail10radix_sort29DeviceRadixSortOnesweepKernelINS1_5radix10policy_hubIiiyE10Policy1000ELNS0_9SortOrderE0EiiyiiNS1_21identity_decomposer_tEEEvPT5_SB_PT3_PKSC_PT1_PKSG_PT2_PKSK_T4_iiT6__param_0];
	add.s32 	%r344, %r2246, -1;
	shl.b32 	%r1584, %r344, 8;
	add.s32 	%r1585, %r1584, %r1;
	cvta.to.global.u64 	%rd98, %rd430;
	mul.wide.s32 	%rd99, %r1585, 4;
	add.s64 	%rd19, %rd98, %rd99;
$L__BB31_217:
	membar.cta;
	ld.volatile.global.u32 	%r345, [%rd19];
	setp.eq.s32 	%p141, %r345, 0;
	@%p141 bra 	$L__BB31_217;
	and.b32  	%r1586, %r345, 1073741823;
	add.s32 	%r2249, %r1586, %r2249;
	setp.gt.s32 	%p142, %r345, -1;
	vote.sync.ballot.b32 	%r2247, %p142, %r2247;
	setp.gt.u32 	%p144, %r2246, 1;
	and.pred  	%p145, %p142, %p144;
	mov.u32 	%r2246, %r344;
	@%p145 bra 	$L__BB31_216;
	ld.shared.u64 	%rd456, [%r340];
$L__BB31_220:
	ld.param.u64 	%rd431, [_ZN3cub18CUB_300001_SM_10006detail10radix_sort29DeviceRadixSortOnesweepKernelINS1_5radix10policy_hubIiiyE10Policy1000ELNS0_9SortOrderE0EiiyiiNS1_21identity_decomposer_tEEEvPT5_SB_PT3_PKSC_PT1_PKSG_PT2_PKSK_T4_iiT6__param_0];
	or.b32  	%r1587, %r2249, -2147483648;
	cvta.to.global.u64 	%rd100, %rd431;
	shl.b32 	%r1588, %r3, 8;
	add.s32 	%r1589, %r1588, %r1;
	mul.wide.s32 	%rd101, %r1589, 4;
	add.s64 	%rd102, %rd100, %rd101;
	st.volatile.global.u32 	[%rd102], %r1587;
	sub.s32 	%r1590, %r2249, %r2174;
	cvt.s64.s32 	%rd103, %r1590;
	add.s64 	%rd104, %rd456, %rd103;
	st.shared.u64 	[%r340], %rd104;
$L__BB31_221:
	ld.param.u32 	%r2087, [_ZN3cub18CUB_300001_SM_10006detail10radix_sort29DeviceRadixSortOnesweepKernelINS1_5radix10policy_hubIiiyE10Policy1000ELNS0_9SortOrderE0EiiyiiNS1_21identity_decomposer_tEEEvPT5_SB_PT3_PKSC_PT1_PKSG_PT2_PKSK_T4_iiT6__param_8];
	ld.param.u64 	%rd434, [_ZN3cub18CUB_300001_SM_10006detail10radix_sort29DeviceRadixSortOnesweepKernelINS1_5radix10policy_hubIiiyE10Policy1000ELNS0_9SortOrderE0EiiyiiNS1_21identity_decomposer_tEEEvPT5_SB_PT3_PKSC_PT1_PKSG_PT2_PKSK_T4_iiT6__param_2];
	setp.gt.u32 	%p146, %r1, 255;
	mad.lo.s32 	%r349, %r3, 6528, 6528;
	setp.lt.s32 	%p147, %r349, %r2087;
	setp.eq.s64 	%p148, %rd434, 0;
	or.pred  	%p149, %p148, %p147;
	or.pred  	%p150, %p146, %p149;
	@%p150 bra 	$L__BB31_223;
	ld.param.u64 	%rd435, [_ZN3cub18CUB_300001_SM_10006detail10radix_sort29DeviceRadixSortOnesweepKernelINS1_5radix10policy_hubIiiyE10Policy1000ELNS0_9SortOrderE0EiiyiiNS1_21identity_decomposer_tEEEvPT5_SB_PT3_PKSC_PT1_PKSG_PT2_PKSK_T4_iiT6__param_2];
	ld.shared.u64 	%rd105, [%r340];
	cvt.s64.s32 	%rd106, %r2174;
	cvt.s64.s32 	%rd107, %r218;
	add.s64 	%rd108, %rd107, %rd106;
	add.s64 	%rd109, %rd108, %rd105;
	cvta.to.global.u64 	%rd110, %rd435;
	shl.b64 	%rd111, %rd9, 3;
	add.s64 	%rd112, %rd110, %rd111;
	st.global.u64 	[%rd112], %rd109;
$L__BB31_223:
	ld.param.u32 	%r2088, [_ZN3cub18CUB_300001_SM_10006detail10radix_sort29DeviceRadixSortOnesweepKernelINS1_5radix10policy_hubIiiyE10Policy1000ELNS0_9SortOrderE0EiiyiiNS1_21identity_decomposer_tEEEvPT5_SB_PT3_PKSC_PT1_PKSG_PT2_PKSK_T4_iiT6__param_8];
	ld.param.u64 	%rd438, [_ZN3cub18CUB_300001_SM_10006detail10radix_sort29DeviceRadixSortOnesweepKernelINS1_5radix10policy_hubIiiyE10Policy1000ELNS0_9SortOrderE0EiiyiiNS1_21identity_decomposer_tEEEvPT5_SB_PT3_PKSC_PT1_PKSG_PT2_PKSK_T4_iiT6__param_4];
	cvta.to.global.u64 	%rd22, %rd438;
	shl.b32 	%r1591, %r1, 2;
	add.s32 	%r350, %r783, %r1591;
	setp.gt.s32 	%p151, %r349, %r2088;
	bar.sync 	0;
	@%p151 bra 	$L__BB31_225;
	ld.param.u32 	%r2112, [_ZN3cub18CUB_300001_SM_10006detail10radix_sort29DeviceRadixSortOnesweepKernelINS1_5radix10policy_hubIiiyE10Policy1000ELNS0_9SortOrderE0EiiyiiNS1_21identity_decomposer_tEEEvPT5_SB_PT3_PKSC_PT1_PKSG_PT2_PKSK_T4_iiT6__param_9];
	ld.shared.u32 	%r1593, [%r350];
	shr.u32 	%r1594, %r1593, %r2112;
	and.b32  	%r1595, %r1594, %r221;
	shl.b32 	%r1596, %r1595, 3;
	add.s32 	%r1598, %r783, 26112;
	add.s32 	%r1599, %r1598, %r1596;
	ld.shared.u64 	%rd113, [%r1599];
	add.s64 	%rd114, %rd113, %rd9;
	xor.b32  	%r1600, %r1593, -2147483648;
	shl.b64 	%rd115, %rd114, 2;
	add.s64 	%rd116, %rd22, %rd115;
	st.global.u32 	[%rd116], %r1600;
	bar.warp.sync 	-1;
	ld.shared.u32 	%r1601, [%r350+1536];
	shr.u32 	%r1602, %r1601, %r2112;
	and.b32  	%r1603, %r1602, %r221;
	shl.b32 	%r1604, %r1603, 3;
	add.s32 	%r1605, %r1598, %r1604;
	ld.shared.u64 	%rd117, [%r1605];
	add.s64 	%rd118, %rd117, %rd9;
	xor.b32  	%r1606, %r1601, -2147483648;
	shl.b64 	%rd119, %rd118, 2;
	add.s64 	%rd120, %rd22, %rd119;
	st.global.u32 	[%rd120+1536], %r1606;
	bar.warp.sync 	-1;
	ld.shared.u32 	%r1607, [%r350+3072];
	shr.u32 	%r1608, %r1607, %r2112;
	and.b32  	%r1609, %r1608, %r221;
	shl.b32 	%r1610, %r1609, 3;
	add.s32 	%r1611, %r1598, %r1610;
	ld.shared.u64 	%rd121, [%r1611];
	add.s64 	%rd122, %rd121, %rd9;
	xor.b32  	%r1612, %r1607, -2147483648;
	shl.b64 	%rd123, %rd122, 2;
	add.s64 	%rd124, %rd22, %rd123;
	st.global.u32 	[%rd124+3072], %r1612;
	bar.warp.sync 	-1;
	ld.shared.u32 	%r1613, [%r350+4608];
	shr.u32 	%r1614, %r1613, %r2112;
	and.b32  	%r1615, %r1614, %r221;
	shl.b32 	%r1616, %r1615, 3;
	add.s32 	%r1617, %r1598, %r1616;
	ld.shared.u64 	%rd125, [%r1617];
	add.s64 	%rd126, %rd125, %rd9;
	xor.b32  	%r1618, %r1613, -2147483648;
	shl.b64 	%rd127, %rd126, 2;
	add.s64 	%rd128, %rd22, %rd127;
	st.global.u32 	[%rd128+4608], %r1618;
	bar.warp.sync 	-1;
	ld.shared.u32 	%r1619, [%r350+6144];
	shr.u32 	%r1620, %r1619, %r2112;
	and.b32  	%r1621, %r1620, %r221;
	shl.b32 	%r1622, %r1621, 3;
	add.s32 	%r1623, %r1598, %r1622;
	ld.shared.u64 	%rd129, [%r1623];
	add.s64 	%rd130, %rd129, %rd9;
	xor.b32  	%r1624, %r1619, -2147483648;
	shl.b64 	%rd131, %rd130, 2;
	add.s64 	%rd132, %rd22, %rd131;
	st.global.u32 	[%rd132+6144], %r1624;
	bar.warp.sync 	-1;
	ld.shared.u32 	%r1625, [%r350+7680];
	shr.u32 	%r1626, %r1625, %r2112;
	and.b32  	%r1627, %r1626, %r221;
	shl.b32 	%r1628, %r1627, 3;
	add.s32 	%r1629, %r1598, %r1628;
	ld.shared.u64 	%rd133, [%r1629];
	add.s64 	%rd134, %rd133, %rd9;
	xor.b32  	%r1630, %r1625, -2147483648;
	shl.b64 	%rd135, %rd134, 2;
	add.s64 	%rd136, %rd22, %rd135;
	st.global.u32 	[%rd136+7680], %r1630;
	bar.warp.sync 	-1;
	ld.shared.u32 	%r1631, [%r350+9216];
	shr.u32 	%r1632, %r1631, %r2112;
	and.b32  	%r1633, %r1632, %r221;
	shl.b32 	%r1634, %r1633, 3;
	add.s32 	%r1635, %r1598, %r1634;
	ld.shared.u64 	%rd137, [%r1635];
	add.s64 	%rd138, %rd137, %rd9;
	xor.b32  	%r1636, %r1631, -2147483648;
	shl.b64 	%rd139, %rd138, 2;
	add.s64 	%rd140, %rd22, %rd139;
	st.global.u32 	[%rd140+9216], %r1636;
	bar.warp.sync 	-1;
	ld.shared.u32 	%r1637, [%r350+10752];
	shr.u32 	%r1638, %r1637, %r2112;
	and.b32  	%r1639, %r1638, %r221;
	shl.b32 	%r1640, %r1639, 3;
	add.s32 	%r1641, %r1598, %r1640;
	ld.shared.u64 	%rd141, [%r1641];
	add.s64 	%rd142, %rd141, %rd9;
	xor.b32  	%r1642, %r1637, -2147483648;
	shl.b64 	%rd143, %rd142, 2;
	add.s64 	%rd144, %rd22, %rd143;
	st.global.u32 	[%rd144+10752], %r1642;
	bar.warp.sync 	-1;
	ld.shared.u32 	%r1643, [%r350+12288];
	shr.u32 	%r1644, %r1643, %r2112;
	and.b32  	%r1645, %r1644, %r221;
	shl.b32 	%r1646, %r1645, 3;
	add.s32 	%r1647, %r1598, %r1646;
	ld.shared.u64 	%rd145, [%r1647];
	add.s64 	%rd146, %rd145, %rd9;
	xor.b32  	%r1648, %r1643, -2147483648;
	shl.b64 	%rd147, %rd146, 2;
	add.s64 	%rd148, %rd22, %rd147;
	st.global.u32 	[%rd148+12288], %r1648;
	bar.warp.sync 	-1;
	ld.shared.u32 	%r1649, [%r350+13824];
	shr.u32 	%r1650, %r1649, %r2112;
	and.b32  	%r1651, %r1650, %r221;
	shl.b32 	%r1652, %r1651, 3;
	add.s32 	%r1653, %r1598, %r1652;
	ld.shared.u64 	%rd149, [%r1653];
	add.s64 	%rd150, %rd149, %rd9;
	xor.b32  	%r1654, %r1649, -2147483648;
	shl.b64 	%rd151, %rd150, 2;
	add.s64 	%rd152, %rd22, %rd151;
	st.global.u32 	[%rd152+13824], %r1654;
	bar.warp.sync 	-1;
	ld.shared.u32 	%r1655, [%r350+15360];
	shr.u32 	%r1656, %r1655, %r2112;
	and.b32  	%r1657, %r1656, %r221;
	shl.b32 	%r1658, %r1657, 3;
	add.s32 	%r1659, %r1598, %r1658;
	ld.shared.u64 	%rd153, [%r1659];
	add.s64 	%rd154, %rd153, %rd9;
	xor.b32  	%r1660, %r1655, -2147483648;
	shl.b64 	%rd155, %rd154, 2;
	add.s64 	%rd156, %rd22, %rd155;
	st.global.u32 	[%rd156+15360], %r1660;
	bar.warp.sync 	-1;
	ld.shared.u32 	%r1661, [%r350+16896];
	shr.u32 	%r1662, %r1661, %r2112;
	and.b32  	%r1663, %r1662, %r221;
	shl.b32 	%r1664, %r1663, 3;
	add.s32 	%r1665, %r1598, %r1664;
	ld.shared.u64 	%rd157, [%r1665];
	add.s64 	%rd158, %rd157, %rd9;
	xor.b32  	%r1666, %r1661, -2147483648;
	shl.b64 	%rd159, %rd158, 2;
	add.s64 	%rd160, %rd22, %rd159;
	st.global.u32 	[%rd160+16896], %r1666;
	bar.warp.sync 	-1;
	ld.shared.u32 	%r1667, [%r350+18432];
	shr.u32 	%r1668, %r1667, %r2112;
	and.b32  	%r1669, %r1668, %r221;
	shl.b32 	%r1670, %r1669, 3;
	add.s32 	%r1671, %r1598, %r1670;
	ld.shared.u64 	%rd161, [%r1671];
	add.s64 	%rd162, %rd161, %rd9;
	xor.b32  	%r1672, %r1667, -2147483648;
	shl.b64 	%rd163, %rd162, 2;
	add.s64 	%rd164, %rd22, %rd163;
	st.global.u32 	[%rd164+18432], %r1672;
	bar.warp.sync 	-1;
	ld.shared.u32 	%r1673, [%r350+19968];
	shr.u32 	%r1674, %r1673, %r2112;
	and.b32  	%r1675, %r1674, %r221;
	shl.b32 	%r1676, %r1675, 3;
	add.s32 	%r1677, %r1598, %r1676;
	ld.shared.u64 	%rd165, [%r1677];
	add.s64 	%rd166, %rd165, %rd9;
	xor.b32  	%r1678, %r1673, -2147483648;
	shl.b64 	%rd167, %rd166, 2;
	add.s64 	%rd168, %rd22, %rd167;
	st.global.u32 	[%rd168+19968], %r1678;
	bar.warp.sync 	-1;
	ld.shared.u32 	%r1679, [%r350+21504];
	shr.u32 	%r1680, %r1679, %r2112;
	and.b32  	%r1681, %r1680, %r221;
	shl.b32 	%r1682, %r1681, 3;
	add.s32 	%r1683, %r1598, %r1682;
	ld.shared.u64 	%rd169, [%r1683];
	add.s64 	%rd170, %rd169, %rd9;
	xor.b32  	%r1684, %r1679, -2147483648;
	shl.b64 	%rd171, %rd170, 2;
	add.s64 	%rd172, %rd22, %rd171;
	st.global.u32 	[%rd172+21504], %r1684;
	bar.warp.sync 	-1;
	ld.shared.u32 	%r1685, [%r350+23040];
	shr.u32 	%r1686, %r1685, %r2112;
	and.b32  	%r1687, %r1686, %r221;
	shl.b32 	%r1688, %r1687, 3;
	add.s32 	%r1689, %r1598, %r1688;
	ld.shared.u64 	%rd173, [%r1689];
	add.s64 	%rd174, %rd173, %rd9;
	xor.b32  	%r1690, %r1685, -2147483648;
	shl.b64 	%rd175, %rd174, 2;
	add.s64 	%rd176, %rd22, %rd175;
	st.global.u32 	[%rd176+23040], %r1690;
	bar.warp.sync 	-1;
	ld.shared.u32 	%r1691, [%r350+24576];
	shr.u32 	%r1692, %r1691, %r2112;
	and.b32  	%r1693, %r1692, %r221;
	shl.b32 	%r1694, %r1693, 3;
	add.s32 	%r1695, %r1598, %r1694;
	ld.shared.u64 	%rd177, [%r1695];
	add.s64 	%rd178, %rd177, %rd9;
	xor.b32  	%r1696, %r1691, -2147483648;
	shl.b64 	%rd179, %rd178, 2;
	add.s64 	%rd180, %rd22, %rd179;
	st.global.u32 	[%rd180+24576], %r1696;
	bar.warp.sync 	-1;
	bra.uni 	$L__BB31_260;
$L__BB31_225:
	ld.param.u32 	%r2089, [_ZN3cub18CUB_300001_SM_10006detail10radix_sort29DeviceRadixSortOnesweepKernelINS1_5radix10policy_hubIiiyE10Policy1000ELNS0_9SortOrderE0EiiyiiNS1_21identity_decomposer_tEEEvPT5_SB_PT3_PKSC_PT1_PKSG_PT2_PKSK_T4_iiT6__param_8];
	mad.lo.s32 	%r351, %r3, -6528, %r2089;
	setp.ge.s32 	%p152, %r1, %r351;
	@%p152 bra 	$L__BB31_227;
	ld.param.u32 	%r2113, [_ZN3cub18CUB_300001_SM_10006detail10radix_sort29DeviceRadixSortOnesweepKernelINS1_5radix10policy_hubIiiyE10Policy1000ELNS0_9SortOrderE0EiiyiiNS1_21identity_decomposer_tEEEvPT5_SB_PT3_PKSC_PT1_PKSG_PT2_PKSK_T4_iiT6__param_9];
	ld.shared.u32 	%r1697, [%r350];
	shr.u32 	%r1698, %r1697, %r2113;
	and.b32  	%r1699, %r1698, %r221;
	shl.b32 	%r1700, %r1699, 3;
	add.s32 	%r1702, %r783, %r1700;
	ld.shared.u64 	%rd181, [%r1702+26112];
	xor.b32  	%r1703, %r1697, -2147483648;
	add.s64 	%rd182, %rd181, %rd9;
	shl.b64 	%rd183, %rd182, 2;
	add.s64 	%rd184, %rd22, %rd183;
	st.global.u32 	[%rd184], %r1703;
$L__BB31_227:
	bar.warp.sync 	-1;
	add.s32 	%r1704, %r1, 384;
	setp.ge.s32 	%p153, %r1704, %r351;
	@%p153 bra 	$L__BB31_229;
	ld.param.u32 	%r2114, [_ZN3cub18CUB_300001_SM_10006detail10radix_sort29DeviceRadixSortOnesweepKernelINS1_5radix10policy_hubIiiyE10Policy1000ELNS0_9SortOrderE0EiiyiiNS1_21identity_decomposer_tEEEvPT5_SB_PT3_PKSC_PT1_PKSG_PT2_PKSK_T4_iiT6__param_9];
	ld.shared.u32 	%r1705, [%r350+1536];
	shr.u32 	%r1706, %r1705, %r2114;
	and.b32  	%r1707, %r1706, %r221;
	shl.b32 	%r1708, %r1707, 3;
	add.s32 	%r1710, %r783, %r1708;
	ld.shared.u64 	%rd185, [%r1710+26112];
	xor.b32  	%r1711, %r1705, -2147483648;
	add.s64 	%rd186, %rd185, %rd9;
	shl.b64 	%rd187, %rd186, 2;
	add.s64 	%rd188, %rd22, %rd187;
	st.global.u32 	[%rd188+1536], %r1711;
$L__BB31_229:
	bar.warp.sync 	-1;
	add.s32 	%r1712, %r1, 768;
	setp.ge.s32 	%p154, %r1712, %r351;
	@%p154 bra 	$L__BB31_231;
	ld.param.u32 	%r2115, [_ZN3cub18CUB_300001_SM_10006detail10radix_sort29DeviceRadixSortOnesweepKernelINS1_5radix10policy_hubIiiyE10Policy1000ELNS0_9SortOrderE0EiiyiiNS1_21identity_decomposer_tEEEvPT5_SB_PT3_PKSC_PT1_PKSG_PT2_PKSK_T4_iiT6__param_9];
	ld.shared.u32 	%r1713, [%r350+3072];
	shr.u32 	%r1714, %r1713, %r2115;
	and.b32  	%r1715, %r1714, %r221;
	shl.b32 	%r1716, %r1715, 3;
	add.s32 	%r1718, %r783, %r1716;
	ld.shared.u64 	%rd189, [%r1718+26112];
	xor.b32  	%r1719, %r1713, -2147483648;
	add.s64 	%rd190, %rd189, %rd9;
	shl.b64 	%rd191, %rd190, 2;
	add.s64 	%rd192, %rd22, %rd191;
	st.global.u32 	[%rd192+3072], %r1719;
$L__BB31_231:
	bar.warp.sync 	-1;
	add.s32 	%r1720, %r1, 1152;
	setp.ge.s32 	%p155, %r1720, %r351;
	@%p155 bra 	$L__BB31_233;
	ld.param.u32 	%r2116, [_ZN3cub18CUB_300001_SM_10006detail10radix_sort29DeviceRadixSortOnesweepKernelINS1_5radix10policy_hubIiiyE10Policy1000ELNS0_9SortOrderE0EiiyiiNS1_21identity_decomposer_tEEEvPT5_SB_PT3_PKSC_PT1_PKSG_PT2_PKSK_T4_iiT6__param_9];
	ld.shared.u32 	%r1721, [%r350+4608];
	shr.u32 	%r1722, %r1721, %r2116;
	and.b32  	%r1723, %r1722, %r221;
	shl.b32 	%r1724, %r1723, 3;
	add.s32 	%r1726, %r783, %r1724;
	ld.shared.u64 	%rd193, [%r1726+26112];
	xor.b32  	%r1727, %r1721, -2147483648;
	add.s64 	%rd194, %rd193, %rd9;
	shl.b64 	%rd195, %rd194, 2;
	add.s64 	%rd196, %rd22, %rd195;
	st.global.u32 	[%rd196+4608], %r1727;
$L__BB31_233:
	bar.warp.sync 	-1;
	add.s32 	%r1728, %r1, 1536;
	setp.ge.s32 	%p156, %r1728, %r351;
	@%p156 bra 	$L__BB31_235;
	ld.param.u32 	%r2117, [_ZN3cub18CUB_300001_SM_10006detail10radix_sort29DeviceRadixSortOnesweepKernelINS1_5radix10policy_hubIiiyE10Policy1000ELNS0_9SortOrderE0EiiyiiNS1_21identity_decomposer_tEEEvPT5_SB_PT3_PKSC_PT1_PKSG_PT2_PKSK_T4_iiT6__param_9];
	ld.shared.u32 	%r1729, [%r350+6144];
	shr.u32 	%r1730, %r1729, %r2117;
	and.b32  	%r1731, %r1730, %r221;
	shl.b32 	%r1732, %r1731, 3;
	add.s32 	%r1734, %r783, %r1732;
	ld.shared.u64 	%rd197, [%r1734+26112];
	xor.b32  	%r1735, %r1729, -2147483648;
	add.s64 	%rd198, %rd197, %rd9;
	shl.b64 	%rd199, %rd198, 2;
	add.s64 	%rd200, %rd22, %rd199;
	st.global.u32 	[%rd200+6144], %r1735;
$L__BB31_235:
	bar.warp.sync 	-1;
	add.s32 	%r1736, %r1, 1920;
	setp.ge.s32 	%p157, %r1736, %r351;
	@%p157 bra 	$L__BB31_237;
	ld.param.u32 	%r2118, [_ZN3cub18CUB_300001_SM_10006detail10radix_sort29DeviceRadixSortOnesweepKernelINS1_5radix10policy_hubIiiyE10Policy1000ELNS0_9SortOrderE0EiiyiiNS1_21identity_decomposer_tEEEvPT5_SB_PT3_PKSC_PT1_PKSG_PT2_PKSK_T4_iiT6__param_9];
	ld.shared.u32 	%r1737, [%r350+7680];
	shr.u32 	%r1738, %r1737, %r2118;
	and.b32  	%r1739, %r1738, %r221;
	shl.b32 	%r1740, %r1739, 3;
	add.s32 	%r1742, %r783, %r1740;
	ld.shared.u64 	%rd201, [%r1742+26112];
	xor.b32  	%r1743, %r1737, -2147483648;
	add.s64 	%rd202, %rd201, %rd9;
	shl.b64 	%rd203, %rd202, 2;
	add.s64 	%rd204, %rd22, %rd203;
	st.global.u32 	[%rd204+7680], %r1743;
$L__BB31_237:
	bar.warp.sync 	-1;
	add.s32 	%r1744, %r1, 2304;
	setp.ge.s32 	%p158, %r1744, %r351;
	@%p158 bra 	$L__BB31_239;
	ld.param.u32 	%r2119, [_ZN3cub18CUB_300001_SM_10006detail10radix_sort29DeviceRadixSortOnesweepKernelINS1_5radix10policy_hubIiiyE10Policy1000ELNS0_9SortOrderE0EiiyiiNS1_21identity_decomposer_tEEEvPT5_SB_PT3_PKSC_PT1_PKSG_PT2_PKSK_T4_iiT6__param_9];
	ld.shared.u32 	%r1745, [%r350+9216];
	shr.u32 	%r1746, %r1745, %r2119;
	and.b32  	%r1747, %r1746, %r221;
	shl.b32 	%r1748, %r1747, 3;
	add.s32 	%r1750, %r783, %r1748;
	ld.shared.u64 	%rd205, [%r1750+26112];
	xor.b32  	%r1751, %r1745, -2147483648;
	add.s64 	%rd206, %rd205, %rd9;
	shl.b64 	%rd207, %rd206, 2;
	add.s64 	%rd208, %rd22, %rd207;
	st.global.u32 	[%rd208+9216], %r1751;
$L__BB31_239:
	bar.warp.sync 	-1;
	add.s32 	%r1752, %r1, 2688;
	setp.ge.s32 	%p159, %r1752, %r351;
	@%p159 bra 	$L__BB31_241;
	ld.param.u32 	%r2120, [_ZN3cub18CUB_300001_SM_10006detail10radix_sort29DeviceRadixSortOnesweepKernelINS1_5radix10policy_hubIiiyE10Policy1000ELNS0_9SortOrderE0EiiyiiNS1_21identity_decomposer_tEEEvPT5_SB_PT3_PKSC_PT1_PKSG_PT2_PKSK_T4_iiT6__param_9];
	ld.shared.u32 	%r1753, [%r350+10752];
	shr.u32 	%r1754, %r1753, %r2120;
	and.b32  	%r1755, %r1754, %r221;
	shl.b32 	%r1756, %r1755, 3;
	add.s32 	%r1758, %r783, %r1756;
	ld.shared.u64 	%rd209, [%r1758+26112];
	xor.b32  	%r1759, %r1753, -2147483648;
	add.s64 	%rd210, %rd209, %rd9;
	shl.b64 	%rd211, %rd210, 2;
	add.s64 	%rd212, %rd22, %rd211;
	st.global.u32 	[%rd212+10752], %r1759;
$L__BB31_241:
	bar.warp.sync 	-1;
	or.b32  	%r1760, %r1, 3072;
	setp.ge.s32 	%p160, %r1760, %r351;
	@%p160 bra 	$L__BB31_243;
	ld.param.u32 	%r2121, [_ZN3cub18CUB_300001_SM_10006detail10radix_sort29DeviceRadixSortOnesweepKernelINS1_5radix10policy_hubIiiyE10Policy1000ELNS0_9SortOrderE0EiiyiiNS1_21identity_decomposer_tEEEvPT5_SB_PT3_PKSC_PT1_PKSG_PT2_PKSK_T4_iiT6__param_9];
	ld.shared.u32 	%r1761, [%r350+12288];
	shr.u32 	%r1762, %r1761, %r2121;
	and.b32  	%r1763, %r1762, %r221;
	shl.b32 	%r1764, %r1763, 3;
	add.s32 	%r1766, %r783, %r1764;
	ld.shared.u64 	%rd213, [%r1766+26112];
	xor.b32  	%r1767, %r1761, -2147483648;
	add.s64 	%rd214, %rd213, %rd9;
	shl.b64 	%rd215, %rd214, 2;
	add.s64 	%rd216, %rd22, %rd215;
	st.global.u32 	[%rd216+12288], %r1767;
$L__BB31_243:
	bar.warp.sync 	-1;
	add.s32 	%r1768, %r1, 3456;
	setp.ge.s32 	%p161, %r1768, %r351;
	@%p161 bra 	$L__BB31_245;
	ld.param.u32 	%r2122, [_ZN3cub18CUB_300001_SM_10006detail10radix_sort29DeviceRadixSortOnesweepKernelINS1_5radix10policy_hubIiiyE10Policy1000ELNS0_9SortOrderE0EiiyiiNS1_21identity_decomposer_tEEEvPT5_SB_PT3_PKSC_PT1_PKSG_PT2_PKSK_T4_iiT6__param_9];
	ld.shared.u32 	%r1769, [%r350+13824];
	shr.u32 	%r1770, %r1769, %r2122;
	and.b32  	%r1771, %r1770, %r221;
	shl.b32 	%r1772, %r1771, 3;
	add.s32 	%r1774, %r783, %r1772;
	ld.shared.u64 	%rd217, [%r1774+26112];
	xor.b32  	%r1775, %r1769, -2147483648;
	add.s64 	%rd218, %rd217, %rd9;
	shl.b64 	%rd219, %rd218, 2;
	add.s64 	%rd220, %rd22, %rd219;
	st.global.u32 	[%rd220+13824], %r1775;
$L__BB31_245:
	bar.warp.sync 	-1;
	add.s32 	%r1776, %r1, 3840;
	setp.ge.s32 	%p162, %r1776, %r351;
	@%p162 bra 	$L__BB31_247;
	ld.param.u32 	%r2123, [_ZN3cub18CUB_300001_SM_10006detail10radix_sort29DeviceRadixSortOnesweepKernelINS1_5radix10policy_hubIiiyE10Policy1000ELNS0_9SortOrderE0EiiyiiNS1_21identity_decomposer_tEEEvPT5_SB_PT3_PKSC_PT1_PKSG_PT2_PKSK_T4_iiT6__param_9];
	ld.shared.u32 	%r1777, [%r350+15360];
	shr.u32 	%r1778, %r1777, %r2123;
	and.b32  	%r1779, %r1778, %r221;
	shl.b32 	%r1780, %r1779, 3;
	add.s32 	%r1782, %r783, %r1780;
	ld.shared.u64 	%rd221, [%r1782+26112];
	xor.b32  	%r1783, %r1777, -2147483648;
	add.s64 	%rd222, %rd221, %rd9;
	shl.b64 	%rd223, %rd222, 2;
	add.s64 	%rd224, %rd22, %rd223;
	st.global.u32 	[%rd224+15360], %r1783;
$L__BB31_247:
	bar.warp.sync 	-1;
	add.s32 	%r1784, %r1, 4224;
	setp.ge.s32 	%p163, %r1784, %r351;
	@%p163 bra 	$L__BB31_249;
	ld.param.u32 	%r2124, [_ZN3cub18CUB_300001_SM_10006detail10radix_sort29DeviceRadixSortOnesweepKernelINS1_5radix10policy_hubIiiyE10Policy1000ELNS0_9SortOrderE0EiiyiiNS1_21identity_decomposer_tEEEvPT5_SB_PT3_PKSC_PT1_PKSG_PT2_PKSK_T4_iiT6__param_9];
	ld.shared.u32 	%r1785, [%r350+16896];
	shr.u32 	%r1786, %r1785, %r2124;
	and.b32  	%r1787, %r1786, %r221;
	shl.b32 	%r1788, %r1787, 3;
	add.s32 	%r1790, %r783, %r1788;
	ld.shared.u64 	%rd225, [%r1790+26112];
	xor.b32  	%r1791, %r1785, -2147483648;
	add.s64 	%rd226, %rd225, %rd9;
	shl.b64 	%rd227, %rd226, 2;
	add.s64 	%rd228, %rd22, %rd227;
	st.global.u32 	[%rd228+16896], %r1791;
$L__BB31_249:
	bar.warp.sync 	-1;
	add.s32 	%r1792, %r1, 4608;
	setp.ge.s32 	%p164, %r1792, %r351;
	@%p164 bra 	$L__BB31_251;
	ld.param.u32 	%r2125, [_ZN3cub18CUB_300001_SM_10006detail10radix_sort29DeviceRadixSortOnesweepKernelINS1_5radix10policy_hubIiiyE10Policy1000ELNS0_9SortOrderE0EiiyiiNS1_21identity_decomposer_tEEEvPT5_SB_PT3_PKSC_PT1_PKSG_PT2_PKSK_T4_iiT6__param_9];
	ld.shared.u32 	%r1793, [%r350+18432];
	shr.u32 	%r1794, %r1793, %r2125;
	and.b32  	%r1795, %r1794, %r221;
	shl.b32 	%r1796, %r1795, 3;
	add.s32 	%r1798, %r783, %r1796;
	ld.shared.u64 	%rd229, [%r1798+26112];
	xor.b32  	%r1799, %r1793, -2147483648;
	add.s64 	%rd230, %rd229, %rd9;
	shl.b64 	%rd231, %rd230, 2;
	add.s64 	%rd232, %rd22, %rd231;
	st.global.u32 	[%rd232+18432], %r1799;
$L__BB31_251:
	bar.warp.sync 	-1;
	add.s32 	%r1800, %r1, 4992;
	setp.ge.s32 	%p165, %r1800, %r351;
	@%p165 bra 	$L__BB31_253;
	ld.param.u32 	%r2126, [_ZN3cub18CUB_300001_SM_10006detail10radix_sort29DeviceRadixSortOnesweepKernelINS1_5radix10policy_hubIiiyE10Policy1000ELNS0_9SortOrderE0EiiyiiNS1_21identity_decomposer_tEEEvPT5_SB_PT3_PKSC_PT1_PKSG_PT2_PKSK_T4_iiT6__param_9];
	ld.shared.u32 	%r1801, [%r350+19968];
	shr.u32 	%r1802, %r1801, %r2126;
	and.b32  	%r1803, %r1802, %r221;
	shl.b32 	%r1804, %r1803, 3;
	add.s32 	%r1806, %r783, %r1804;
	ld.shared.u64 	%rd233, [%r1806+26112];
	xor.b32  	%r1807, %r1801, -2147483648;
	add.s64 	%rd234, %rd233, %rd9;
	shl.b64 	%rd235, %rd234, 2;
	add.s64 	%rd236, %rd22, %rd235;
	st.global.u32 	[%rd236+19968], %r1807;
$L__BB31_253:
	bar.warp.sync 	-1;
	add.s32 	%r1808, %r1, 5376;
	setp.ge.s32 	%p166, %r1808, %r351;
	@%p166 bra 	$L__BB31_255;
	ld.param.u32 	%r2127, [_ZN3cub18CUB_300001_SM_10006detail10radix_sort29DeviceRadixSortOnesweepKernelINS1_5radix10policy_hubIiiyE10Policy1000ELNS0_9SortOrderE0EiiyiiNS1_21identity_decomposer_tEEEvPT5_SB_PT3_PKSC_PT1_PKSG_PT2_PKSK_T4_iiT6__param_9];
	ld.shared.u32 	%r1809, [%r350+21504];
	shr.u32 	%r1810, %r1809, %r2127;
	and.b32  	%r1811, %r1810, %r221;
	shl.b32 	%r1812, %r1811, 3;
	add.s32 	%r1814, %r783, %r1812;
	ld.shared.u64 	%rd237, [%r1814+26112];
	xor.b32  	%r1815, %r1809, -2147483648;
	add.s64 	%rd238, %rd237, %rd9;
	shl.b64 	%rd239, %rd238, 2;
	add.s64 	%rd240, %rd22, %rd239;
	st.global.u32 	[%rd240+21504], %r1815;
$L__BB31_255:
	bar.warp.sync 	-1;
	add.s32 	%r1816, %r1, 5760;
	setp.ge.s32 	%p167, %r1816, %r351;
	@%p167 bra 	$L__BB31_257;
	ld.param.u32 	%r2128, [_ZN3cub18CUB_300001_SM_10006detail10radix_sort29DeviceRadixSortOnesweepKernelINS1_5radix10policy_hubIiiyE10Policy1000ELNS0_9SortOrderE0EiiyiiNS1_21identity_decomposer_tEEEvPT5_SB_PT3_PKSC_PT1_PKSG_PT2_PKSK_T4_iiT6__param_9];
	ld.shared.u32 	%r1817, [%r350+23040];
	shr.u32 	%r1818, %r1817, %r2128;
	and.b32  	%r1819, %r1818, %r221;
	shl.b32 	%r1820, %r1819, 3;
	add.s32 	%r1822, %r783, %r1820;
	ld.shared.u64 	%rd241, [%r1822+26112];
	xor.b32  	%r1823, %r1817, -2147483648;
	add.s64 	%rd242, %rd241, %rd9;
	shl.b64 	%rd243, %rd242, 2;
	add.s64 	%rd244, %rd22, %rd243;
	st.global.u32 	[%rd244+23040], %r1823;
$L__BB31_257:
	bar.warp.sync 	-1;
	or.b32  	%r1824, %r1, 6144;
	setp.ge.s32 	%p168, %r1824, %r351;
	@%p168 bra 	$L__BB31_259;
	ld.param.u32 	%r2129, [_ZN3cub18CUB_300001_SM_10006detail10radix_sort29DeviceRadixSortOnesweepKernelINS1_5radix10policy_hubIiiyE10Policy1000ELNS0_9SortOrderE0EiiyiiNS1_21identity_decomposer_tEEEvPT5_SB_PT3_PKSC_PT1_PKSG_PT2_PKSK_T4_iiT6__param_9];
	ld.shared.u32 	%r1825, [%r350+24576];
	shr.u32 	%r1826, %r1825, %r2129;
	and.b32  	%r1827, %r1826, %r221;
	shl.b32 	%r1828, %r1827, 3;
	add.s32 	%r1830, %r783, %r1828;
	ld.shared.u64 	%rd245, [%r1830+26112];
	xor.b32  	%r1831, %r1825, -2147483648;
	add.s64 	%rd246, %rd245, %rd9;
	shl.b64 	%rd247, %rd246, 2;
	add.s64 	%rd248, %rd22, %rd247;
	st.global.u32 	[%rd248+24576], %r1831;
$L__BB31_259:
	bar.warp.sync 	-1;
$L__BB31_260:
	ld.param.u32 	%r2130, [_ZN3cub18CUB_300001_SM_10006detail10radix_sort29DeviceRadixSortOnesweepKernelINS1_5radix10policy_hubIiiyE10Policy1000ELNS0_9SortOrderE0EiiyiiNS1_21identity_decomposer_tEEEvPT5_SB_PT3_PKSC_PT1_PKSG_PT2_PKSK_T4_iiT6__param_9];
	ld.param.u32 	%r2090, [_ZN3cub18CUB_300001_SM_10006detail10radix_sort29DeviceRadixSortOnesweepKernelINS1_5radix10policy_hubIiiyE10Policy1000ELNS0_9SortOrderE0EiiyiiNS1_21identity_decomposer_tEEEvPT5_SB_PT3_PKSC_PT1_PKSG_PT2_PKSK_T4_iiT6__param_8];
	setp.gt.s32 	%p169, %r349, %r2090;
	ld.shared.u32 	%r1832, [%r350];
	shr.u32 	%r1833, %r1832, %r2130;
	and.b32  	%r352, %r1833, %r221;
	ld.shared.u32 	%r1834, [%r350+1536];
	shr.u32 	%r1835, %r1834, %r2130;
	and.b32  	%r353, %r1835, %r221;
	ld.shared.u32 	%r1836, [%r350+3072];
	shr.u32 	%r1837, %r1836, %r2130;
	and.b32  	%r354, %r1837, %r221;
	ld.shared.u32 	%r1838, [%r350+4608];
	shr.u32 	%r1839, %r1838, %r2130;
	and.b32  	%r355, %r1839, %r221;
	ld.shared.u32 	%r1840, [%r350+6144];
	shr.u32 	%r1841, %r1840, %r2130;
	and.b32  	%r356, %r1841, %r221;
	ld.shared.u32 	%r1842, [%r350+7680];
	shr.u32 	%r1843, %r1842, %r2130;
	and.b32  	%r357, %r1843, %r221;
	ld.shared.u32 	%r1844, [%r350+9216];
	shr.u32 	%r1845, %r1844, %r2130;
	and.b32  	%r358, %r1845, %r221;
	ld.shared.u32 	%r1846, [%r350+10752];
	shr.u32 	%r1847, %r1846, %r2130;
	and.b32  	%r359, %r1847, %r221;
	ld.shared.u32 	%r1848, [%r350+12288];
	shr.u32 	%r1849, %r1848, %r2130;
	and.b32  	%r360, %r1849, %r221;
	ld.shared.u32 	%r1850, [%r350+13824];
	shr.u32 	%r1851, %r1850, %r2130;
	and.b32  	%r361, %r1851, %r221;
	ld.shared.u32 	%r1852, [%r350+15360];
	shr.u32 	%r1853, %r1852, %r2130;
	and.b32  	%r362, %r1853, %r221;
	ld.shared.u32 	%r1854, [%r350+16896];
	shr.u32 	%r1855, %r1854, %r2130;
	and.b32  	%r363, %r1855, %r221;
	ld.shared.u32 	%r1856, [%r350+18432];
	shr.u32 	%r1857, %r1856, %r2130;
	and.b32  	%r364, %r1857, %r221;
	ld.shared.u32 	%r1858, [%r350+19968];
	shr.u32 	%r1859, %r1858, %r2130;
	and.b32  	%r365, %r1859, %r221;
	ld.shared.u32 	%r1860, [%r350+21504];
	shr.u32 	%r1861, %r1860, %r2130;
	and.b32  	%r366, %r1861, %r221;
	ld.shared.u32 	%r1862, [%r350+23040];
	shr.u32 	%r1863, %r1862, %r2130;
	and.b32  	%r367, %r1863, %r221;
	ld.shared.u32 	%r1864, [%r350+24576];
	shr.u32 	%r1865, %r1864, %r2130;
	and.b32  	%r368, %r1865, %r221;
	@%p169 bra 	$L__BB31_262;
	ld.param.u64 	%rd443, [_ZN3cub18CUB_300001_SM_10006detail10radix_sort29DeviceRadixSortOnesweepKernelINS1_5radix10policy_hubIiiyE10Policy1000ELNS0_9SortOrderE0EiiyiiNS1_21identity_decomposer_tEEEvPT5_SB_PT3_PKSC_PT1_PKSG_PT2_PKSK_T4_iiT6__param_7];
	cvta.to.global.u64 	%rd249, %rd443;
	and.b32  	%r1869, %r1, 31;
	or.b32  	%r1870, %r647, %r1869;
	cvt.u64.u32 	%rd250, %r1870;
	mul.lo.s32 	%r1871, %r3, 6528;
	cvt.s64.s32 	%rd251, %r1871;
	add.s64 	%rd252, %rd250, %rd251;
	shl.b64 	%rd253, %rd252, 2;
	add.s64 	%rd254, %rd249, %rd253;
	ld.global.u32 	%r2266, [%rd254];
	ld.global.u32 	%r2267, [%rd254+128];
	ld.global.u32 	%r2268, [%rd254+256];
	ld.global.u32 	%r2269, [%rd254+384];
	ld.global.u32 	%r2270, [%rd254+512];
	ld.global.u32 	%r2271, [%rd254+640];
	ld.global.u32 	%r2272, [%rd254+768];
	ld.global.u32 	%r2273, [%rd254+896];
	ld.global.u32 	%r2274, [%rd254+1024];
	ld.global.u32 	%r2275, [%rd254+1152];
	ld.global.u32 	%r2276, [%rd254+1280];
	ld.global.u32 	%r2277, [%rd254+1408];
	ld.global.u32 	%r2278, [%rd254+1536];
	ld.global.u32 	%r2279, [%rd254+1664];
	ld.global.u32 	%r2280, [%rd254+1792];
	ld.global.u32 	%r2281, [%rd254+1920];
	ld.global.u32 	%r2282, [%rd254+2048];
	bra.uni 	$L__BB31_296;
$L__BB31_262:
	ld.param.u32 	%r2091, [_ZN3cub18CUB_300001_SM_10006detail10radix_sort29DeviceRadixSortOnesweepKernelINS1_5radix10policy_hubIiiyE10Policy1000ELNS0_9SortOrderE0EiiyiiNS1_21identity_decomposer_tEEEvPT5_SB_PT3_PKSC_PT1_PKSG_PT2_PKSK_T4_iiT6__param_8];
	ld.param.u64 	%rd444, [_ZN3cub18CUB_300001_SM_10006detail10radix_sort29DeviceRadixSortOnesweepKernelINS1_5radix10policy_hubIiiyE10Policy1000ELNS0_9SortOrderE0EiiyiiNS1_21identity_decomposer_tEEEvPT5_SB_PT3_PKSC_PT1_PKSG_PT2_PKSK_T4_iiT6__param_7];
	cvta.to.global.u64 	%rd255, %rd444;
	add.s64 	%rd23, %rd255, %rd63;
	cvt.u32.u64 	%r1874, %rd7;
	sub.s32 	%r386, %r2091, %r649;
	setp.ge.s32 	%p170, %r1874, %r386;
	@%p170 bra 	$L__BB31_264;
	ld.global.u32 	%r2266, [%rd23];
$L__BB31_264:
	add.s32 	%r1877, %r1874, 32;
	setp.ge.s32 	%p171, %r1877, %r386;
	@%p171 bra 	$L__BB31_266;
	ld.global.u32 	%r2267, [%rd23+128];
$L__BB31_266:
	add.s32 	%r1880, %r1874, 64;
	setp.ge.s32 	%p172, %r1880, %r386;
	@%p172 bra 	$L__BB31_268;
	ld.global.u32 	%r2268, [%rd23+256];
$L__BB31_268:
	add.s32 	%r1883, %r1874, 96;
	setp.ge.s32 	%p173, %r1883, %r386;
	@%p173 bra 	$L__BB31_270;
	ld.global.u32 	%r2269, [%rd23+384];
$L__BB31_270:
	add.s32 	%r1886, %r1874, 128;
	setp.ge.s32 	%p174, %r1886, %r386;
	@%p174 bra 	$L__BB31_272;
	ld.global.u32 	%r2270, [%rd23+512];
$L__BB31_272:
	add.s32 	%r1889, %r1874, 160;
	setp.ge.s32 	%p175, %r1889, %r386;
	@%p175 bra 	$L__BB31_274;
	ld.global.u32 	%r2271, [%rd23+640];
$L__BB31_274:
	add.s32 	%r1892, %r1874, 192;
	setp.ge.s32 	%p176, %r1892, %r386;
	@%p176 bra 	$L__BB31_276;
	ld.global.u32 	%r2272, [%rd23+768];
$L__BB31_276:
	add.s32 	%r1895, %r1874, 224;
	setp.ge.s32 	%p177, %r1895, %r386;
	@%p177 bra 	$L__BB31_278;
	ld.param.u64 	%rd445, [_ZN3cub18CUB_300001_SM_10006detail10radix_sort29DeviceRadixSortOnesweepKernelINS1_5radix10policy_hubIiiyE10Policy1000ELNS0_9SortOrderE0EiiyiiNS1_21identity_decomposer_tEEEvPT5_SB_PT3_PKSC_PT1_PKSG_PT2_PKSK_T4_iiT6__param_7];
	cvta.to.global.u64 	%rd259, %rd445;
	cvt.s64.s32 	%rd260, %r649;
	add.s64 	%rd261, %rd7, %rd260;
	shl.b64 	%rd262, %rd261, 2;
	add.s64 	%rd263, %rd259, %rd262;
	ld.global.u32 	%r2273, [%rd263+896];
$L__BB31_278:
	add.s32 	%r1899, %r1874, 256;
	setp.ge.s32 	%p178, %r1899, %r386;
	@%p178 bra 	$L__BB31_280;
	ld.param.u64 	%rd446, [_ZN3cub18CUB_300001_SM_10006detail10radix_sort29DeviceRadixSortOnesweepKernelINS1_5radix10policy_hubIiiyE10Policy1000ELNS0_9SortOrderE0EiiyiiNS1_21identity_decomposer_tEEEvPT5_SB_PT3_PKSC_PT1_PKSG_PT2_PKSK_T4_iiT6__param_7];
	cvta.to.global.u64 	%rd264, %rd446;
	cvt.s64.s32 	%rd265, %r649;
	add.s64 	%rd266, %rd7, %rd265;
	shl.b64 	%rd267, %rd266, 2;
	add.s64 	%rd268, %rd264, %rd267;
	ld.global.u32 	%r2274, [%rd268+1024];
$L__BB31_280:
	add.s32 	%r1903, %r1874, 288;
	setp.ge.s32 	%p179, %r1903, %r386;
	@%p179 bra 	$L__BB31_282;
	ld.param.u64 	%rd447, [_ZN3cub18CUB_300001_SM_10006detail10radix_sort29DeviceRadixSortOnesweepKernelINS1_5radix10policy_hubIiiyE10Policy1000ELNS0_9SortOrderE0EiiyiiNS1_21identity_decomposer_tEEEvPT5_SB_PT3_PKSC_PT1_PKSG_PT2_PKSK_T4_iiT6__param_7];
	cvta.to.global.u64 	%rd269, %rd447;
	cvt.s64.s32 	%rd270, %r649;
	add.s64 	%rd271, %rd7, %rd270;
	shl.b64 	%rd272, %rd271, 2;
	add.s64 	%rd273, %rd269, %rd272;
	ld.global.u32 	%r2275, [%rd273+1152];
$L__BB31_282:
	add.s32 	%r1907, %r1874, 320;
	setp.ge.s32 	%p180, %r1907, %r386;
	@%p180 bra 	$L__BB31_284;
	ld.param.u64 	%rd448, [_ZN3cub18CUB_300001_SM_10006detail10radix_sort29DeviceRadixSortOnesweepKernelINS1_5radix10policy_hubIiiyE10Policy1000ELNS0_9SortOrderE0EiiyiiNS1_21identity_decomposer_tEEEvPT5_SB_PT3_PKSC_PT1_PKSG_PT2_PKSK_T4_iiT6__param_7];
	cvta.to.global.u64 	%rd274, %rd448;
	cvt.s64.s32 	%rd275, %r649;
	add.s64 	%rd276, %rd7, %rd275;
	shl.b64 	%rd277, %rd276, 2;
	add.s64 	%rd278, %rd274, %rd277;
	ld.global.u32 	%r2276, [%rd278+1280];
$L__BB31_284:
	add.s32 	%r1911, %r1874, 352;
	setp.ge.s32 	%p181, %r1911, %r386;
	@%p181 bra 	$L__BB31_286;
	ld.param.u64 	%rd449, [_ZN3cub18CUB_300001_SM_10006detail10radix_sort29DeviceRadixSortOnesweepKernelINS1_5radix10policy_hubIiiyE10Policy1000ELNS0_9SortOrderE0EiiyiiNS1_21identity_decomposer_tEEEvPT5_SB_PT3_PKSC_PT1_PKSG_PT2_PKSK_T4_iiT6__param_7];
	cvta.to.global.u64 	%rd279, %rd449;
	mul.lo.s32 	%r1912, %r3, 6528;
	cvt.s64.s32 	%rd280, %r1912;
	add.s64 	%rd281, %rd7, %rd280;
	shl.b64 	%rd282, %rd281, 2;
	add.s64 	%rd283, %rd279, %rd282;
	ld.global.u32 	%r2277, [%rd283+1408];
$L__BB31_286:
	add.s32 	%r1915, %r1874, 384;
	setp.ge.s32 	%p182, %r1915, %r386;
	@%p182 bra 	$L__BB31_288;
	ld.param.u64 	%rd450, [_ZN3cub18CUB_300001_SM_10006detail10radix_sort29DeviceRadixSortOnesweepKernelINS1_5radix10policy_hubIiiyE10Policy1000ELNS0_9SortOrderE0EiiyiiNS1_21identity_decomposer_tEEEvPT5_SB_PT3_PKSC_PT1_PKSG_PT2_PKSK_T4_iiT6__param_7];
	cvta.to.global.u64 	%rd284, %rd450;
	mul.lo.s32 	%r1916, %r3, 6528;
	cvt.s64.s32 	%rd285, %r1916;
	add.s64 	%rd286, %rd7, %rd285;
	shl.b64 	%rd287, %rd286, 2;
	add.s64 	%rd288, %rd284, %rd287;
	ld.global.u32 	%r2278, [%rd288+1536];
$L__BB31_288:
	cvt.u32.u64 	%r1918, %rd7;
	add.s32 	%r1919, %r1918, 416;
	setp.ge.s32 	%p183, %r1919, %r386;
	@%p183 bra 	$L__BB31_290;
	ld.param.u64 	%rd451, [_ZN3cub18CUB_300001_SM_10006detail10radix_sort29DeviceRadixSortOnesweepKernelINS1_5radix10policy_hubIiiyE10Policy1000ELNS0_9SortOrderE0EiiyiiNS1_21identity_decomposer_tEEEvPT5_SB_PT3_PKSC_PT1_PKSG_PT2_PKSK_T4_iiT6__param_7];
	cvta.to.global.u64 	%rd289, %rd451;
	mul.lo.s32 	%r1920, %r3, 6528;
	cvt.s64.s32 	%rd290, %r1920;
	add.s64 	%rd291, %rd7, %rd290;
	shl.b64 	%rd292, %rd291, 2;
	add.s64 	%rd293, %rd289, %rd292;
	ld.global.u32 	%r2279, [%rd293+1664];
$L__BB31_290:
	cvt.u32.u64 	%r1922, %rd7;
	add.s32 	%r1923, %r1922, 448;
	setp.ge.s32 	%p184, %r1923, %r386;
	@%p184 bra 	$L__BB31_292;
	ld.param.u64 	%rd452, [_ZN3cub18CUB_300001_SM_10006detail10radix_sort29DeviceRadixSortOnesweepKernelINS1_5radix10policy_hubIiiyE10Policy1000ELNS0_9SortOrderE0EiiyiiNS1_21identity_decomposer_tEEEvPT5_SB_PT3_PKSC_PT1_PKSG_PT2_PKSK_T4_iiT6__param_7];
	cvta.to.global.u64 	%rd294, %rd452;
	mul.lo.s32 	%r1924, %r3, 6528;
	cvt.s64.s32 	%rd295, %r1924;
	add.s64 	%rd296, %rd7, %rd295;
	shl.b64 	%rd297, %rd296, 2;
	add.s64 	%rd298, %rd294, %rd297;
	ld.global.u32 	%r2280, [%rd298+1792];
$L__BB31_292:
	cvt.u32.u64 	%r1926, %rd7;
	add.s32 	%r1927, %r1926, 480;
	setp.ge.s32 	%p185, %r1927, %r386;
	@%p185 bra 	$L__BB31_294;
	ld.param.u64 	%rd453, [_ZN3cub18CUB_300001_SM_10006detail10radix_sort29DeviceRadixSortOnesweepKernelINS1_5radix10policy_hubIiiyE10Policy1000ELNS0_9SortOrderE0EiiyiiNS1_21identity_decomposer_tEEEvPT5_SB_PT3_PKSC_PT1_PKSG_PT2_PKSK_T4_iiT6__param_7];
	cvta.to.global.u64 	%rd299, %rd453;
	mul.lo.s32 	%r1928, %r3, 6528;
	cvt.s64.s32 	%rd300, %r1928;
	add.s64 	%rd301, %rd7, %rd300;
	shl.b64 	%rd302, %rd301, 2;
	add.s64 	%rd303, %rd299, %rd302;
	ld.global.u32 	%r2281, [%rd303+1920];
$L__BB31_294:
	cvt.u32.u64 	%r1930, %rd7;
	add.s32 	%r1931, %r1930, 512;
	setp.ge.s32 	%p186, %r1931, %r386;
	@%p186 bra 	$L__BB31_296;
	ld.param.u64 	%rd454, [_ZN3cub18CUB_300001_SM_10006detail10radix_sort29DeviceRadixSortOnesweepKernelINS1_5radix10policy_hubIiiyE10Policy1000ELNS0_9SortOrderE0EiiyiiNS1_21identity_decomposer_tEEEvPT5_SB_PT3_PKSC_PT1_PKSG_PT2_PKSK_T4_iiT6__param_7];
	cvta.to.global.u64 	%rd304, %rd454;
	mov.u32 	%r1932, %tid.x;
	and.b32  	%r1933, %r1932, 992;
	mul.lo.s32 	%r1934, %r1933, 17;
	and.b32  	%r1935, %r1932, 31;
	or.b32  	%r1936, %r1934, %r1935;
	cvt.u64.u32 	%rd305, %r1936;
	mul.lo.s32 	%r1937, %r3, 6528;
	cvt.s64.s32 	%rd306, %r1937;
	add.s64 	%rd307, %rd305, %rd306;
	shl.b64 	%rd308, %rd307, 2;
	add.s64 	%rd309, %rd304, %rd308;
	ld.global.u32 	%r2282, [%rd309+2048];
$L__BB31_296:
	ld.param.u32 	%r2092, [_ZN3cub18CUB_300001_SM_10006detail10radix_sort29DeviceRadixSortOnesweepKernelINS1_5radix10policy_hubIiiyE10Policy1000ELNS0_9SortOrderE0EiiyiiNS1_21identity_decomposer_tEEEvPT5_SB_PT3_PKSC_PT1_PKSG_PT2_PKSK_T4_iiT6__param_8];
	ld.param.u64 	%rd441, [_ZN3cub18CUB_300001_SM_10006detail10radix_sort29DeviceRadixSortOnesweepKernelINS1_5radix10policy_hubIiiyE10Policy1000ELNS0_9SortOrderE0EiiyiiNS1_21identity_decomposer_tEEEvPT5_SB_PT3_PKSC_PT1_PKSG_PT2_PKSK_T4_iiT6__param_6];
	cvta.to.global.u64 	%rd24, %rd441;
	mov.u32 	%r437, %tid.x;
	cvt.u64.u32 	%rd25, %r437;
	shl.b32 	%r1938, %r437, 2;
	mov.u32 	%r1939, _ZZN3cub18CUB_300001_SM_10006detail10radix_sort29DeviceRadixSortOnesweepKernelINS1_5radix10policy_hubIiiyE10Policy1000ELNS0_9SortOrderE0EiiyiiNS1_21identity_decomposer_tEEEvPT5_SB_PT3_PKSC_PT1_PKSG_PT2_PKSK_T4_iiT6_E1s;
	add.s32 	%r438, %r1939, %r1938;
	mad.lo.s32 	%r1940, %r3, 6528, 6528;
	setp.gt.s32 	%p187, %r1940, %r2092;
	bar.sync 	0;
	st.shared.u32 	[%r323+-4], %r2266;
	st.shared.u32 	[%r324+-4], %r2267;
	st.shared.u32 	[%r325+-4], %r2268;
	st.shared.u32 	[%r326+-4], %r2269;
	st.shared.u32 	[%r327+-4], %r2270;
	st.shared.u32 	[%r328+-4], %r2271;
	st.shared.u32 	[%r329+-4], %r2272;
	st.shared.u32 	[%r330+-4], %r2273;
	st.shared.u32 	[%r331+-4], %r2274;
	st.shared.u32 	[%r332+-4], %r2275;
	st.shared.u32 	[%r333+-4], %r2276;
	st.shared.u32 	[%r334+-4], %r2277;
	st.shared.u32 	[%r335+-4], %r2278;
	st.shared.u32 	[%r336+-4], %r2279;
	st.shared.u32 	[%r337+-4], %r2280;
	st.shared.u32 	[%r338+-4], %r2281;
	st.shared.u32 	[%r339+-4], %r2282;
	bar.sync 	0;
	@%p187 bra 	$L__BB31_298;
	ld.shared.u32 	%r1941, [%r438];
	shl.b32 	%r1942, %r352, 3;
	add.s32 	%r1944, %r1939, 26112;
	add.s32 	%r1945, %r1944, %r1942;
	ld.shared.u64 	%rd310, [%r1945];
	add.s64 	%rd311, %rd310, %rd25;
	shl.b64 	%rd312, %rd311, 2;
	add.s64 	%rd313, %rd24, %rd312;
	st.global.u32 	[%rd313], %r1941;
	bar.warp.sync 	-1;
	ld.shared.u32 	%r1946, [%r438+1536];
	shl.b32 	%r1947, %r353, 3;
	add.s32 	%r1948, %r1944, %r1947;
	ld.shared.u64 	%rd314, [%r1948];
	add.s64 	%rd315, %rd314, %rd25;
	shl.b64 	%rd316, %rd315, 2;
	add.s64 	%rd317, %rd24, %rd316;
	st.global.u32 	[%rd317+1536], %r1946;
	bar.warp.sync 	-1;
	ld.shared.u32 	%r1949, [%r438+3072];
	shl.b32 	%r1950, %r354, 3;
	add.s32 	%r1951, %r1944, %r1950;
	ld.shared.u64 	%rd318, [%r1951];
	add.s64 	%rd319, %rd318, %rd25;
	shl.b64 	%rd320, %rd319, 2;
	add.s64 	%rd321, %rd24, %rd320;
	st.global.u32 	[%rd321+3072], %r1949;
	bar.warp.sync 	-1;
	ld.shared.u32 	%r1952, [%r438+4608];
	shl.b32 	%r1953, %r355, 3;
	add.s32 	%r1954, %r1944, %r1953;
	ld.shared.u64 	%rd322, [%r1954];
	add.s64 	%rd323, %rd322, %rd25;
	shl.b64 	%rd324, %rd323, 2;
	add.s64 	%rd325, %rd24, %rd324;
	st.global.u32 	[%rd325+4608], %r1952;
	bar.warp.sync 	-1;
	ld.shared.u32 	%r1955, [%r438+6144];
	shl.b32 	%r1956, %r356, 3;
	add.s32 	%r1957, %r1944, %r1956;
	ld.shared.u64 	%rd326, [%r1957];
	add.s64 	%rd327, %rd326, %rd25;
	shl.b64 	%rd328, %rd327, 2;
	add.s64 	%rd329, %rd24, %rd328;
	st.global.u32 	[%rd329+6144], %r1955;
	bar.warp.sync 	-1;
	ld.shared.u32 	%r1958, [%r438+7680];
	shl.b32 	%r1959, %r357, 3;
	add.s32 	%r1960, %r1944, %r1959;
	ld.shared.u64 	%rd330, [%r1960];
	add.s64 	%rd331, %rd330, %rd25;
	shl.b64 	%rd332, %rd331, 2;
	add.s64 	%rd333, %rd24, %rd332;
	st.global.u32 	[%rd333+7680], %r1958;
	bar.warp.sync 	-1;
	ld.shared.u32 	%r1961, [%r438+9216];
	shl.b32 	%r1962, %r358, 3;
	add.s32 	%r1963, %r1944, %r1962;
	ld.shared.u64 	%rd334, [%r1963];
	add.s64 	%rd335, %rd334, %rd25;
	shl.b64 	%rd336, %rd335, 2;
	add.s64 	%rd337, %rd24, %rd336;
	st.global.u32 	[%rd337+9216], %r1961;
	bar.warp.sync 	-1;
	ld.shared.u32 	%r1964, [%r438+10752];
	shl.b32 	%r1965, %r359, 3;
	add.s32 	%r1966, %r1944, %r1965;
	ld.shared.u64 	%rd338, [%r1966];
	add.s64 	%rd339, %rd338, %rd25;
	shl.b64 	%rd340, %rd339, 2;
	add.s64 	%rd341, %rd24, %rd340;
	st.global.u32 	[%rd341+10752], %r1964;
	bar.warp.sync 	-1;
	ld.shared.u32 	%r1967, [%r438+12288];
	shl.b32 	%r1968, %r360, 3;
	add.s32 	%r1969, %r1944, %r1968;
	ld.shared.u64 	%rd342, [%r1969];
	add.s64 	%rd343, %rd342, %rd25;
	shl.b64 	%rd344, %rd343, 2;
	add.s64 	%rd345, %rd24, %rd344;
	st.global.u32 	[%rd345+12288], %r1967;
	bar.warp.sync 	-1;
	ld.shared.u32 	%r1970, [%r438+13824];
	shl.b32 	%r1971, %r361, 3;
	add.s32 	%r1972, %r1944, %r1971;
	ld.shared.u64 	%rd346, [%r1972];
	add.s64 	%rd347, %rd346, %rd25;
	shl.b64 	%rd348, %rd347, 2;
	add.s64 	%rd349, %rd24, %rd348;
	st.global.u32 	[%rd349+13824], %r1970;
	bar.warp.sync 	-1;
	ld.shared.u32 	%r1973, [%r438+15360];
	shl.b32 	%r1974, %r362, 3;
	add.s32 	%r1975, %r1944, %r1974;
	ld.shared.u64 	%rd350, [%r1975];
	add.s64 	%rd351, %rd350, %rd25;
	shl.b64 	%rd352, %rd351, 2;
	add.s64 	%rd353, %rd24, %rd352;
	st.global.u32 	[%rd353+15360], %r1973;
	bar.warp.sync 	-1;
	ld.shared.u32 	%r1976, [%r438+16896];
	shl.b32 	%r1977, %r363, 3;
	add.s32 	%r1978, %r1944, %r1977;
	ld.shared.u64 	%rd354, [%r1978];
	add.s64 	%rd355, %rd354, %rd25;
	shl.b64 	%rd356, %rd355, 2;
	add.s64 	%rd357, %rd24, %rd356;
	st.global.u32 	[%rd357+16896], %r1976;
	bar.warp.sync 	-1;
	ld.shared.u32 	%r1979, [%r438+18432];
	shl.b32 	%r1980, %r364, 3;
	add.s32 	%r1981, %r1944, %r1980;
	ld.shared.u64 	%rd358, [%r1981];
	add.s64 	%rd359, %rd358, %rd25;
	shl.b64 	%rd360, %rd359, 2;
	add.s64 	%rd361, %rd24, %rd360;
	st.global.u32 	[%rd361+18432], %r1979;
	bar.warp.sync 	-1;
	ld.shared.u32 	%r1982, [%r438+19968];
	shl.b32 	%r1983, %r365, 3;
	add.s32 	%r1984, %r1944, %r1983;
	ld.shared.u64 	%rd362, [%r1984];
	add.s64 	%rd363, %rd362, %rd25;
	shl.b64 	%rd364, %rd363, 2;
	add.s64 	%rd365, %rd24, %rd364;
	st.global.u32 	[%rd365+19968], %r1982;
	bar.warp.sync 	-1;
	ld.shared.u32 	%r1985, [%r438+21504];
	shl.b32 	%r1986, %r366, 3;
	add.s32 	%r1987, %r1944, %r1986;
	ld.shared.u64 	%rd366, [%r1987];
	add.s64 	%rd367, %rd366, %rd25;
	shl.b64 	%rd368, %rd367, 2;
	add.s64 	%rd369, %rd24, %rd368;
	st.global.u32 	[%rd369+21504], %r1985;
	bar.warp.sync 	-1;
	ld.shared.u32 	%r1988, [%r438+23040];
	shl.b32 	%r1989, %r367, 3;
	add.s32 	%r1990, %r1944, %r1989;
	ld.shared.u64 	%rd370, [%r1990];
	add.s64 	%rd371, %rd370, %rd25;
	shl.b64 	%rd372, %rd371, 2;
	add.s64 	%rd373, %rd24, %rd372;
	st.global.u32 	[%rd373+23040], %r1988;
	bar.warp.sync 	-1;
	ld.shared.u32 	%r1991, [%r438+24576];
	shl.b32 	%r1992, %r368, 3;
	add.s32 	%r1993, %r1944, %r1992;
	ld.shared.u64 	%rd374, [%r1993];
	add.s64 	%rd375, %rd374, %rd25;
	shl.b64 	%rd376, %rd375, 2;
	add.s64 	%rd377, %rd24, %rd376;
	st.global.u32 	[%rd377+24576], %r1991;
	bar.warp.sync 	-1;
	bra.uni 	$L__BB31_333;
$L__BB31_298:
	ld.param.u32 	%r2093, [_ZN3cub18CUB_300001_SM_10006detail10radix_sort29DeviceRadixSortOnesweepKernelINS1_5radix10policy_hubIiiyE10Policy1000ELNS0_9SortOrderE0EiiyiiNS1_21identity_decomposer_tEEEvPT5_SB_PT3_PKSC_PT1_PKSG_PT2_PKSK_T4_iiT6__param_8];
	mad.lo.s32 	%r439, %r3, -6528, %r2093;
	shl.b32 	%r1994, %r352, 3;
	add.s32 	%r1996, %r1939, %r1994;
	ld.shared.u64 	%rd26, [%r1996+26112];
	setp.ge.s32 	%p188, %r437, %r439;
	@%p188 bra 	$L__BB31_300;
	ld.shared.u32 	%r1997, [%r438];
	add.s64 	%rd378, %rd26, %rd25;
	shl.b64 	%rd379, %rd378, 2;
	add.s64 	%rd380, %rd24, %rd379;
	st.global.u32 	[%rd380], %r1997;
$L__BB31_300:
	bar.warp.sync 	-1;
	shl.b32 	%r1998, %r353, 3;
	add.s32 	%r2000, %r1939, %r1998;
	ld.shared.u64 	%rd27, [%r2000+26112];
	add.s32 	%r2001, %r437, 384;
	setp.ge.s32 	%p189, %r2001, %r439;
	@%p189 bra 	$L__BB31_302;
	ld.shared.u32 	%r2002, [%r438+1536];
	add.s64 	%rd381, %rd27, %rd25;
	shl.b64 	%rd382, %rd381, 2;
	add.s64 	%rd383, %rd24, %rd382;
	st.global.u32 	[%rd383+1536], %r2002;
$L__BB31_302:
	bar.warp.sync 	-1;
	shl.b32 	%r2003, %r354, 3;
	add.s32 	%r2005, %r1939, %r2003;
	ld.shared.u64 	%rd28, [%r2005+26112];
	add.s32 	%r2006, %r437, 768;
	setp.ge.s32 	%p190, %r2006, %r439;
	@%p190 bra 	$L__BB31_304;
	ld.shared.u32 	%r2007, [%r438+3072];
	add.s64 	%rd384, %rd28, %rd25;
	shl.b64 	%rd385, %rd384, 2;
	add.s64 	%rd386, %rd24, %rd385;
	st.global.u32 	[%rd386+3072], %r2007;
$L__BB31_304:
	bar.warp.sync 	-1;
	shl.b32 	%r2008, %r355, 3;
	add.s32 	%r2010, %r1939, %r2008;
	ld.shared.u64 	%rd29, [%r2010+26112];
	add.s32 	%r2011, %r437, 1152;
	setp.ge.s32 	%p191, %r2011, %r439;
	@%p191 bra 	$L__BB31_306;
	ld.shared.u32 	%r2012, [%r438+4608];
	add.s64 	%rd387, %rd29, %rd25;
	shl.b64 	%rd388, %rd387, 2;
	add.s64 	%rd389, %rd24, %rd388;
	st.global.u32 	[%rd389+4608], %r2012;
$L__BB31_306:
	bar.warp.sync 	-1;
	shl.b32 	%r2013, %r356, 3;
	add.s32 	%r2015, %r1939, %r2013;
	ld.shared.u64 	%rd30, [%r2015+26112];
	add.s32 	%r2016, %r437, 1536;
	setp.ge.s32 	%p192, %r2016, %r439;
	@%p192 bra 	$L__BB31_308;
	ld.shared.u32 	%r2017, [%r438+6144];
	add.s64 	%rd390, %rd30, %rd25;
	shl.b64 	%rd391, %rd390, 2;
	add.s64 	%rd392, %rd24, %rd391;
	st.global.u32 	[%rd392+6144], %r2017;
$L__BB31_308:
	bar.warp.sync 	-1;
	shl.b32 	%r2018, %r357, 3;
	add.s32 	%r2020, %r1939, %r2018;
	ld.shared.u64 	%rd31, [%r2020+26112];
	add.s32 	%r2021, %r437, 1920;
	setp.ge.s32 	%p193, %r2021, %r439;
	@%p193 bra 	$L__BB31_310;
	ld.shared.u32 	%r2022, [%r438+7680];
	add.s64 	%rd393, %rd31, %rd25;
	shl.b64 	%rd394, %rd393, 2;
	add.s64 	%rd395, %rd24, %rd394;
	st.global.u32 	[%rd395+7680], %r2022;
$L__BB31_310:
	bar.warp.sync 	-1;
	shl.b32 	%r2023, %r358, 3;
	add.s32 	%r2025, %r1939, %r2023;
	ld.shared.u64 	%rd32, [%r2025+26112];
	add.s32 	%r2026, %r437, 2304;
	setp.ge.s32 	%p194, %r2026, %r439;
	@%p194 bra 	$L__BB31_312;
	ld.shared.u32 	%r2027, [%r438+9216];
	add.s64 	%rd396, %rd32, %rd25;
	shl.b64 	%rd397, %rd396, 2;
	add.s64 	%rd398, %rd24, %rd397;
	st.global.u32 	[%rd398+9216], %r2027;
$L__BB31_312:
	bar.warp.sync 	-1;
	shl.b32 	%r2028, %r359, 3;
	add.s32 	%r2030, %r1939, %r2028;
	ld.shared.u64 	%rd33, [%r2030+26112];
	add.s32 	%r2031, %r437, 2688;
	setp.ge.s32 	%p195, %r2031, %r439;
	@%p195 bra 	$L__BB31_314;
	ld.shared.u32 	%r2032, [%r438+10752];
	add.s64 	%rd399, %rd33, %rd25;
	shl.b64 	%rd400, %rd399, 2;
	add.s64 	%rd401, %rd24, %rd400;
	st.global.u32 	[%rd401+10752], %r2032;
$L__BB31_314:
	bar.warp.sync 	-1;
	shl.b32 	%r2033, %r360, 3;
	add.s32 	%r2035, %r1939, %r2033;
	ld.shared.u64 	%rd34, [%r2035+26112];
	or.b32  	%r2036, %r437, 3072;
	setp.ge.s32 	%p196, %r2036, %r439;
	@%p196 bra 	$L__BB31_316;
	ld.shared.u32 	%r2037, [%r438+12288];
	add.s64 	%rd402, %rd34, %rd25;
	shl.b64 	%rd403, %rd402, 2;
	add.s64 	%rd404, %rd24, %rd403;
	st.global.u32 	[%rd404+12288], %r2037;
$L__BB31_316:
	bar.warp.sync 	-1;
	shl.b32 	%r2038, %r361, 3;
	add.s32 	%r2040, %r1939, %r2038;
	ld.shared.u64 	%rd35, [%r2040+26112];
	add.s32 	%r2041, %r437, 3456;
	setp.ge.s32 	%p197, %r2041, %r439;
	@%p197 bra 	$L__BB31_318;
	ld.shared.u32 	%r2042, [%r438+13824];
	add.s64 	%rd405, %rd35, %rd25;
	shl.b64 	%rd406, %rd405, 2;
	add.s64 	%rd407, %rd24, %rd406;
	st.global.u32 	[%rd407+13824], %r2042;
$L__BB31_318:
	bar.warp.sync 	-1;
	shl.b32 	%r2043, %r362, 3;
	add.s32 	%r2045, %r1939, %r2043;
	ld.shared.u64 	%rd36, [%r2045+26112];
	add.s32 	%r2046, %r437, 3840;
	setp.ge.s32 	%p198, %r2046, %r439;
	@%p198 bra 	$L__BB31_320;
	ld.shared.u32 	%r2047, [%r438+15360];
	add.s64 	%rd408, %rd36, %rd25;
	shl.b64 	%rd409, %rd408, 2;
	add.s64 	%rd410, %rd24, %rd409;
	st.global.u32 	[%rd410+15360], %r2047;
$L__BB31_320:
	bar.warp.sync 	-1;
	shl.b32 	%r2048, %r363, 3;
	add.s32 	%r2050, %r1939, %r2048;
	ld.shared.u64 	%rd37, [%r2050+26112];
	add.s32 	%r2051, %r437, 4224;
	setp.ge.s32 	%p199, %r2051, %r439;
	@%p199 bra 	$L__BB31_322;
	ld.shared.u32 	%r2052, [%r438+16896];
	add.s64 	%rd411, %rd37, %rd25;
	shl.b64 	%rd412, %rd411, 2;
	add.s64 	%rd413, %rd24, %rd412;
	st.global.u32 	[%rd413+16896], %r2052;
$L__BB31_322:
	bar.warp.sync 	-1;
	shl.b32 	%r2053, %r364, 3;
	add.s32 	%r2055, %r1939, %r2053;
	ld.shared.u64 	%rd38, [%r2055+26112];
	add.s32 	%r2056, %r437, 4608;
	setp.ge.s32 	%p200, %r2056, %r439;
	@%p200 bra 	$L__BB31_324;
	ld.shared.u32 	%r2057, [%r438+18432];
	add.s64 	%rd414, %rd38, %rd25;
	shl.b64 	%rd415, %rd414, 2;
	add.s64 	%rd416, %rd24, %rd415;
	st.global.u32 	[%rd416+18432], %r2057;
$L__BB31_324:
	bar.warp.sync 	-1;
	shl.b32 	%r2058, %r365, 3;
	add.s32 	%r2060, %r1939, %r2058;
	ld.shared.u64 	%rd39, [%r2060+26112];
	add.s32 	%r2061, %r437, 4992;
	setp.ge.s32 	%p201, %r2061, %r439;
	@%p201 bra 	$L__BB31_326;
	ld.shared.u32 	%r2062, [%r438+19968];
	add.s64 	%rd417, %rd39, %rd25;
	shl.b64 	%rd418, %rd417, 2;
	add.s64 	%rd419, %rd24, %rd418;
	st.global.u32 	[%rd419+19968], %r2062;
$L__BB31_326:
	bar.warp.sync 	-1;
	shl.b32 	%r2063, %r366, 3;
	add.s32 	%r2065, %r1939, %r2063;
	ld.shared.u64 	%rd40, [%r2065+26112];
	add.s32 	%r2066, %r437, 5376;
	setp.ge.s32 	%p202, %r2066, %r439;
	@%p202 bra 	$L__BB31_328;
	ld.shared.u32 	%r2067, [%r438+21504];
	add.s64 	%rd420, %rd40, %rd25;
	shl.b64 	%rd421, %rd420, 2;
	add.s64 	%rd422, %rd24, %rd421;
	st.global.u32 	[%rd422+21504], %r2067;
$L__BB31_328:
	bar.warp.sync 	-1;
	shl.b32 	%r2068, %r367, 3;
	add.s32 	%r2070, %r1939, %r2068;
	ld.shared.u64 	%rd41, [%r2070+26112];
	add.s32 	%r2071, %r437, 5760;
	setp.ge.s32 	%p203, %r2071, %r439;
	@%p203 bra 	$L__BB31_330;
	ld.shared.u32 	%r2072, [%r438+23040];
	add.s64 	%rd423, %rd41, %rd25;
	shl.b64 	%rd424, %rd423, 2;
	add.s64 	%rd425, %rd24, %rd424;
	st.global.u32 	[%rd425+23040], %r2072;
$L__BB31_330:
	bar.warp.sync 	-1;
	shl.b32 	%r2073, %r368, 3;
	add.s32 	%r2075, %r1939, %r2073;
	ld.shared.u64 	%rd426, [%r2075+26112];
	add.s64 	%rd42, %rd426, %rd25;
	or.b32  	%r2076, %r437, 6144;
	setp.ge.s32 	%p204, %r2076, %r439;
	@%p204 bra 	$L__BB31_332;
	ld.shared.u32 	%r2077, [%r438+24576];
	shl.b64 	%rd427, %rd42, 2;
	add.s64 	%rd428, %rd24, %rd427;
	st.global.u32 	[%rd428+24576], %r2077;
$L__BB31_332:
	bar.warp.sync 	-1;
$L__BB31_333:
	ret;

}


// ===== COMPILED SASS (sm_100) =====

	.target	sm_100

	.elftype	@"ET_EXEC"


//--------------------- .note.nv.tkinfo           --------------------------
	.section	.note.nv.tkinfo,"",@"SHT_NOTE"
	.sectionflags	@"SHF_NOTE_NV_TKINFO"
	.tkinfo
        /*0018*/ 	.word	0x00000002
        /*0030*/ 	.string	""
        /*0030*/ 	.string	"ptxas"
        /*0030*/ 	.string	"Cuda compilation tools, release 13.0, V13.0.88"
        /*0030*/ 	.string	"Build cuda_13.0.r13.0/compiler.36424714_0"
        /*0030*/ 	.string	"-arch sm_100 -m 64 "



//--------------------- .note.nv.cuinfo           --------------------------
	.section	.note.nv.cuinfo,"",@"SHT_NOTE"
	.sectionflags	@"SHF_NOTE_NV_CUINFO"
        /*0018*/ 	.short	0x0002
        /*001a*/ 	.short	0x0064
        /*001c*/ 	.short	0x0082
	.zero		2


//--------------------- .nv.info                  --------------------------
	.section	.nv.info,"",@"SHT_CUDA_INFO"
	.align	4


	//----- nvinfo : EIATTR_REGCOUNT
	.align		4
        /*0000*/ 	.byte	0x04, 0x2f
        /*0002*/ 	.short	(.L_55 - .L_54)
	.align		4
.L_54:
        /*0004*/ 	.word	index@(_Z12setup_kernelP17curandStateXORWOW)
        /*0008*/ 	.word	0x0000001f


	//----- nvinfo : EIATTR_FRAME_SIZE
	.align		4
.L_55:
        /*000c*/ 	.byte	0x04, 0x11
        /*000e*/ 	.short	(.L_57 - .L_56)
	.align		4
.L_56:
        /*0010*/ 	.word	index@(_Z12setup_kernelP17curandStateXORWOW)
        /*0014*/ 	.word	0x00000000


	//----- nvinfo : EIATTR_REGCOUNT
	.align		4
.L_57:
        /*0018*/ 	.byte	0x04, 0x2f
        /*001a*/ 	.short	(.L_59 - .L_58)
	.align		4
.L_58:
        /*001c*/ 	.word	index@(_Z22generate_normal_kernelP17curandStateXORWOWPfS1_)
        /*0020*/ 	.word	0x0000001e


	//----- nvinfo : EIATTR_FRAME_SIZE
	.align		4
.L_59:
        /*0024*/ 	.byte	0x04, 0x11
        /*0026*/ 	.short	(.L_61 - .L_60)
	.align		4
.L_60:
        /*0028*/ 	.word	index@($__internal_7_$__cuda_sm20_sqrt_rn_f32_slowpath)
        /*002c*/ 	.word	0x00000000


	//----- nvinfo : EIATTR_FRAME_SIZE
	.align		4
.L_61:
        /*0030*/ 	.byte	0x04, 0x11
        /*0032*/ 	.short	(.L_63 - .L_62)
	.align		4
.L_62:
        /*0034*/ 	.word	index@(_Z22generate_normal_kernelP17curandStateXORWOWPfS1_)
        /*0038*/ 	.word	0x00000000


	//----- nvinfo : EIATTR_REGCOUNT
	.align		4
.L_63:
        /*003c*/ 	.byte	0x04, 0x2f
        /*003e*/ 	.short	(.L_65 - .L_64)
	.align		4
.L_64:
        /*0040*/ 	.word	index@(_Z11mapFunctionPiPfS0_S0_S0_i)
        /*0044*/ 	.word	0x00000019


	//----- nvinfo : EIATTR_FRAME_SIZE
	.align		4
.L_65:
        /*0048*/ 	.byte	0x04, 0x11
        /*004a*/ 	.short	(.L_67 - .L_66)
	.align		4
.L_66:
        /*004c*/ 	.word	index@($__internal_6_$__cuda_sm20_sqrt_rn_f32_slowpath)
        /*0050*/ 	.word	0x00000000


	//----- nvinfo : EIATTR_FRAME_SIZE
	.align		4
.L_67:
        /*0054*/ 	.byte	0x04, 0x11
        /*0056*/ 	.short	(.L_69 - .L_68)
	.align		4
.L_68:
        /*0058*/ 	.word	index@(_Z11mapFunctionPiPfS0_S0_S0_i)
        /*005c*/ 	.word	0x00000000


	//----- nvinfo : EIATTR_REGCOUNT
	.align		4
.L_69:
        /*0060*/ 	.byte	0x04, 0x2f
        /*0062*/ 	.short	(.L_71 - .L_70)
	.align		4
.L_70:
        /*0064*/ 	.word	index@(_ZN6thrust24THRUST_300001_SM_1000_NS8cuda_cub4core6detail13_kernel_agentINS1_15__reduce_by_key9InitAgentIN3cub18CUB_300001_SM_100024ReduceByKeyScanTileStateIfiLb1EEEiPiEEJSA_iSB_EEEvDpT0_)
        /*0068*/ 	.word	0x0000000e


	//----- nvinfo : EIATTR_FRAME_SIZE
	.align		4
.L_71:
        /*006c*/ 	.byte	0x04, 0x11
        /*006e*/ 	.short	(.L_73 - .L_72)
	.align		4
.L_72:
        /*0070*/ 	.word	index@(_ZN6thrust24THRUST_300001_SM_1000_NS8cuda_cub4core6detail13_kernel_agentINS1_15__reduce_by_key9InitAgentIN3cub18CUB_300001_SM_100024ReduceByKeyScanTileStateIfiLb1EEEiPiEEJSA_iSB_EEEvDpT0_)
        /*0074*/ 	.word	0x00000000


	//----- nvinfo : EIATTR_REGCOUNT
	.align		4
.L_73:
        /*0078*/ 	.byte	0x04, 0x2f
        /*007a*/ 	.short	(.L_75 - .L_74)
	.align		4
.L_74:
        /*007c*/ 	.word	index@(_ZN6thrust24THRUST_300001_SM_1000_NS8cuda_cub4core6detail13_kernel_agentINS1_15__reduce_by_key16ReduceByKeyAgentINS0_6detail15normal_iteratorINS0_10device_ptrIiEEEENS8_INS9_IfEEEESB_SD_N4cuda3std3__48equal_toIiEENSG_4plusIfEEPiiEEJSB_SD_SB_SD_SL_N3cub18CUB_300001_SM_100024ReduceByKeyScanTileStateIfiLb1EEESI_SK_iiEEEvDpT0_)
        /*0080*/ 	.word	0x0000003c


	//----- nvinfo : EIATTR_FRAME_SIZE
	.align		4
.L_75:
        /*0084*/ 	.byte	0x04, 0x11
        /*0086*/ 	.short	(.L_77 - .L_76)
	.align		4
.L_76:
        /*0088*/ 	.word	index@(_ZN6thrust24THRUST_300001_SM_1000_NS8cuda_cub4core6detail13_kernel_agentINS1_15__reduce_by_key16ReduceByKeyAgentINS0_6detail15normal_iteratorINS0_10device_ptrIiEEEENS8_INS9_IfEEEESB_SD_N4cuda3std3__48equal_toIiEENSG_4plusIfEEPiiEEJSB_SD_SB_SD_SL_N3cub18CUB_300001_SM_100024ReduceByKeyScanTileStateIfiLb1EEESI_SK_iiEEEvDpT0_)
        /*008c*/ 	.word	0x00000000


	//----- nvinfo : EIATTR_REGCOUNT
	.align		4
.L_77:
        /*0090*/ 	.byte	0x04, 0x2f
        /*0092*/ 	.short	(.L_79 - .L_78)
	.align		4
.L_78:
        /*0094*/ 	.word	index@(_ZN6thrust24THRUST_300001_SM_1000_NS8cuda_cub4core6detail13_kernel_agentINS1_15__reduce_by_key9InitAgentIN3cub18CUB_300001_SM_100024ReduceByKeyScanTileStateIflLb1EEElPlEEJSA_lSB_EEEvDpT0_)
        /*0098*/ 	.word	0x0000000e


	//----- nvinfo : EIATTR_FRAME_SIZE
	.align		4
.L_79:
        /*009c*/ 	.byte	0x04, 0x11
        /*009e*/ 	.short	(.L_81 - .L_80)
	.align		4
.L_80:
        /*00a0*/ 	.word	index@(_ZN6thrust24THRUST_300001_SM_1000_NS8cuda_cub4core6detail13_kernel_agentINS1_15__reduce_by_key9InitAgentIN3cub18CUB_300001_SM_100024ReduceByKeyScanTileStateIflLb1EEElPlEEJSA_lSB_EEEvDpT0_)
        /*00a4*/ 	.word	0x00000000


	//----- nvinfo : EIATTR_REGCOUNT
	.align		4
.L_81:
        /*00a8*/ 	.byte	0x04, 0x2f
        /*00aa*/ 	.short	(.L_83 - .L_82)
	.align		4
.L_82:
        /*00ac*/ 	.word	index@(_ZN6thrust24THRUST_300001_SM_1000_NS8cuda_cub4core6detail13_kernel_agentINS1_15__reduce_by_key16ReduceByKeyAgentINS0_6detail15normal_iteratorINS0_10device_ptrIiEEEENS8_INS9_IfEEEESB_SD_N4cuda3std3__48equal_toIiEENSG_4plusIfEEPllEEJSB_SD_SB_SD_SL_N3cub18CUB_300001_SM_100024ReduceByKeyScanTileStateIflLb1EEESI_SK_llEEEvDpT0_)
        /*00b0*/ 	.word	0x00000039


	//----- nvinfo : EIATTR_FRAME_SIZE
	.align		4
.L_83:
        /*00b4*/ 	.byte	0x04, 0x11
        /*00b6*/ 	.short	(.L_85 - .L_84)
	.align		4
.L_84:
        /*00b8*/ 	.word	index@(_ZN6thrust24THRUST_300001_SM_1000_NS8cuda_cub4core6detail13_kernel_agentINS1_15__reduce_by_key16ReduceByKeyAgentINS0_6detail15normal_iteratorINS0_10device_ptrIiEEEENS8_INS9_IfEEEESB_SD_N4cuda3std3__48equal_toIiEENSG_4plusIfEEPllEEJSB_SD_SB_SD_SL_N3cub18CUB_300001_SM_100024ReduceByKeyScanTileStateIflLb1EEESI_SK_llEEEvDpT0_)
        /*00bc*/ 	.word	0x00000000


	//----- nvinfo : EIATTR_REGCOUNT
	.align		4
.L_85:
        /*00c0*/ 	.byte	0x04, 0x2f
        /*00c2*/ 	.short	(.L_87 - .L_86)
	.align		4
.L_86:
        /*00c4*/ 	.word	index@(_ZN3cub18CUB_300001_SM_10006detail11EmptyKernelIvEEvv)
        /*00c8*/ 	.word	0x00000004


	//----- nvinfo : EIATTR_FRAME_SIZE
	.align		4
.L_87:
        /*00cc*/ 	.byte	0x04, 0x11
        /*00ce*/ 	.short	(.L_89 - .L_88)
	.align		4
.L_88:
        /*00d0*/ 	.word	index@(_ZN3cub18CUB_300001_SM_10006detail11EmptyKernelIvEEvv)
        /*00d4*/ 	.word	0x00000000


	//----- nvinfo : EIATTR_REGCOUNT
	.align		4
.L_89:
        /*00d8*/ 	.byte	0x04, 0x2f
        /*00da*/ 	.short	(.L_91 - .L_90)
	.align		4
.L_90:
        /*00dc*/ 	.word	index@(_ZN3cub18CUB_300001_SM_10006detail6reduce28DeviceReduceSingleTileKernelINS2_10policy_hubIN4cuda3std3__45tupleIJblEEEjN6thrust24THRUST_300001_SM_1000_NS8cuda_cub9__find_if7functorIS9_EEE10Policy1000ENSB_12zip_iteratorINS8_IJNSD_26transform_input_iterator_tIbNSC_6detail35transform_pair_of_input_iterators_tIbNSB_6detail15normal_iteratorINSB_10device_ptrIiEEEESQ_NS7_8equal_toIiEEEENS7_10__not_fn_tINS7_10__identityEEEEENSB_17counting_iteratorIlNSB_11use_defaultESZ_SZ_EEEEEEEPS9_jSF_S9_S9_SV_EEvT0_T1_T2_T3_T4_T6_)
        /*00e0*/ 	.word	0x00000030


	//----- nvinfo : EIATTR_FRAME_SIZE
	.align		4
.L_91:
        /*00e4*/ 	.byte	0x04, 0x11
        /*00e6*/ 	.short	(.L_93 - .L_92)
	.align		4
.L_92:
        /*00e8*/ 	.word	index@(_ZN3cub18CUB_300001_SM_10006detail6reduce28DeviceReduceSingleTileKernelINS2_10policy_hubIN4cuda3std3__45tupleIJblEEEjN6thrust24THRUST_300001_SM_1000_NS8cuda_cub9__find_if7functorIS9_EEE10Policy1000ENSB_12zip_iteratorINS8_IJNSD_26transform_input_iterator_tIbNSC_6detail35transform_pair_of_input_iterators_tIbNSB_6detail15normal_iteratorINSB_10device_ptrIiEEEESQ_NS7_8equal_toIiEEEENS7_10__not_fn_tINS7_10__identityEEEEENSB_17counting_iteratorIlNSB_11use_defaultESZ_SZ_EEEEEEEPS9_jSF_S9_S9_SV_EEvT0_T1_T2_T3_T4_T6_)
        /*00ec*/ 	.word	0x00000000


	//----- nvinfo : EIATTR_REGCOUNT
	.align		4
.L_93:
        /*00f0*/ 	.byte	0x04, 0x2f
        /*00f2*/ 	.short	(.L_95 - .L_94)
	.align		4
.L_94:
        /*00f4*/ 	.word	index@(_ZN3cub18CUB_300001_SM_10006detail6reduce18DeviceReduceKernelINS2_10policy_hubIN4cuda3std3__45tupleIJblEEEjN6thrust24THRUST_300001_SM_1000_NS8cuda_cub9__find_if7functorIS9_EEE10Policy1000ENSB_12zip_iteratorINS8_IJNSD_26transform_input_iterator_tIbNSC_6detail35transform_pair_of_input_iterators_tIbNSB_6detail15normal_iteratorINSB_10device_ptrIiEEEESQ_NS7_8equal_toIiEEEENS7_10__not_fn_tINS7_10__identityEEEEENSB_17counting_iteratorIlNSB_11use_defaultESZ_SZ_EEEEEEEjSF_S9_SV_EEvT0_PT3_T1_NS0_13GridEvenShareIS16_EET2_T4_)
        /*00f8*/ 	.word	0x00000020


	//----- nvinfo : EIATTR_FRAME_SIZE
	.align		4
.L_95:
        /*00fc*/ 	.byte	0x04, 0x11
        /*00fe*/ 	.short	(.L_97 - .L_96)
	.align		4
.L_96:
        /*0100*/ 	.word	index@(_ZN3cub18CUB_300001_SM_10006detail6reduce18DeviceReduceKernelINS2_10policy_hubIN4cuda3std3__45tupleIJblEEEjN6thrust24THRUST_300001_SM_1000_NS8cuda_cub9__find_if7functorIS9_EEE10Policy1000ENSB_12zip_iteratorINS8_IJNSD_26transform_input_iterator_tIbNSC_6detail35transform_pair_of_input_iterators_tIbNSB_6detail15normal_iteratorINSB_10device_ptrIiEEEESQ_NS7_8equal_toIiEEEENS7_10__not_fn_tINS7_10__identityEEEEENSB_17counting_iteratorIlNSB_11use_defaultESZ_SZ_EEEEEEEjSF_S9_SV_EEvT0_PT3_T1_NS0_13GridEvenShareIS16_EET2_T4_)
        /*0104*/ 	.word	0x00000000


	//----- nvinfo : EIATTR_REGCOUNT
	.align		4
.L_97:
        /*0108*/ 	.byte	0x04, 0x2f
        /*010a*/ 	.short	(.L_99 - .L_98)
	.align		4
.L_98:
        /*010c*/ 	.word	index@(_ZN3cub18CUB_300001_SM_10006detail6reduce28DeviceReduceSingleTileKernelINS2_10policy_hubIN4cuda3std3__45tupleIJblEEEjN6thrust24THRUST_300001_SM_1000_NS8cuda_cub9__find_if7functorIS9_EEE10Policy1000EPS9_SI_iSF_S9_S9_NS7_10__identityEEEvT0_T1_T2_T3_T4_T6_)
        /*0110*/ 	.word	0x0000001c


	//----- nvinfo : EIATTR_FRAME_SIZE
	.align		4
.L_99:
        /*0114*/ 	.byte	0x04, 0x11
        /*0116*/ 	.short	(.L_101 - .L_100)
	.align		4
.L_100:
        /*0118*/ 	.word	index@(_ZN3cub18CUB_300001_SM_10006detail6reduce28DeviceReduceSingleTileKernelINS2_10policy_hubIN4cuda3std3__45tupleIJblEEEjN6thrust24THRUST_300001_SM_1000_NS8cuda_cub9__find_if7functorIS9_EEE10Policy1000EPS9_SI_iSF_S9_S9_NS7_10__identityEEEvT0_T1_T2_T3_T4_T6_)
        /*011c*/ 	.word	0x00000000


	//----- nvinfo : EIATTR_REGCOUNT
	.align		4
.L_101:
        /*0120*/ 	.byte	0x04, 0x2f
        /*0122*/ 	.short	(.L_103 - .L_102)
	.align		4
.L_102:
        /*0124*/ 	.word	index@(_ZN3cub18CUB_300001_SM_10006detail6reduce28DeviceReduceSingleTileKernelINS2_10policy_hubIN4cuda3std3__45tupleIJblEEEyN6thrust24THRUST_300001_SM_1000_NS8cuda_cub9__find_if7functorIS9_EEE10Policy1000ENSB_12zip_iteratorINS8_IJNSD_26transform_input_iterator_tIbNSC_6detail35transform_pair_of_input_iterators_tIbNSB_6detail15normal_iteratorINSB_10device_ptrIiEEEESQ_NS7_8equal_toIiEEEENS7_10__not_fn_tINS7_10__identityEEEEENSB_17counting_iteratorIlNSB_11use_defaultESZ_SZ_EEEEEEEPS9_ySF_S9_S9_SV_EEvT0_T1_T2_T3_T4_T6_)
        /*0128*/ 	.word	0x00000027


	//----- nvinfo : EIATTR_FRAME_SIZE
	.align		4
.L_103:
        /*012c*/ 	.byte	0x04, 0x11
        /*012e*/ 	.short	(.L_105 - .L_104)
	.align		4
.L_104:
        /*0130*/ 	.word	index@(_ZN3cub18CUB_300001_SM_10006detail6reduce28DeviceReduceSingleTileKernelINS2_10policy_hubIN4cuda3std3__45tupleIJblEEEyN6thrust24THRUST_300001_SM_1000_NS8cuda_cub9__find_if7functorIS9_EEE10Policy1000ENSB_12zip_iteratorINS8_IJNSD_26transform_input_iterator_tIbNSC_6detail35transform_pair_of_input_iterators_tIbNSB_6detail15normal_iteratorINSB_10device_ptrIiEEEESQ_NS7_8equal_toIiEEEENS7_10__not_fn_tINS7_10__identityEEEEENSB_17counting_iteratorIlNSB_11use_defaultESZ_SZ_EEEEEEEPS9_ySF_S9_S9_SV_EEvT0_T1_T2_T3_T4_T6_)
        /*0134*/ 	.word	0x00000000


	//----- nvinfo : EIATTR_REGCOUNT
	.align		4
.L_105:
        /*0138*/ 	.byte	0x04, 0x2f
        /*013a*/ 	.short	(.L_107 - .L_106)
	.align		4
.L_106:
        /*013c*/ 	.word	index@(_ZN3cub18CUB_300001_SM_10006detail6reduce18DeviceReduceKernelINS2_10policy_hubIN4cuda3std3__45tupleIJblEEEyN6thrust24THRUST_300001_SM_1000_NS8cuda_cub9__find_if7functorIS9_EEE10Policy1000ENSB_12zip_iteratorINS8_IJNSD_26transform_input_iterator_tIbNSC_6detail35transform_pair_of_input_iterators_tIbNSB_6detail15normal_iteratorINSB_10device_ptrIiEEEESQ_NS7_8equal_toIiEEEENS7_10__not_fn_tINS7_10__identityEEEEENSB_17counting_iteratorIlNSB_11use_defaultESZ_SZ_EEEEEEEySF_S9_SV_EEvT0_PT3_T1_NS0_13GridEvenShareIS16_EET2_T4_)
        /*0140*/ 	.word	0x0000001f


	//----- nvinfo : EIATTR_FRAME_SIZE
	.align		4
.L_107:
        /*0144*/ 	.byte	0x04, 0x11
        /*0146*/ 	.short	(.L_109 - .L_108)
	.align		4
.L_108:
        /*0148*/ 	.word	index@(_ZN3cub18CUB_300001_SM_10006detail6reduce18DeviceReduceKernelINS2_10policy_hubIN4cuda3std3__45tupleIJblEEEyN6thrust24THRUST_300001_SM_1000_NS8cuda_cub9__find_if7functorIS9_EEE10Policy1000ENSB_12zip_iteratorINS8_IJNSD_26transform_input_iterator_tIbNSC_6detail35transform_pair_of_input_iterators_tIbNSB_6detail15normal_iteratorINSB_10device_ptrIiEEEESQ_NS7_8equal_toIiEEEENS7_10__not_fn_tINS7_10__identityEEEEENSB_17counting_iteratorIlNSB_11use_defaultESZ_SZ_EEEEEEEySF_S9_SV_EEvT0_PT3_T1_NS0_13GridEvenShareIS16_EET2_T4_)
        /*014c*/ 	.word	0x00000000


	//----- nvinfo : EIATTR_REGCOUNT
	.align		4
.L_109:
        /*0150*/ 	.byte	0x04, 0x2f
        /*0152*/ 	.short	(.L_111 - .L_110)
	.align		4
.L_110:
        /*0154*/ 	.word	index@(_ZN3cub18CUB_300001_SM_10006detail6reduce28DeviceReduceSingleTileKernelINS2_10policy_hubIN4cuda3std3__45tupleIJblEEEyN6thrust24THRUST_300001_SM_1000_NS8cuda_cub9__find_if7functorIS9_EEE10Policy1000EPS9_SI_iSF_S9_S9_NS7_10__identityEEEvT0_T1_T2_T3_T4_T6_)
        /*0158*/ 	.word	0x0000001c


	//----- nvinfo : EIATTR_FRAME_SIZE
	.align		4
.L_111:
        /*015c*/ 	.byte	0x04, 0x11
        /*015e*/ 	.short	(.L_113 - .L_112)
	.align		4
.L_112:
        /*0160*/ 	.word	index@(_ZN3cub18CUB_300001_SM_10006detail6reduce28DeviceReduceSingleTileKernelINS2_10policy_hubIN4cuda3std3__45tupleIJblEEEyN6thrust24THRUST_300001_SM_1000_NS8cuda_cub9__find_if7functorIS9_EEE10Policy1000EPS9_SI_iSF_S9_S9_NS7_10__identityEEEvT0_T1_T2_T3_T4_T6_)
        /*0164*/ 	.word	0x00000000


	//----- nvinfo : EIATTR_REGCOUNT
	.align		4
.L_113:
        /*0168*/ 	.byte	0x04, 0x2f
        /*016a*/ 	.short	(.L_115 - .L_114)
	.align		4
.L_114:
        /*016c*/ 	.word	index@(_ZN3cub18CUB_300001_SM_10006detail8for_each13static_kernelINS2_12policy_hub_t12policy_500_tEmN6thrust24THRUST_300001_SM_1000_NS8cuda_cub20__uninitialized_fill7functorINS7_10device_ptrIiEEiEEEEvT0_T1_)
        /*0170*/ 	.word	0x00000008


	//----- nvinfo : EIATTR_FRAME_SIZE
	.align		4
.L_115:
        /*0174*/ 	.byte	0x04, 0x11
        /*0176*/ 	.short	(.L_117 - .L_116)
	.align		4
.L_116:
        /*0178*/ 	.word	index@(_ZN3cub18CUB_300001_SM_10006detail8for_each13static_kernelINS2_12policy_hub_t12policy_500_tEmN6thrust24THRUST_300001_SM_1000_NS8cuda_cub20__uninitialized_fill7functorINS7_10device_ptrIiEEiEEEEvT0_T1_)
        /*017c*/ 	.word	0x00000000


	//----- nvinfo : EIATTR_REGCOUNT
	.align		4
.L_117:
        /*0180*/ 	.byte	0x04, 0x2f
        /*0182*/ 	.short	(.L_119 - .L_118)
	.align		4
.L_118:
        /*0184*/ 	.word	index@(_ZN3cub18CUB_300001_SM_10006detail8for_each13static_kernelINS2_12policy_hub_t12policy_500_tEmN6thrust24THRUST_300001_SM_1000_NS8cuda_cub20__uninitialized_fill7functorINS7_10device_ptrIfEEfEEEEvT0_T1_)
        /*0188*/ 	.word	0x00000008


	//----- nvinfo : EIATTR_FRAME_SIZE
	.align		4
.L_119:
        /*018c*/ 	.byte	0x04, 0x11
        /*018e*/ 	.short	(.L_121 - .L_120)
	.align		4
.L_120:
        /*0190*/ 	.word	index@(_ZN3cub18CUB_300001_SM_10006detail8for_each13static_kernelINS2_12policy_hub_t12policy_500_tEmN6thrust24THRUST_300001_SM_1000_NS8cuda_cub20__uninitialized_fill7functorINS7_10device_ptrIfEEfEEEEvT0_T1_)
        /*0194*/ 	.word	0x00000000


	//----- nvinfo : EIATTR_REGCOUNT
	.align		4
.L_121:
        /*0198*/ 	.byte	0x04, 0x2f
        /*019a*/ 	.short	(.L_123 - .L_122)
	.align		4
.L_122:
        /*019c*/ 	.word	index@(_ZN3cub18CUB_300001_SM_10006detail8for_each13static_kernelINS2_12policy_hub_t12policy_500_tElN6thrust24THRUST_300001_SM_1000_NS8cuda_cub6__fill7functorINS7_6detail15normal_iteratorINS7_10device_ptrIfEEEEiEEEEvT0_T1_)
        /*01a0*/ 	.word	0x00000008


	//----- nvinfo : EIATTR_FRAME_SIZE
	.align		4
.L_123:
        /*01a4*/ 	.byte	0x04, 0x11
        /*01a6*/ 	.short	(.L_125 - .L_124)
	.align		4
.L_124:
        /*01a8*/ 	.word	index@(_ZN3cub18CUB_300001_SM_10006detail8for_each13static_kernelINS2_12policy_hub_t12policy_500_tElN6thrust24THRUST_300001_SM_1000_NS8cuda_cub6__fill7functorINS7_6detail15normal_iteratorINS7_10device_ptrIfEEEEiEEEEvT0_T1_)
        /*01ac*/ 	.word	0x00000000


	//----- nvinfo : EIATTR_REGCOUNT
	.align		4
.L_125:
        /*01b0*/ 	.byte	0x04, 0x2f
        /*01b2*/ 	.short	(.L_127 - .L_126)
	.align		4
.L_126:
        /*01b4*/ 	.word	index@(_ZN3cub18CUB_300001_SM_10006detail8for_each13static_kernelINS2_12policy_hub_t12policy_500_tEmN6thrust24THRUST_300001_SM_1000_NS8cuda_cub20__uninitialized_fill7functorINS7_10device_ptrIjEEjEEEEvT0_T1_)
        /*01b8*/ 	.word	0x00000008


	//----- nvinfo : EIATTR_FRAME_SIZE
	.align		4
.L_127:
        /*01bc*/ 	.byte	0x04, 0x11
        /*01be*/ 	.short	(.L_129 - .L_128)
	.align		4
.L_128:
        /*01c0*/ 	.word	index@(_ZN3cub18CUB_300001_SM_10006detail8for_each13static_kernelINS2_12policy_hub_t12policy_500_tEmN6thrust24THRUST_300001_SM_1000_NS8cuda_cub20__uninitialized_fill7functorINS7_10device_ptrIjEEjEEEEvT0_T1_)
        /*01c4*/ 	.word	0x00000000


	//----- nvinfo : EIATTR_REGCOUNT
	.align		4
.L_129:
        /*01c8*/ 	.byte	0x04, 0x2f
        /*01ca*/ 	.short	(.L_131 - .L_130)
	.align		4
.L_130:
        /*01cc*/ 	.word	index@(_ZN3cub18CUB_300001_SM_10006detail8for_each13static_kernelINS2_12policy_hub_t12policy_500_tElNS2_12op_wrapper_tIlN6thrust24THRUST_300001_SM_1000_NS6system6detail7generic6detail21binary_search_functorINS8_6detail15normal_iteratorINS8_10device_ptrIiEEEENSC_18binary_search_lessENSC_3lbfEEENS8_12zip_iteratorIN4cuda3std3__45tupleIJNS8_17counting_iteratorIjNS8_11use_defaultESS_SS_EENSF_INSG_IjEEEEEEEEEEEEEvT0_T1_)
        /*01d0*/ 	.word	0x00000014


	//----- nvinfo : EIATTR_FRAME_SIZE
	.align		4
.L_131:
        /*01d4*/ 	.byte	0x04, 0x11
        /*01d6*/ 	.short	(.L_133 - .L_132)
	.align		4
.L_132:
        /*01d8*/ 	.word	index@(_ZN3cub18CUB_300001_SM_10006detail8for_each13static_kernelINS2_12policy_hub_t12policy_500_tElNS2_12op_wrapper_tIlN6thrust24THRUST_300001_SM_1000_NS6system6detail7generic6detail21binary_search_functorINS8_6detail15normal_iteratorINS8_10device_ptrIiEEEENSC_18binary_search_lessENSC_3lbfEEENS8_12zip_iteratorIN4cuda3std3__45tupleIJNS8_17counting_iteratorIjNS8_11use_defaultESS_SS_EENSF_INSG_IjEEEEEEEEEEEEEvT0_T1_)
        /*01dc*/ 	.word	0x00000000


	//----- nvinfo : EIATTR_REGCOUNT
	.align		4
.L_133:
        /*01e0*/ 	.byte	0x04, 0x2f
        /*01e2*/ 	.short	(.L_135 - .L_134)
	.align		4
.L_134:
        /*01e4*/ 	.word	index@(_ZN3cub18CUB_300001_SM_10006detail8for_each13static_kernelINS2_12policy_hub_t12policy_500_tElNS2_12op_wrapper_tIlN6thrust24THRUST_300001_SM_1000_NS6system6detail7generic6detail21binary_search_functorINS8_6detail15normal_iteratorINS8_10device_ptrIiEEEENSC_18binary_search_lessENSC_3ubfEEENS8_12zip_iteratorIN4cuda3std3__45tupleIJNS8_17counting_iteratorIjNS8_11use_defaultESS_SS_EENSF_INSG_IjEEEEEEEEEEEEEvT0_T1_)
        /*01e8*/ 	.word	0x00000014


	//----- nvinfo : EIATTR_FRAME_SIZE
	.align		4
.L_135:
        /*01ec*/ 	.byte	0x04, 0x11
        /*01ee*/ 	.short	(.L_137 - .L_136)
	.align		4
.L_136:
        /*01f0*/ 	.word	index@(_ZN3cub18CUB_300001_SM_10006detail8for_each13static_kernelINS2_12policy_hub_t12policy_500_tElNS2_12op_wrapper_tIlN6thrust24THRUST_300001_SM_1000_NS6system6detail7generic6detail21binary_search_functorINS8_6detail15normal_iteratorINS8_10device_ptrIiEEEENSC_18binary_search_lessENSC_3ubfEEENS8_12zip_iteratorIN4cuda3std3__45tupleIJNS8_17counting_iteratorIjNS8_11use_defaultESS_SS_EENSF_INSG_IjEEEEEEEEEEEEEvT0_T1_)
        /*01f4*/ 	.word	0x00000000


	//----- nvinfo : EIATTR_REGCOUNT
	.align		4
.L_137:
        /*01f8*/ 	.byte	0x04, 0x2f
        /*01fa*/ 	.short	(.L_139 - .L_138)
	.align		4
.L_138:
        /*01fc*/ 	.word	index@(_ZN3cub18CUB_300001_SM_10006detail9transform16transform_kernelINS2_10policy_hubILb0EN4cuda3std3__45tupleIJN6thrust24THRUST_300001_SM_1000_NS6detail15normal_iteratorINSA_10device_ptrIjEEEESF_EEEE10policy1000EiNS7_5minusIjEENSC_INSD_IiEEEEJPjSN_EEEvT0_iT1_T2_DpNS2_10kernel_argIT3_EE)
        /*0200*/ 	.word	0x00000020


	//----- nvinfo : EIATTR_FRAME_SIZE
	.align		4
.L_139:
        /*0204*/ 	.byte	0x04, 0x11
        /*0206*/ 	.short	(.L_141 - .L_140)
	.align		4
.L_140:
        /*0208*/ 	.word	index@($__internal_5_$__cuda_sm20_div_u64)
        /*020c*/ 	.word	0x00000000


	//----- nvinfo : EIATTR_FRAME_SIZE
	.align		4
.L_141:
        /*0210*/ 	.byte	0x04, 0x11
        /*0212*/ 	.short	(.L_143 - .L_142)
	.align		4
.L_142:
        /*0214*/ 	.word	index@(_ZN3cub18CUB_300001_SM_10006detail9transform16transform_kernelINS2_10policy_hubILb0EN4cuda3std3__45tupleIJN6thrust24THRUST_300001_SM_1000_NS6detail15normal_iteratorINSA_10device_ptrIjEEEESF_EEEE10policy1000EiNS7_5minusIjEENSC_INSD_IiEEEEJPjSN_EEEvT0_iT1_T2_DpNS2_10kernel_argIT3_EE)
        /*0218*/ 	.word	0x00000000


	//----- nvinfo : EIATTR_REGCOUNT
	.align		4
.L_143:
        /*021c*/ 	.byte	0x04, 0x2f
        /*021e*/ 	.short	(.L_145 - .L_144)
	.align		4
.L_144:
        /*0220*/ 	.word	index@(_ZN3cub18CUB_300001_SM_10006detail9transform16transform_kernelINS2_10policy_hubILb0EN4cuda3std3__45tupleIJN6thrust24THRUST_300001_SM_1000_NS6detail15normal_iteratorINSA_10device_ptrIjEEEESF_EEEE10policy1000ElNS7_5minusIjEENSC_INSD_IiEEEEJPjSN_EEEvT0_iT1_T2_DpNS2_10kernel_argIT3_EE)
        /*0224*/ 	.word	0x00000020


	//----- nvinfo : EIATTR_FRAME_SIZE
	.align		4
.L_145:
        /*0228*/ 	.byte	0x04, 0x11
        /*022a*/ 	.short	(.L_147 - .L_146)
	.align		4
.L_146:
        /*022c*/ 	.word	index@($__internal_4_$__cuda_sm20_div_u64)
        /*0230*/ 	.word	0x00000000


	//----- nvinfo : EIATTR_FRAME_SIZE
	.align		4
.L_147:
        /*0234*/ 	.byte	0x04, 0x11
        /*0236*/ 	.short	(.L_149 - .L_148)
	.align		4
.L_148:
        /*0238*/ 	.word	index@(_ZN3cub18CUB_300001_SM_10006detail9transform16transform_kernelINS2_10policy_hubILb0EN4cuda3std3__45tupleIJN6thrust24THRUST_300001_SM_1000_NS6detail15normal_iteratorINSA_10device_ptrIjEEEESF_EEEE10policy1000ElNS7_5minusIjEENSC_INSD_IiEEEEJPjSN_EEEvT0_iT1_T2_DpNS2_10kernel_argIT3_EE)
        /*023c*/ 	.word	0x00000000


	//----- nvinfo : EIATTR_REGCOUNT
	.align		4
.L_149:
        /*0240*/ 	.byte	0x04, 0x2f
        /*0242*/ 	.short	(.L_151 - .L_150)
	.align		4
.L_150:
        /*0244*/ 	.word	index@(_ZN3cub18CUB_300001_SM_10006detail9transform16transform_kernelINS2_10policy_hubILb0EN4cuda3std3__45tupleIJN6thrust24THRUST_300001_SM_1000_NS6detail15normal_iteratorINSA_10device_ptrIfEEEENSC_INSD_IiEEEEEEEE10policy1000EiNS7_7dividesIfEESF_JPfPiEEEvT0_iT1_T2_DpNS2_10kernel_argIT3_EE)
        /*0248*/ 	.word	0x00000020


	//----- nvinfo : EIATTR_FRAME_SIZE
	.align		4
.L_151:
        /*024c*/ 	.byte	0x04, 0x11
        /*024e*/ 	.short	(.L_153 - .L_152)
	.align		4
.L_152:
        /*0250*/ 	.word	index@($__internal_3_$__cuda_sm3x_div_rn_noftz_f32_slowpath)
        /*0254*/ 	.word	0x00000000


	//----- nvinfo : EIATTR_FRAME_SIZE
	.align		4
.L_153:
        /*0258*/ 	.byte	0x04, 0x11
        /*025a*/ 	.short	(.L_155 - .L_154)
	.align		4
.L_154:
        /*025c*/ 	.word	index@($__internal_2_$__cuda_sm20_div_u64)
        /*0260*/ 	.word	0x00000000


	//----- nvinfo : EIATTR_FRAME_SIZE
	.align		4
.L_155:
        /*0264*/ 	.byte	0x04, 0x11
        /*0266*/ 	.short	(.L_157 - .L_156)
	.align		4
.L_156:
        /*0268*/ 	.word	index@(_ZN3cub18CUB_300001_SM_10006detail9transform16transform_kernelINS2_10policy_hubILb0EN4cuda3std3__45tupleIJN6thrust24THRUST_300001_SM_1000_NS6detail15normal_iteratorINSA_10device_ptrIfEEEENSC_INSD_IiEEEEEEEE10policy1000EiNS7_7dividesIfEESF_JPfPiEEEvT0_iT1_T2_DpNS2_10kernel_argIT3_EE)
        /*026c*/ 	.word	0x00000000


	//----- nvinfo : EIATTR_REGCOUNT
	.align		4
.L_157:
        /*0270*/ 	.byte	0x04, 0x2f
        /*0272*/ 	.short	(.L_159 - .L_158)
	.align		4
.L_158:
        /*0274*/ 	.word	index@(_ZN3cub18CUB_300001_SM_10006detail9transform16transform_kernelINS2_10policy_hubILb0EN4cuda3std3__45tupleIJN6thrust24THRUST_300001_SM_1000_NS6detail15normal_iteratorINSA_10device_ptrIfEEEENSC_INSD_IiEEEEEEEE10policy1000ElNS7_7dividesIfEESF_JPfPiEEEvT0_iT1_T2_DpNS2_10kernel_argIT3_EE)
        /*0278*/ 	.word	0x00000020


	//----- nvinfo : EIATTR_FRAME_SIZE
	.align		4
.L_159:
        /*027c*/ 	.byte	0x04, 0x11
        /*027e*/ 	.short	(.L_161 - .L_160)
	.align		4
.L_160:
        /*0280*/ 	.word	index@($__internal_1_$__cuda_sm3x_div_rn_noftz_f32_slowpath)
        /*0284*/ 	.word	0x00000000


	//----- nvinfo : EIATTR_FRAME_SIZE
	.align		4
.L_161:
        /*0288*/ 	.byte	0x04, 0x11
        /*028a*/ 	.short	(.L_163 - .L_162)
	.align		4
.L_162:
        /*028c*/ 	.word	index@($__internal_0_$__cuda_sm20_div_u64)
        /*0290*/ 	.word	0x00000000


	//----- nvinfo : EIATTR_FRAME_SIZE
	.align		4
.L_163:
        /*0294*/ 	.byte	0x04, 0x11
        /*0296*/ 	.short	(.L_165 - .L_164)
	.align		4
.L_164:
        /*0298*/ 	.word	index@(_ZN3cub18CUB_300001_SM_10006detail9transform16transform_kernelINS2_10policy_hubILb0EN4cuda3std3__45tupleIJN6thrust24THRUST_300001_SM_1000_NS6detail15normal_iteratorINSA_10device_ptrIfEEEENSC_INSD_IiEEEEEEEE10policy1000ElNS7_7dividesIfEESF_JPfPiEEEvT0_iT1_T2_DpNS2_10kernel_argIT3_EE)
        /*029c*/ 	.word	0x00000000


	//----- nvinfo : EIATTR_REGCOUNT
	.align		4
.L_165:
        /*02a0*/ 	.byte	0x04, 0x2f
        /*02a2*/ 	.short	(.L_167 - .L_166)
	.align		4
.L_166:
        /*02a4*/ 	.word	index@(_ZN3cub18CUB_300001_SM_10006detail10radix_sort31DeviceRadixSortSingleTileKernelINS1_5radix10policy_hubIifyE10Policy1000ELNS0_9SortOrderE0EifyNS1_21identity_decomposer_tEEEvPKT1_PSA_PKT2_PSE_T3_iiT4_)
        /*02a8*/ 	.word	0x00000099


	//----- nvinfo : EIATTR_FRAME_SIZE
	.align		4
.L_167:
        /*02ac*/ 	.byte	0x04, 0x11
        /*02ae*/ 	.short	(.L_169 - .L_168)
	.align		4
.L_168:
        /*02b0*/ 	.word	index@(_ZN3cub18CUB_300001_SM_10006detail10radix_sort31DeviceRadixSortSingleTileKernelINS1_5radix10policy_hubIifyE10Policy1000ELNS0_9SortOrderE0EifyNS1_21identity_decomposer_tEEEvPKT1_PSA_PKT2_PSE_T3_iiT4_)
        /*02b4*/ 	.word	0x00000000


	//----- nvinfo : EIATTR_REGCOUNT
	.align		4
.L_169:
        /*02b8*/ 	.byte	0x04, 0x2f
        /*02ba*/ 	.short	(.L_171 - .L_170)
	.align		4
.L_170:
        /*02bc*/ 	.word	index@(_ZN3cub18CUB_300001_SM_10006detail10radix_sort30DeviceRadixSortHistogramKernelINS1_5radix10policy_hubIifyE10Policy1000ELNS0_9SortOrderE0EiyNS1_21identity_decomposer_tEEEvPT2_PKT1_SA_iiT3_)
        /*02c0*/ 	.word	0x00000020


	//----- nvinfo : EIATTR_FRAME_SIZE
	.align		4
.L_171:
        /*02c4*/ 	.byte	0x04, 0x11
        /*02c6*/ 	.short	(.L_173 - .L_172)
	.align		4
.L_172:
        /*02c8*/ 	.word	index@(_ZN3cub18CUB_300001_SM_10006detail10radix_sort30DeviceRadixSortHistogramKernelINS1_5radix10policy_hubIifyE10Policy1000ELNS0_9SortOrderE0EiyNS1_21identity_decomposer_tEEEvPT2_PKT1_SA_iiT3_)
        /*02cc*/ 	.word	0x00000000


	//----- nvinfo : EIATTR_REGCOUNT
	.align		4
.L_173:
        /*02d0*/ 	.byte	0x04, 0x2f
        /*02d2*/ 	.short	(.L_175 - .L_174)
	.align		4
.L_174:
        /*02d4*/ 	.word	index@(_ZN3cub18CUB_300001_SM_10006detail10radix_sort33DeviceRadixSortExclusiveSumKernelINS1_5radix10policy_hubIifyE10Policy1000EyEEvPT0_)
        /*02d8*/ 	.word	0x00000020


	//----- nvinfo : EIATTR_FRAME_SIZE
	.align		4
.L_175:
        /*02dc*/ 	.byte	0x04, 0x11
        /*02de*/ 	.short	(.L_177 - .L_176)
	.align		4
.L_176:
        /*02e0*/ 	.word	index@(_ZN3cub18CUB_300001_SM_10006detail10radix_sort33DeviceRadixSortExclusiveSumKernelINS1_5radix10policy_hubIifyE10Policy1000EyEEvPT0_)
        /*02e4*/ 	.word	0x00000000


	//----- nvinfo : EIATTR_REGCOUNT
	.align		4
.L_177:
        /*02e8*/ 	.byte	0x04, 0x2f
        /*02ea*/ 	.short	(.L_179 - .L_178)
	.align		4
.L_178:
        /*02ec*/ 	.word	index@(_ZN3cub18CUB_300001_SM_10006detail10radix_sort29DeviceRadixSortOnesweepKernelINS1_5radix10policy_hubIifyE10Policy1000ELNS0_9SortOrderE0EifyiiNS1_21identity_decomposer_tEEEvPT5_SB_PT3_PKSC_PT1_PKSG_PT2_PKSK_T4_iiT6_)
        /*02f0*/ 	.word	0x00000049


	//----- nvinfo : EIATTR_FRAME_SIZE
	.align		4
.L_179:
        /*02f4*/ 	.byte	0x04, 0x11
        /*02f6*/ 	.short	(.L_181 - .L_180)
	.align		4
.L_180:
        /*02f8*/ 	.word	index@(_ZN3cub18CUB_300001_SM_10006detail10radix_sort29DeviceRadixSortOnesweepKernelINS1_5radix10policy_hubIifyE10Policy1000ELNS0_9SortOrderE0EifyiiNS1_21identity_decomposer_tEEEvPT5_SB_PT3_PKSC_PT1_PKSG_PT2_PKSK_T4_iiT6_)
        /*02fc*/ 	.word	0x00000000


	//----- nvinfo : EIATTR_REGCOUNT
	.align		4
.L_181:
        /*0300*/ 	.byte	0x04, 0x2f
        /*0302*/ 	.short	(.L_183 - .L_182)
	.align		4
.L_182:
        /*0304*/ 	.word	index@(_ZN3cub18CUB_300001_SM_10006detail10radix_sort31DeviceRadixSortSingleTileKernelINS1_5radix10policy_hubIiiyE10Policy1000ELNS0_9SortOrderE0EiiyNS1_21identity_decomposer_tEEEvPKT1_PSA_PKT2_PSE_T3_iiT4_)
        /*0308*/ 	.word	0x00000099


	//----- nvinfo : EIATTR_FRAME_SIZE
	.align		4
.L_183:
        /*030c*/ 	.byte	0x04, 0x11
        /*030e*/ 	.short	(.L_185 - .L_184)
	.align		4
.L_184:
        /*0310*/ 	.word	index@(_ZN3cub18CUB_300001_SM_10006detail10radix_sort31DeviceRadixSortSingleTileKernelINS1_5radix10policy_hubIiiyE10Policy1000ELNS0_9SortOrderE0EiiyNS1_21identity_decomposer_tEEEvPKT1_PSA_PKT2_PSE_T3_iiT4_)
        /*0314*/ 	.word	0x00000000


	//----- nvinfo : EIATTR_REGCOUNT
	.align		4
.L_185:
        /*0318*/ 	.byte	0x04, 0x2f
        /*031a*/ 	.short	(.L_187 - .L_186)
	.align		4
.L_186:
        /*031c*/ 	.word	index@(_ZN3cub18CUB_300001_SM_10006detail10radix_sort30DeviceRadixSortHistogramKernelINS1_5radix10policy_hubIiiyE10Policy1000ELNS0_9SortOrderE0EiyNS1_21identity_decomposer_tEEEvPT2_PKT1_SA_iiT3_)
        /*0320*/ 	.word	0x00000020


	//----- nvinfo : EIATTR_FRAME_SIZE
	.align		4
.L_187:
        /*0324*/ 	.byte	0x04, 0x11
        /*0326*/ 	.short	(.L_189 - .L_188)
	.align		4
.L_188:
        /*0328*/ 	.word	index@(_ZN3cub18CUB_300001_SM_10006detail10radix_sort30DeviceRadixSortHistogramKernelINS1_5radix10policy_hubIiiyE10Policy1000ELNS0_9SortOrderE0EiyNS1_21identity_decomposer_tEEEvPT2_PKT1_SA_iiT3_)
        /*032c*/ 	.word	0x00000000


	//----- nvinfo : EIATTR_REGCOUNT
	.align		4
.L_189:
        /*0330*/ 	.byte	0x04, 0x2f
        /*0332*/ 	.short	(.L_191 - .L_190)
	.align		4
.L_190:
        /*0334*/ 	.word	index@(_ZN3cub18CUB_300001_SM_10006detail10radix_sort33DeviceRadixSortExclusiveSumKernelINS1_5radix10policy_hubIiiyE10Policy1000EyEEvPT0_)
        /*0338*/ 	.word	0x00000020


	//----- nvinfo : EIATTR_FRAME_SIZE
	.align		4
.L_191:
        /*033c*/ 	.byte	0x04, 0x11
        /*033e*/ 	.short	(.L_193 - .L_192)
	.align		4
.L_192:
        /*0340*/ 	.word	index@(_ZN3cub18CUB_300001_SM_10006detail10radix_sort33DeviceRadixSortExclusiveSumKernelINS1_5radix10policy_hubIiiyE10Policy1000EyEEvPT0_)
        /*0344*/ 	.word	0x00000000


	//----- nvinfo : EIATTR_REGCOUNT
	.align		4
.L_193:
        /*0348*/ 	.byte	0x04, 0x2f
        /*034a*/ 	.short	(.L_195 - .L_194)
	.align		4
.L_194:
        /*034c*/ 	.word	index@(_ZN3cub18CUB_300001_SM_10006detail10radix_sort29DeviceRadixSortOnesweepKernelINS1_5radix10policy_hubIiiyE10Policy1000ELNS0_9SortOrderE0EiiyiiNS1_21identity_decomposer_tEEEvPT5_SB_PT3_PKSC_PT1_PKSG_PT2_PKSK_T4_iiT6_)
        /*0350*/ 	.word	0x00000049


	//----- nvinfo : EIATTR_FRAME_SIZE
	.align		4
.L_195:
        /*0354*/ 	.byte	0x04, 0x11
        /*0356*/ 	.short	(.L_197 - .L_196)
	.align		4
.L_196:
        /*0358*/ 	.word	index@(_ZN3cub18CUB_300001_SM_10006detail10radix_sort29DeviceRadixSortOnesweepKernelINS1_5radix10policy_hubIiiyE10Policy1000ELNS0_9SortOrderE0EiiyiiNS1_21identity_decomposer_tEEEvPT5_SB_PT3_PKSC_PT1_PKSG_PT2_PKSK_T4_iiT6_)
        /*035c*/ 	.word	0x00000000


	//----- nvinfo : EIATTR_MIN_STACK_SIZE
	.align		4
.L_197:
        /*0360*/ 	.byte	0x04, 0x12
        /*0362*/ 	.short	(.L_199 - .L_198)
	.align		4
.L_198:
        /*0364*/ 	.word	index@(_ZN3cub18CUB_300001_SM_10006detail10radix_sort29DeviceRadixSortOnesweepKernelINS1_5radix10policy_hubIiiyE10Policy1000ELNS0_9SortOrderE0EiiyiiNS1_21identity_decomposer_tEEEvPT5_SB_PT3_PKSC_PT1_PKSG_PT2_PKSK_T4_iiT6_)
        /*0368*/ 	.word	0x00000000


	//----- nvinfo : EIATTR_MIN_STACK_SIZE
	.align		4
.L_199:
        /*036c*/ 	.byte	0x04, 0x12
        /*036e*/ 	.short	(.L_201 - .L_200)
	.align		4
.L_200:
        /*0370*/ 	.word	index@(_ZN3cub18CUB_300001_SM_10006detail10radix_sort33DeviceRadixSortExclusiveSumKernelINS1_5radix10policy_hubIiiyE10Policy1000EyEEvPT0_)
        /*0374*/ 	.word	0x00000000


	//----- nvinfo : EIATTR_MIN_STACK_SIZE
	.align		4
.L_201:
        /*0378*/ 	.byte	0x04, 0x12
        /*037a*/ 	.short	(.L_203 - .L_202)
	.align		4
.L_202:
        /*037c*/ 	.word	index@(_ZN3cub18CUB_300001_SM_10006detail10radix_sort30DeviceRadixSortHistogramKernelINS1_5radix10policy_hubIiiyE10Policy1000ELNS0_9SortOrderE0EiyNS1_21identity_decomposer_tEEEvPT2_PKT1_SA_iiT3_)
        /*0380*/ 	.word	0x00000000


	//----- nvinfo : EIATTR_MIN_STACK_SIZE
	.align		4
.L_203:
        /*0384*/ 	.byte	0x04, 0x12
        /*0386*/ 	.short	(.L_205 - .L_204)
	.align		4
.L_204:
        /*0388*/ 	.word	index@(_ZN3cub18CUB_300001_SM_10006detail10radix_sort31DeviceRadixSortSingleTileKernelINS1_5radix10policy_hubIiiyE10Policy1000ELNS0_9SortOrderE0EiiyNS1_21identity_decomposer_tEEEvPKT1_PSA_PKT2_PSE_T3_iiT4_)
        /*038c*/ 	.word	0x00000000


	//----- nvinfo : EIATTR_MIN_STACK_SIZE
	.align		4
.L_205:
        /*0390*/ 	.byte	0x04, 0x12
        /*0392*/ 	.short	(.L_207 - .L_206)
	.align		4
.L_206:
        /*0394*/ 	.word	index@(_ZN3cub18CUB_300001_SM_10006detail10radix_sort29DeviceRadixSortOnesweepKernelINS1_5radix10policy_hubIifyE10Policy1000ELNS0_9SortOrderE0EifyiiNS1_21identity_decomposer_tEEEvPT5_SB_PT3_PKSC_PT1_PKSG_PT2_PKSK_T4_iiT6_)
        /*0398*/ 	.word	0x00000000


	//----- nvinfo : EIATTR_MIN_STACK_SIZE
	.align		4
.L_207:
        /*039c*/ 	.byte	0x04, 0x12
        /*039e*/ 	.short	(.L_209 - .L_208)
	.align		4
.L_208:
        /*03a0*/ 	.word	index@(_ZN3cub18CUB_300001_SM_10006detail10radix_sort33DeviceRadixSortExclusiveSumKernelINS1_5radix10policy_hubIifyE10Policy1000EyEEvPT0_)
        /*03a4*/ 	.word	0x00000000


	//----- nvinfo : EIATTR_MIN_STACK_SIZE
	.align		4
.L_209:
        /*03a8*/ 	.byte	0x04, 0x12
        /*03aa*/ 	.short	(.L_211 - .L_210)
	.align		4
.L_210:
        /*03ac*/ 	.word	index@(_ZN3cub18CUB_300001_SM_10006detail10radix_sort30DeviceRadixSortHistogramKernelINS1_5radix10policy_hubIifyE10Policy1000ELNS0_9SortOrderE0EiyNS1_21identity_decomposer_tEEEvPT2_PKT1_SA_iiT3_)
        /*03b0*/ 	.word	0x00000000


	//----- nvinfo : EIATTR_MIN_STACK_SIZE
	.align		4
.L_211:
        /*03b4*/ 	.byte	0x04, 0x12
        /*03b6*/ 	.short	(.L_213 - .L_212)
	.align		4
.L_212:
        /*03b8*/ 	.word	index@(_ZN3cub18CUB_300001_SM_10006detail10radix_sort31DeviceRadixSortSingleTileKernelINS1_5radix10policy_hubIifyE10Policy1000ELNS0_9SortOrderE0EifyNS1_21identity_decomposer_tEEEvPKT1_PSA_PKT2_PSE_T3_iiT4_)
        /*03bc*/ 	.word	0x00000000


	//----- nvinfo : EIATTR_MIN_STACK_SIZE
	.align		4
.L_213:
        /*03c0*/ 	.byte	0x04, 0x12
        /*03c2*/ 	.short	(.L_215 - .L_214)
	.align		4
.L_214:
        /*03c4*/ 	.word	index@(_ZN3cub18CUB_300001_SM_10006detail9transform16transform_kernelINS2_10policy_hubILb0EN4cuda3std3__45tupleIJN6thrust24THRUST_300001_SM_1000_NS6detail15normal_iteratorINSA_10device_ptrIfEEEENSC_INSD_IiEEEEEEEE10policy1000ElNS7_7dividesIfEESF_JPfPiEEEvT0_iT1_T2_DpNS2_10kernel_argIT3_EE)
        /*03c8*/ 	.word	0x00000000


	//----- nvinfo : EIATTR_MIN_STACK_SIZE
	.align		4
.L_215:
        /*03cc*/ 	.byte	0x04, 0x12
        /*03ce*/ 	.short	(.L_217 - .L_216)
	.align		4
.L_216:
        /*03d0*/ 	.word	index@(_ZN3cub18CUB_300001_SM_10006detail9transform16transform_kernelINS2_10policy_hubILb0EN4cuda3std3__45tupleIJN6thrust24THRUST_300001_SM_1000_NS6detail15normal_iteratorINSA_10device_ptrIfEEEENSC_INSD_IiEEEEEEEE10policy1000EiNS7_7dividesIfEESF_JPfPiEEEvT0_iT1_T2_DpNS2_10kernel_argIT3_EE)
        /*03d4*/ 	.word	0x00000000


	//----- nvinfo : EIATTR_MIN_STACK_SIZE
	.align		4
.L_217:
        /*03d8*/ 	.byte	0x04, 0x12
        /*03da*/ 	.short	(.L_219 - .L_218)
	.align		4
.L_218:
        /*03dc*/ 	.word	index@(_ZN3cub18CUB_300001_SM_10006detail9transform16transform_kernelINS2_10policy_hubILb0EN4cuda3std3__45tupleIJN6thrust24THRUST_300001_SM_1000_NS6detail15normal_iteratorINSA_10device_ptrIjEEEESF_EEEE10policy1000ElNS7_5minusIjEENSC_INSD_IiEEEEJPjSN_EEEvT0_iT1_T2_DpNS2_10kernel_argIT3_EE)
        /*03e0*/ 	.word	0x00000000


	//----- nvinfo : EIATTR_MIN_STACK_SIZE
	.align		4
.L_219:
        /*03e4*/ 	.byte	0x04, 0x12
        /*03e6*/ 	.short	(.L_221 - .L_220)
	.align		4
.L_220:
        /*03e8*/ 	.word	index@(_ZN3cub18CUB_300001_SM_10006detail9transform16transform_kernelINS2_10policy_hubILb0EN4cuda3std3__45tupleIJN6thrust24THRUST_300001_SM_1000_NS6detail15normal_iteratorINSA_10device_ptrIjEEEESF_EEEE10policy1000EiNS7_5minusIjEENSC_INSD_IiEEEEJPjSN_EEEvT0_iT1_T2_DpNS2_10kernel_argIT3_EE)
        /*03ec*/ 	.word	0x00000000


	//----- nvinfo : EIATTR_MIN_STACK_SIZE
	.align		4
.L_221:
        /*03f0*/ 	.byte	0x04, 0x12
        /*03f2*/ 	.short	(.L_223 - .L_222)
	.align		4
.L_222:
        /*03f4*/ 	.word	index@(_ZN3cub18CUB_300001_SM_10006detail8for_each13static_kernelINS2_12policy_hub_t12policy_500_tElNS2_12op_wrapper_tIlN6thrust24THRUST_300001_SM_1000_NS6system6detail7generic6detail21binary_search_functorINS8_6detail15normal_iteratorINS8_10device_ptrIiEEEENSC_18binary_search_lessENSC_3ubfEEENS8_12zip_iteratorIN4cuda3std3__45tupleIJNS8_17counting_iteratorIjNS8_11use_defaultESS_SS_EENSF_INSG_IjEEEEEEEEEEEEEvT0_T1_)
        /*03f8*/ 	.word	0x00000000


	//----- nvinfo : EIATTR_MIN_STACK_SIZE
	.align		4
.L_223:
        /*03fc*/ 	.byte	0x04, 0x12
        /*03fe*/ 	.short	(.L_225 - .L_224)
	.align		4
.L_224:
        /*0400*/ 	.word	index@(_ZN3cub18CUB_300001_SM_10006detail8for_each13static_kernelINS2_12policy_hub_t12policy_500_tElNS2_12op_wrapper_tIlN6thrust24THRUST_300001_SM_1000_NS6system6detail7generic6detail21binary_search_functorINS8_6detail15normal_iteratorINS8_10device_ptrIiEEEENSC_18binary_search_lessENSC_3lbfEEENS8_12zip_iteratorIN4cuda3std3__45tupleIJNS8_17counting_iteratorIjNS8_11use_defaultESS_SS_EENSF_INSG_IjEEEEEEEEEEEEEvT0_T1_)
        /*0404*/ 	.word	0x00000000


	//----- nvinfo : EIATTR_MIN_STACK_SIZE
	.align		4
.L_225:
        /*0408*/ 	.byte	0x04, 0x12
        /*040a*/ 	.short	(.L_227 - .L_226)
	.align		4
.L_226:
        /*040c*/ 	.word	index@(_ZN3cub18CUB_300001_SM_10006detail8for_each13static_kernelINS2_12policy_hub_t12policy_500_tEmN6thrust24THRUST_300001_SM_1000_NS8cuda_cub20__uninitialized_fill7functorINS7_10device_ptrIjEEjEEEEvT0_T1_)
        /*0410*/ 	.word	0x00000000


	//----- nvinfo : EIATTR_MIN_STACK_SIZE
	.align		4
.L_227:
        /*0414*/ 	.byte	0x04, 0x12
        /*0416*/ 	.short	(.L_229 - .L_228)
	.align		4
.L_228:
        /*0418*/ 	.word	index@(_ZN3cub18CUB_300001_SM_10006detail8for_each13static_kernelINS2_12policy_hub_t12policy_500_tElN6thrust24THRUST_300001_SM_1000_NS8cuda_cub6__fill7functorINS7_6detail15normal_iteratorINS7_10device_ptrIfEEEEiEEEEvT0_T1_)
        /*041c*/ 	.word	0x00000000


	//----- nvinfo : EIATTR_MIN_STACK_SIZE
	.align		4
.L_229:
        /*0420*/ 	.byte	0x04, 0x12
        /*0422*/ 	.short	(.L_231 - .L_230)
	.align		4
.L_230:
        /*0424*/ 	.word	index@(_ZN3cub18CUB_300001_SM_10006detail8for_each13static_kernelINS2_12policy_hub_t12policy_500_tEmN6thrust24THRUST_300001_SM_1000_NS8cuda_cub20__uninitialized_fill7functorINS7_10device_ptrIfEEfEEEEvT0_T1_)
        /*0428*/ 	.word	0x00000000


	//----- nvinfo : EIATTR_MIN_STACK_SIZE
	.align		4
.L_231:
        /*042c*/ 	.byte	0x04, 0x12
        /*042e*/ 	.short	(.L_233 - .L_232)
	.align		4
.L_232:
        /*0430*/ 	.word	index@(_ZN3cub18CUB_300001_SM_10006detail8for_each13static_kernelINS2_12policy_hub_t12policy_500_tEmN6thrust24THRUST_300001_SM_1000_NS8cuda_cub20__uninitialized_fill7functorINS7_10device_ptrIiEEiEEEEvT0_T1_)
        /*0434*/ 	.word	0x00000000


	//----- nvinfo : EIATTR_MIN_STACK_SIZE
	.align		4
.L_233:
        /*0438*/ 	.byte	0x04, 0x12
        /*043a*/ 	.short	(.L_235 - .L_234)
	.align		4
.L_234:
        /*043c*/ 	.word	index@(_ZN3cub18CUB_300001_SM_10006detail6reduce28DeviceReduceSingleTileKernelINS2_10policy_hubIN4cuda3std3__45tupleIJblEEEyN6thrust24THRUST_300001_SM_1000_NS8cuda_cub9__find_if7functorIS9_EEE10Policy1000EPS9_SI_iSF_S9_S9_NS7_10__identityEEEvT0_T1_T2_T3_T4_T6_)
        /*0440*/ 	.word	0x00000000


	//----- nvinfo : EIATTR_MIN_STACK_SIZE
	.align		4
.L_235:
        /*0444*/ 	.byte	0x04, 0x12
        /*0446*/ 	.short	(.L_237 - .L_236)
	.align		4
.L_236:
        /*0448*/ 	.word	index@(_ZN3cub18CUB_300001_SM_10006detail6reduce18DeviceReduceKernelINS2_10policy_hubIN4cuda3std3__45tupleIJblEEEyN6thrust24THRUST_300001_SM_1000_NS8cuda_cub9__find_if7functorIS9_EEE10Policy1000ENSB_12zip_iteratorINS8_IJNSD_26transform_input_iterator_tIbNSC_6detail35transform_pair_of_input_iterators_tIbNSB_6detail15normal_iteratorINSB_10device_ptrIiEEEESQ_NS7_8equal_toIiEEEENS7_10__not_fn_tINS7_10__identityEEEEENSB_17counting_iteratorIlNSB_11use_defaultESZ_SZ_EEEEEEEySF_S9_SV_EEvT0_PT3_T1_NS0_13GridEvenShareIS16_EET2_T4_)
        /*044c*/ 	.word	0x00000000


	//----- nvinfo : EIATTR_MIN_STACK_SIZE
	.align		4
.L_237:
        /*0450*/ 	.byte	0x04, 0x12
        /*0452*/ 	.short	(.L_239 - .L_238)
	.align		4
.L_238:
        /*0454*/ 	.word	index@(_ZN3cub18CUB_300001_SM_10006detail6reduce28DeviceReduceSingleTileKernelINS2_10policy_hubIN4cuda3std3__45tupleIJblEEEyN6thrust24THRUST_300001_SM_1000_NS8cuda_cub9__find_if7functorIS9_EEE10Policy1000ENSB_12zip_iteratorINS8_IJNSD_26transform_input_iterator_tIbNSC_6detail35transform_pair_of_input_iterators_tIbNSB_6detail15normal_iteratorINSB_10device_ptrIiEEEESQ_NS7_8equal_toIiEEEENS7_10__not_fn_tINS7_10__identityEEEEENSB_17counting_iteratorIlNSB_11use_defaultESZ_SZ_EEEEEEEPS9_ySF_S9_S9_SV_EEvT0_T1_T2_T3_T4_T6_)
        /*0458*/ 	.word	0x00000000


	//----- nvinfo : EIATTR_MIN_STACK_SIZE
	.align		4
.L_239:
        /*045c*/ 	.byte	0x04, 0x12
        /*045e*/ 	.short	(.L_241 - .L_240)
	.align		4
.L_240:
        /*0460*/ 	.word	index@(_ZN3cub18CUB_300001_SM_10006detail6reduce28DeviceReduceSingleTileKernelINS2_10policy_hubIN4cuda3std3__45tupleIJblEEEjN6thrust24THRUST_300001_SM_1000_NS8cuda_cub9__find_if7functorIS9_EEE10Policy1000EPS9_SI_iSF_S9_S9_NS7_10__identityEEEvT0_T1_T2_T3_T4_T6_)
        /*0464*/ 	.word	0x00000000


	//----- nvinfo : EIATTR_MIN_STACK_SIZE
	.align		4
.L_241:
        /*0468*/ 	.byte	0x04, 0x12
        /*046a*/ 	.short	(.L_243 - .L_242)
	.align		4
.L_242:
        /*046c*/ 	.word	index@(_ZN3cub18CUB_300001_SM_10006detail6reduce18DeviceReduceKernelINS2_10policy_hubIN4cuda3std3__45tupleIJblEEEjN6thrust24THRUST_300001_SM_1000_NS8cuda_cub9__find_if7functorIS9_EEE10Policy1000ENSB_12zip_iteratorINS8_IJNSD_26transform_input_iterator_tIbNSC_6detail35transform_pair_of_input_iterators_tIbNSB_6detail15normal_iteratorINSB_10device_ptrIiEEEESQ_NS7_8equal_toIiEEEENS7_10__not_fn_tINS7_10__identityEEEEENSB_17counting_iteratorIlNSB_11use_defaultESZ_SZ_EEEEEEEjSF_S9_SV_EEvT0_PT3_T1_NS0_13GridEvenShareIS16_EET2_T4_)
        /*0470*/ 	.word	0x00000000


	//----- nvinfo : EIATTR_MIN_STACK_SIZE
	.align		4
.L_243:
        /*0474*/ 	.byte	0x04, 0x12
        /*0476*/ 	.short	(.L_245 - .L_244)
	.align		4
.L_244:
        /*0478*/ 	.word	index@(_ZN3cub18CUB_300001_SM_10006detail6reduce28DeviceReduceSingleTileKernelINS2_10policy_hubIN4cuda3std3__45tupleIJblEEEjN6thrust24THRUST_300001_SM_1000_NS8cuda_cub9__find_if7functorIS9_EEE10Policy1000ENSB_12zip_iteratorINS8_IJNSD_26transform_input_iterator_tIbNSC_6detail35transform_pair_of_input_iterators_tIbNSB_6detail15normal_iteratorINSB_10device_ptrIiEEEESQ_NS7_8equal_toIiEEEENS7_10__not_fn_tINS7_10__identityEEEEENSB_17counting_iteratorIlNSB_11use_defaultESZ_SZ_EEEEEEEPS9_jSF_S9_S9_SV_EEvT0_T1_T2_T3_T4_T6_)
        /*047c*/ 	.word	0x00000000


	//----- nvinfo : EIATTR_MIN_STACK_SIZE
	.align		4
.L_245:
        /*0480*/ 	.byte	0x04, 0x12
        /*0482*/ 	.short	(.L_247 - .L_246)
	.align		4
.L_246:
        /*0484*/ 	.word	index@(_ZN3cub18CUB_300001_SM_10006detail11EmptyKernelIvEEvv)
        /*0488*/ 	.word	0x00000000


	//----- nvinfo : EIATTR_MIN_STACK_SIZE
	.align		4
.L_247:
        /*048c*/ 	.byte	0x04, 0x12
        /*048e*/ 	.short	(.L_249 - .L_248)
	.align		4
.L_248:
        /*0490*/ 	.word	index@(_ZN6thrust24THRUST_300001_SM_1000_NS8cuda_cub4core6detail13_kernel_agentINS1_15__reduce_by_key16ReduceByKeyAgentINS0_6detail15normal_iteratorINS0_10device_ptrIiEEEENS8_INS9_IfEEEESB_SD_N4cuda3std3__48equal_toIiEENSG_4plusIfEEPllEEJSB_SD_SB_SD_SL_N3cub18CUB_300001_SM_100024ReduceByKeyScanTileStateIflLb1EEESI_SK_llEEEvDpT0_)
        /*0494*/ 	.word	0x00000000


	//----- nvinfo : EIATTR_MIN_STACK_SIZE
	.align		4
.L_249:
        /*0498*/ 	.byte	0x04, 0x12
        /*049a*/ 	.short	(.L_251 - .L_250)
	.align		4
.L_250:
        /*049c*/ 	.word	index@(_ZN6thrust24THRUST_300001_SM_1000_NS8cuda_cub4core6detail13_kernel_agentINS1_15__reduce_by_key9InitAgentIN3cub18CUB_300001_SM_100024ReduceByKeyScanTileStateIflLb1EEElPlEEJSA_lSB_EEEvDpT0_)
        /*04a0*/ 	.word	0x00000000


	//----- nvinfo : EIATTR_MIN_STACK_SIZE
	.align		4
.L_251:
        /*04a4*/ 	.byte	0x04, 0x12
        /*04a6*/ 	.short	(.L_253 - .L_252)
	.align		4
.L_252:
        /*04a8*/ 	.word	index@(_ZN6thrust24THRUST_300001_SM_1000_NS8cuda_cub4core6detail13_kernel_agentINS1_15__reduce_by_key16ReduceByKeyAgentINS0_6detail15normal_iteratorINS0_10device_ptrIiEEEENS8_INS9_IfEEEESB_SD_N4cuda3std3__48equal_toIiEENSG_4plusIfEEPiiEEJSB_SD_SB_SD_SL_N3cub18CUB_300001_SM_100024ReduceByKeyScanTileStateIfiLb1EEESI_SK_iiEEEvDpT0_)
        /*04ac*/ 	.word	0x00000000


	//----- nvinfo : EIATTR_MIN_STACK_SIZE
	.align		4
.L_253:
        /*04b0*/ 	.byte	0x04, 0x12
        /*04b2*/ 	.short	(.L_255 - .L_254)
	.align		4
.L_254:
        /*04b4*/ 	.word	index@(_ZN6thrust24THRUST_300001_SM_1000_NS8cuda_cub4core6detail13_kernel_agentINS1_15__reduce_by_key9InitAgentIN3cub18CUB_300001_SM_100024ReduceByKeyScanTileStateIfiLb1EEEiPiEEJSA_iSB_EEEvDpT0_)
        /*04b8*/ 	.word	0x00000000


	//----- nvinfo : EIATTR_MIN_STACK_SIZE
	.align		4
.L_255:
        /*04bc*/ 	.byte	0x04, 0x12
        /*04be*/ 	.short	(.L_257 - .L_256)
	.align		4
.L_256:
        /*04c0*/ 	.word	index@(_Z11mapFunctionPiPfS0_S0_S0_i)
        /*04c4*/ 	.word	0x00000000


	//----- nvinfo : EIATTR_MIN_STACK_SIZE
	.align		4
.L_257:
        /*04c8*/ 	.byte	0x04, 0x12
        /*04ca*/ 	.short	(.L_259 - .L_258)
	.align		4
.L_258:
        /*04cc*/ 	.word	index@(_Z22generate_normal_kernelP17curandStateXORWOWPfS1_)
        /*04d0*/ 	.word	0x00000000


	//----- nvinfo : EIATTR_MIN_STACK_SIZE
	.align		4
.L_259:
        /*04d4*/ 	.byte	0x04, 0x12
        /*04d6*/ 	.short	(.L_261 - .L_260)
	.align		4
.L_260:
        /*04d8*/ 	.word	index@(_Z12setup_kernelP17curandStateXORWOW)
        /*04dc*/ 	.word	0x00000000
.L_261:


//--------------------- .nv.compat                --------------------------
	.section	.nv.compat,"",@"SHT_CUDA_COMPAT_INFO"
	.align	4
        /*0000*/ 	.byte	0x02, 0x09, 0x00, 0x00, 0x02, 0x02, 0x02, 0x00, 0x02, 0x05, 0x05, 0x00, 0x03, 0x07, 0x01, 0x01
        /*0010*/ 	.byte	0x02, 0x03, 0x00, 0x00, 0x02, 0x06, 0x01, 0x00, 0x04, 0x0b, 0x08, 0x00, 0x01, 0x00, 0x00, 0x00
        /*0020*/ 	.byte	0x00, 0x00, 0x00, 0x00


//--------------------- .nv.info._ZN3cub18CUB_300001_SM_10006detail10radix_sort29DeviceRadixSortOnesweepKernelINS1_5radix10policy_hubIiiyE10Policy1000ELNS0_9SortOrderE0EiiyiiNS1_21identity_decomposer_tEEEvPT5_SB_PT3_PKSC_PT1_PKSG_PT2_PKSK_T4_iiT6_ --------------------------
	.section	.nv.info._ZN3cub18CUB_300001_SM_10006detail10radix_sort29DeviceRadixSortOnesweepKernelINS1_5radix10policy_hubIiiyE10Policy1000ELNS0_9SortOrderE0EiiyiiNS1_21identity_decomposer_tEEEvPT5_SB_PT3_PKSC_PT1_PKSG_PT2_PKSK_T4_iiT6_,"",@"SHT_CUDA_INFO"
	.sectionflags	@""
	.align	4


	//----- nvinfo : EIATTR_CUDA_API_VERSION
	.align		4
        /*0000*/ 	.byte	0x04, 0x37
        /*0002*/ 	.short	(.L_263 - .L_262)
.L_262:
        /*0004*/ 	.word	0x00000082


	//----- nvinfo : EIATTR_KPARAM_INFO
	.align		4
.L_263:
        /*0008*/ 	.byte	0x04, 0x17
        /*000a*/ 	.short	(.L_265 - .L_264)
.L_264:
        /*000c*/ 	.word	0x00000000
        /*0010*/ 	.short	0x000b
        /*0012*/ 	.short	0x004c
        /*0014*/ 	.byte	0x00, 0xf0, 0x05, 0x00


	//----- nvinfo : EIATTR_KPARAM_INFO
	.align		4
.L_265:
        /*0018*/ 	.byte	0x04, 0x17
        /*001a*/ 	.short	(.L_267 - .L_266)
.L_266:
        /*001c*/ 	.word	0x00000000
        /*0020*/ 	.short	0x000a
        /*0022*/ 	.short	0x0048
        /*0024*/ 	.byte	0x00, 0xf0, 0x11, 0x00


	//----- nvinfo : EIATTR_KPARAM_INFO
	.align		4
.L_267:
        /*0028*/ 	.byte	0x04, 0x17
        /*002a*/ 	.short	(.L_269 - .L_268)
.L_268:
        /*002c*/ 	.word	0x00000000
        /*0030*/ 	.short	0x0009
        /*0032*/ 	.short	0x0044
        /*0034*/ 	.byte	0x00, 0xf0, 0x11, 0x00


	//----- nvinfo : EIATTR_KPARAM_INFO
	.align		4
.L_269:
        /*0038*/ 	.byte	0x04, 0x17
        /*003a*/ 	.short	(.L_271 - .L_270)
.L_270:
        /*003c*/ 	.word	0x00000000
        /*0040*/ 	.short	0x0008
        /*0042*/ 	.short	0x0040
        /*0044*/ 	.byte	0x00, 0xf0, 0x11, 0x00


	//----- nvinfo : EIATTR_KPARAM_INFO
	.align		4
.L_271:
        /*0048*/ 	.byte	0x04, 0x17
        /*004a*/ 	.short	(.L_273 - .L_272)
.L_272:
        /*004c*/ 	.word	0x00000000
        /*0050*/ 	.short	0x0007
        /*0052*/ 	.short	0x0038
        /*0054*/ 	.byte	0x00, 0xf5, 0x21, 0x00


	//----- nvinfo : EIATTR_KPARAM_INFO
	.align		4
.L_273:
        /*0058*/ 	.byte	0x04, 0x17
        /*005a*/ 	.short	(.L_275 - .L_274)
.L_274:
        /*005c*/ 	.word	0x00000000
        /*0060*/ 	.short	0x0006
        /*0062*/ 	.short	0x0030
        /*0064*/ 	.byte	0x00, 0xf5, 0x21, 0x00


	//----- nvinfo : EIATTR_KPARAM_INFO
	.align		4
.L_275:
        /*0068*/ 	.byte	0x04, 0x17
        /*006a*/ 	.short	(.L_277 - .L_276)
.L_276:
        /*006c*/ 	.word	0x00000000
        /*0070*/ 	.short	0x0005
        /*0072*/ 	.short	0x0028
        /*0074*/ 	.byte	0x00, 0xf5, 0x21, 0x00


	//----- nvinfo : EIATTR_KPARAM_INFO
	.align		4
.L_277:
        /*0078*/ 	.byte	0x04, 0x17
        /*007a*/ 	.short	(.L_279 - .L_278)
.L_278:
        /*007c*/ 	.word	0x00000000
        /*0080*/ 	.short	0x0004
        /*0082*/ 	.short	0x0020
        /*0084*/ 	.byte	0x00, 0xf5, 0x21, 0x00


	//----- nvinfo : EIATTR_KPARAM_INFO
	.align		4
.L_279:
        /*0088*/ 	.byte	0x04, 0x17
        /*008a*/ 	.short	(.L_281 - .L_280)
.L_280:
        /*008c*/ 	.word	0x00000000
        /*0090*/ 	.short	0x0003
        /*0092*/ 	.short	0x0018
        /*0094*/ 	.byte	0x00, 0xf5, 0x21, 0x00


	//----- nvinfo : EIATTR_KPARAM_INFO
	.align		4
.L_281:
        /*0098*/ 	.byte	0x04, 0x17
        /*009a*/ 	.short	(.L_283 - .L_282)
.L_282:
        /*009c*/ 	.word	0x00000000
        /*00a0*/ 	.short	0x0002
        /*00a2*/ 	.short	0x0010
        /*00a4*/ 	.byte	0x00, 0xf5, 0x21, 0x00


	//----- nvinfo : EIATTR_KPARAM_INFO
	.align		4
.L_283:
        /*00a8*/ 	.byte	0x04, 0x17
        /*00aa*/ 	.short	(.L_285 - .L_284)
.L_284:
        /*00ac*/ 	.word	0x00000000
        /*00b0*/ 	.short	0x0001
        /*00b2*/ 	.short	0x0008
        /*00b4*/ 	.byte	0x00, 0xf5, 0x21, 0x00


	//----- nvinfo : EIATTR_KPARAM_INFO
	.align		4
.L_285:
        /*00b8*/ 	.byte	0x04, 0x17
        /*00ba*/ 	.short	(.L_287 - .L_286)
.L_286:
        /*00bc*/ 	.word	0x00000000
        /*00c0*/ 	.short	0x0000
        /*00c2*/ 	.short	0x0000
        /*00c4*/ 	.byte	0x00, 0xf5, 0x21, 0x00


	//----- nvinfo : EIATTR_SPARSE_MMA_MASK
	.align		4
.L_287:
        /*00c8*/ 	.byte	0x03, 0x50
        /*00ca*/ 	.short	0x0000


	//----- nvinfo : EIATTR_MAXREG_COUNT
	.align		4
        /*00cc*/ 	.byte	0x03, 0x1b
        /*00ce*/ 	.short	0x00a8


	//----- nvinfo : EIATTR_NUM_BARRIERS
	.align		4
        /*00d0*/ 	.byte	0x02, 0x4c
        /*00d2*/ 	.byte	0x01
	.zero		1


	//----- nvinfo : EIATTR_MERCURY_ISA_VERSION
	.align		4
        /*00d4*/ 	.byte	0x03, 0x5f
        /*00d6*/ 	.short	0x0101


	//----- nvinfo : EIATTR_COOP_GROUP_MASK_REGIDS
	.align		4
        /*00d8*/ 	.byte	0x04, 0x29
        /*00da*/ 	.short	(.L_289 - .L_288)


	//   ....[0]....
.L_288:
        /*00dc*/ 	.word	0xffffffff


	//   ....[1]....
        /*00e0*/ 	.word	0x05000006


	//   ....[2]....
        /*00e4*/ 	.word	0xffffffff


	//   ....[3]....
        /*00e8*/ 	.word	0xffffffff


	//   ....[4]....
        /*00ec*/ 	.word	0xffffffff


	//   ....[5]....
        /*00f0*/ 	.word	0xffffffff


	//   ....[6]....
        /*00f4*/ 	.word	0xffffffff


	//   ....[7]....
        /*00f8*/ 	.word	0xffffffff


	//   ....[8]....
        /*00fc*/ 	.word	0xffffffff


	//   ....[9]....
        /*0100*/ 	.word	0xffffffff


	//   ....[10]....
        /*0104*/ 	.word	0xffffffff


	//   ....[11]....
        /*0108*/ 	.word	0xffffffff


	//   ....[12]....
        /*010c*/ 	.word	0xffffffff


	//   ....[13]....
        /*0110*/ 	.word	0xffffffff


	//   ....[14]....
        /*0114*/ 	.word	0xffffffff


	//   ....[15]....
        /*0118*/ 	.word	0xffffffff


	//   ....[16]....
        /*011c*/ 	.word	0xffffffff


	//   ....[17]....
        /*0120*/ 	.word	0xffffffff


	//   ....[18]....
        /*0124*/ 	.word	0xffffffff


	//   ....[19]....
        /*0128*/ 	.word	0xffffffff


	//   ....[20]....
        /*012c*/ 	.word	0xffffffff


	//   ....[21]....
        /*0130*/ 	.word	0xffffffff


	//   ....[22]....
        /*0134*/ 	.word	0xffffffff


	//   ....[23]....
        /*0138*/ 	.word	0xffffffff


	//   ....[24]....
        /*013c*/ 	.word	0xffffffff


	//   ....[25]....
        /*0140*/ 	.word	0xffffffff


	//   ....[26]....
        /*0144*/ 	.word	0xffffffff


	//   ....[27]....
        /*0148*/ 	.word	0xffffffff


	//   ....[28]....
        /*014c*/ 	.word	0xffffffff


	//   ....[29]....
        /*0150*/ 	.word	0xffffffff


	//   ....[30]....
        /*0154*/ 	.word	0xffffffff


	//   ....[31]....
        /*0158*/ 	.word	0xffffffff


	//   ....[32]....
        /*015c*/ 	.word	0xffffffff


	//   ....[33]....
        /*0160*/ 	.word	0xffffffff


	//   ....[34]....
        /*0164*/ 	.word	0xffffffff


	//   ....[35]....
        /*0168*/ 	.word	0xffffffff


	//   ....[36]....
        /*016c*/ 	.word	0xffffffff


	//   ....[37]....
        /*0170*/ 	.word	0xffffffff


	//   ....[38]....
        /*0174*/ 	.word	0xffffffff


	//   ....[39]....
        /*0178*/ 	.word	0xffffffff


	//   ....[40]....
        /*017c*/ 	.word	0xffffffff


	//   ....[41]....
        /*0180*/ 	.word	0xffffffff


	//   ....[42]....
        /*0184*/ 	.word	0xffffffff


	//   ....[43]....
        /*0188*/ 	.word	0xffffffff


	//   ....[44]....
        /*018c*/ 	.word	0xffffffff


	//   ....[45]....
        /*0190*/ 	.word	0xffffffff


	//   ....[46]....
        /*0194*/ 	.word	0xffffffff


	//   ....[47]....
        /*0198*/ 	.word	0xffffffff


	//   ....[48]....
        /*019c*/ 	.word	0xffffffff


	//   ....[49]....
        /*01a0*/ 	.word	0xffffffff


	//   ....[50]....
        /*01a4*/ 	.word	0xffffffff


	//   ....[51]....
        /*01a8*/ 	.word	0xffffffff


	//   ....[52]....
        /*01ac*/ 	.word	0xffffffff


	//   ....[53]....
        /*01b0*/ 	.word	0xffffffff


	//   ....[54]....
        /*01b4*/ 	.word	0xffffffff


	//   ....[55]....
        /*01b8*/ 	.word	0xffffffff


	//   ....[56]....
        /*01bc*/ 	.word	0xffffffff


	//   ....[57]....
        /*01c0*/ 	.word	0xffffffff


	//   ....[58]....
        /*01c4*/ 	.word	0xffffffff


	//   ....[59]....
        /*01c8*/ 	.word	0xffffffff


	//   ....[60]....
        /*01cc*/ 	.word	0xffffffff


	//   ....[61]....
        /*01d0*/ 	.word	0xffffffff


	//   ....[62]....
        /*01d4*/ 	.word	0xffffffff


	//   ....[63]....
        /*01d8*/ 	.word	0xffffffff


	//   ....[64]....
        /*01dc*/ 	.word	0xffffffff


	//   ....[65]....
        /*01e0*/ 	.word	0xffffffff


	//   ....[66]....
        /*01e4*/ 	.word	0xffffffff


	//   ....[67]....
        /*01e8*/ 	.word	0xffffffff


	//   ....[68]....
        /*01ec*/ 	.word	0xffffffff


	//   ....[69]....
        /*01f0*/ 	.word	0xffffffff


	//   ....[70]....
        /*01f4*/ 	.word	0xffffffff


	//   ....[71]....
        /*01f8*/ 	.word	0xffffffff


	//   ....[72]....
        /*01fc*/ 	.word	0xffffffff


	//   ....[73]....
        /*0200*/ 	.word	0xffffffff


	//   ....[74]....
        /*0204*/ 	.word	0xffffffff


	//   ....[75]....
        /*0208*/ 	.word	0xffffffff


	//   ....[76]....
        /*020c*/ 	.word	0xffffffff


	//   ....[77]....
        /*0210*/ 	.word	0xffffffff


	//   ....[78]....
        /*0214*/ 	.word	0xffffffff


	//   ....[79]....
        /*0218*/ 	.word	0xffffffff


	//   ....[80]....
        /*021c*/ 	.word	0xffffffff


	//   ....[81]....
        /*0220*/ 	.word	0xffffffff


	//   ....[82]....
        /*0224*/ 	.word	0xffffffff


	//   ....[83]....
        /*0228*/ 	.word	0xffffffff


	//   ....[84]....
        /*022c*/ 	.word	0xffffffff


	//   ....[85]....
        /*0230*/ 	.word	0xffffffff


	//   ....[86]....
        /*0234*/ 	.word	0xffffffff


	//   ....[87]....
        /*0238*/ 	.word	0xffffffff


	//   ....[88]....
        /*023c*/ 	.word	0xffffffff


	//   ....[89]....
        /*0240*/ 	.word	0xffffffff


	//   ....[90]....
        /*0244*/ 	.word	0xffffffff


	//   ....[91]....
        /*0248*/ 	.word	0xffffffff


	//   ....[92]....
        /*024c*/ 	.word	0xffffffff


	//   ....[93]....
        /*0250*/ 	.word	0xffffffff


	//   ....[94]....
        /*0254*/ 	.word	0xffffffff


	//   ....[95]....
        /*0258*/ 	.word	0xffffffff


	//   ....[96]....
        /*025c*/ 	.word	0xffffffff


	//   ....[97]....
        /*0260*/ 	.word	0xffffffff


	//   ....[98]....
        /*0264*/ 	.word	0xffffffff


	//   ....[99]....
        /*0268*/ 	.word	0xffffffff


	//   ....[100]....
        /*026c*/ 	.word	0xffffffff


	//   ....[101]....
        /*0270*/ 	.word	0xffffffff


	//   ....[102]....
        /*0274*/ 	.word	0xffffffff


	//   ....[103]....
        /*0278*/ 	.word	0xffffffff


	//   ....[104]....
        /*027c*/ 	.word	0xffffffff


	//   ....[105]....
        /*0280*/ 	.word	0xffffffff


	//   ....[106]....
        /*0284*/ 	.word	0xffffffff


	//   ....[107]....
        /*0288*/ 	.word	0xffffffff


	//   ....[108]....
        /*028c*/ 	.word	0xffffffff


	//   ....[109]....
        /*0290*/ 	.word	0xffffffff


	//   ....[110]....
        /*0294*/ 	.word	0xffffffff


	//   ....[111]....
        /*0298*/ 	.word	0xffffffff


	//   ....[112]....
        /*029c*/ 	.word	0xffffffff


	//   ....[113]....
        /*02a0*/ 	.word	0xffffffff


	//   ....[114]....
        /*02a4*/ 	.word	0xffffffff


	//   ....[115]....
        /*02a8*/ 	.word	0xffffffff


	//   ....[116]....
        /*02ac*/ 	.word	0xffffffff


	//   ....[117]....
        /*02b0*/ 	.word	0xffffffff


	//   ....[118]....
        /*02b4*/ 	.word	0xffffffff


	//   ....[119]....
        /*02b8*/ 	.word	0xffffffff


	//   ....[120]....
        /*02bc*/ 	.word	0xffffffff


	//   ....[121]....
        /*02c0*/ 	.word	0xffffffff


	//   ....[122]....
        /*02c4*/ 	.word	0xffffffff


	//   ....[123]....
        /*02c8*/ 	.word	0xffffffff


	//   ....[124]....
        /*02cc*/ 	.word	0xffffffff


	//   ....[125]....
        /*02d0*/ 	.word	0xffffffff


	//   ....[126]....
        /*02d4*/ 	.word	0xffffffff


	//   ....[127]....
        /*02d8*/ 	.word	0xffffffff


	//   ....[128]....
        /*02dc*/ 	.word	0xffffffff


	//   ....[129]....
        /*02e0*/ 	.word	0xffffffff


	//   ....[130]....
        /*02e4*/ 	.word	0xffffffff


	//   ....[131]....
        /*02e8*/ 	.word	0xffffffff


	//   ....[132]....
        /*02ec*/ 	.word	0xffffffff


	//   ....[133]....
        /*02f0*/ 	.word	0xffffffff


	//   ....[134]....
        /*02f4*/ 	.word	0xffffffff


	//   ....[135]....
        /*02f8*/ 	.word	0xffffffff


	//   ....[136]....
        /*02fc*/ 	.word	0xffffffff


	//   ....[137]....
        /*0300*/ 	.word	0xffffffff


	//   ....[138]....
        /*0304*/ 	.word	0xffffffff


	//   ....[139]....
        /*0308*/ 	.word	0xffffffff


	//   ....[140]....
        /*030c*/ 	.word	0xffffffff


	//   ....[141]....
        /*0310*/ 	.word	0xffffffff


	//   ....[142]....
        /*0314*/ 	.word	0xffffffff


	//   ....[143]....
        /*0318*/ 	.word	0xffffffff


	//   ....[144]....
        /*031c*/ 	.word	0xffffffff


	//   ....[145]....
        /*0320*/ 	.word	0xffffffff


	//   ....[146]....
        /*0324*/ 	.word	0xffffffff


	//   ....[147]....
        /*0328*/ 	.word	0xffffffff


	//   ....[148]....
        /*032c*/ 	.word	0xffffffff


	//   ....[149]....
        /*0330*/ 	.word	0xffffffff


	//   ....[150]....
        /*0334*/ 	.word	0xffffffff


	//   ....[151]....
        /*0338*/ 	.word	0xffffffff


	//   ....[152]....
        /*033c*/ 	.word	0xffffffff


	//   ....[153]....
        /*0340*/ 	.word	0xffffffff


	//   ....[154]....
        /*0344*/ 	.word	0xffffffff


	//   ....[155]....
        /*0348*/ 	.word	0xffffffff


	//   ....[156]....
        /*034c*/ 	.word	0xffffffff


	//   ....[157]....
        /*0350*/ 	.word	0xffffffff


	//   ....[158]....
        /*0354*/ 	.word	0xffffffff


	//   ....[159]....
        /*0358*/ 	.word	0xffffffff


	//   ....[160]....
        /*035c*/ 	.word	0x05000006


	//   ....[161]....
        /*0360*/ 	.word	0xffffffff


	//   ....[162]....
        /*0364*/ 	.word	0xffffffff


	//   ....[163]....
        /*0368*/ 	.word	0xffffffff


	//   ....[164]....
        /*036c*/ 	.word	0xffffffff


	//   ....[165]....
        /*0370*/ 	.word	0xffffffff


	//   ....[166]....
        /*0374*/ 	.word	0xffffffff


	//   ....[167]....
        /*0378*/ 	.word	0xffffffff


	//   ....[168]....
        /*037c*/ 	.word	0xffffffff


	//   ....[169]....
        /*0380*/ 	.word	0xffffffff


	//   ....[170]....
        /*0384*/ 	.word	0xffffffff


	//   ....[171]....
        /*0388*/ 	.word	0xffffffff


	//   ....[172]....
        /*038c*/ 	.word	0xffffffff


	//   ....[173]....
        /*0390*/ 	.word	0xffffffff


	//   ....[174]....
        /*0394*/ 	.word	0xffffffff


	//   ....[175]....
        /*0398*/ 	.word	0xffffffff


	//   ....[176]....
        /*039c*/ 	.word	0xffffffff


	//   ....[177]....
        /*03a0*/ 	.word	0xffffffff


	//   ....[178]....
        /*03a4*/ 	.word	0xffffffff


	//   ....[179]....
        /*03a8*/ 	.word	0xffffffff


	//   ....[180]....
        /*03ac*/ 	.word	0xffffffff


	//   ....[181]....
        /*03b0*/ 	.word	0xffffffff


	//   ....[182]....
        /*03b4*/ 	.word	0xffffffff


	//   ....[183]....
        /*03b8*/ 	.word	0xffffffff


	//   ....[184]....
        /*03bc*/ 	.word	0xffffffff


	//   ....[185]....
        /*03c0*/ 	.word	0xffffffff


	//   ....[186]....
        /*03c4*/ 	.word	0xffffffff


	//   ....[187]....
        /*03c8*/ 	.word	0xffffffff


	//   ....[188]....
        /*03cc*/ 	.word	0xffffffff


	//   ....[189]....
        /*03d0*/ 	.word	0xffffffff


	//   ....[190]....
        /*03d4*/ 	.word	0xffffffff


	//   ....[191]....
        /*03d8*/ 	.word	0xffffffff


	//   ....[192]....
        /*03dc*/ 	.word	0xffffffff


	//   ....[193]....
        /*03e0*/ 	.word	0xffffffff


	//   ....[194]....
        /*03e4*/ 	.word	0xffffffff


	//   ....[195]....
        /*03e8*/ 	.word	0xffffffff


	//   ....[196]....
        /*03ec*/ 	.word	0xffffffff


	//   ....[197]....
        /*03f0*/ 	.word	0xffffffff


	//   ....[198]....
        /*03f4*/ 	.word	0xffffffff


	//   ....[199]....
        /*03f8*/ 	.word	0xffffffff


	//   ....[200]....
        /*03fc*/ 	.word	0xffffffff


	//   ....[201]....
        /*0400*/ 	.word	0xffffffff


	//   ....[202]....
        /*0404*/ 	.word	0xffffffff


	//   ....[203]....
        /*0408*/ 	.word	0xffffffff


	//   ....[204]....
        /*040c*/ 	.word	0xffffffff


	//   ....[205]....
        /*0410*/ 	.word	0xffffffff


	//   ....[206]....
        /*0414*/ 	.word	0xffffffff


	//   ....[207]....
        /*0418*/ 	.word	0xffffffff


	//   ....[208]....
        /*041c*/ 	.word	0xffffffff


	//   ....[209]....
        /*0420*/ 	.word	0xffffffff


	//   ....[210]....
        /*0424*/ 	.word	0xffffffff


	//   ....[211]....
        /*0428*/ 	.word	0xffffffff


	//   ....[212]....
        /*042c*/ 	.word	0xffffffff


	//   ....[213]....
        /*0430*/ 	.word	0xffffffff


	//   ....[214]....
        /*0434*/ 	.word	0xffffffff


	//   ....[215]....
        /*0438*/ 	.word	0xffffffff


	//   ....[216]....
        /*043c*/ 	.word	0xffffffff


	//   ....[217]....
        /*0440*/ 	.word	0xffffffff


	//   ....[218]....
        /*0444*/ 	.word	0xffffffff


	//   ....[219]....
        /*0448*/ 	.word	0xffffffff


	//   ....[220]....
        /*044c*/ 	.word	0xffffffff


	//   ....[221]....
        /*0450*/ 	.word	0xffffffff


	//   ....[222]....
        /*0454*/ 	.word	0xffffffff


	//   ....[223]....
        /*0458*/ 	.word	0xffffffff


	//   ....[224]....
        /*045c*/ 	.word	0xffffffff


	//   ....[225]....
        /*0460*/ 	.word	0xffffffff


	//   ....[226]....
        /*0464*/ 	.word	0xffffffff


	//   ....[227]....
        /*0468*/ 	.word	0xffffffff


	//   ....[228]....
        /*046c*/ 	.word	0xffffffff


	//   ....[229]....
        /*0470*/ 	.word	0x0500002f


	//   ....[230]....
        /*0474*/ 	.word	0x0500002f


	//   ....[231]....
        /*0478*/ 	.word	0x0500002f


	//   ....[232]....
        /*047c*/ 	.word	0x0500002f


	//   ....[233]....
        /*0480*/ 	.word	0x0500002f


	//----- nvinfo : EIATTR_COOP_GROUP_INSTR_OFFSETS
	.align		4
.L_289:
        /*0484*/ 	.byte	0x04, 0x28
        /*0486*/ 	.short	(.L_291 - .L_290)


	//   ....[0]....
.L_290:
        /*0488*/ 	.word	0x00000e40


	//   ....[1]....
        /*048c*/ 	.word	0x00001890


	//   ....[2]....
        /*0490*/ 	.word	0x00002ad0


	//   ....[3]....
        /*0494*/ 	.word	0x00002af0


	//   ....[4]....
        /*0498*/ 	.word	0x00002b10


	//   ....[5]....
        /*049c*/ 	.word	0x00002b30


	//   ....[6]....
        /*04a0*/ 	.word	0x00002b50


	//   ....[7]....
        /*04a4*/ 	.word	0x00003000


	//   ....[8]....
        /*04a8*/ 	.word	0x00003010


	//   ....[9]....
        /*04ac*/ 	.word	0x00003030


	//   ....[10]....
        /*04b0*/ 	.word	0x00003050


	//   ....[11]....
        /*04b4*/ 	.word	0x000030a0


	//   ....[12]....
        /*04b8*/ 	.word	0x000030d0


	//   ....[13]....
        /*04bc*/ 	.word	0x00003120


	//   ....[14]....
        /*04c0*/ 	.word	0x00003160


	//   ....[15]....
        /*04c4*/ 	.word	0x00003250


	//   ....[16]....
        /*04c8*/ 	.word	0x00003280


	//   ....[17]....
        /*04cc*/ 	.word	0x00003290


	//   ....[18]....
        /*04d0*/ 	.word	0x000032b0


	//   ....[19]....
        /*04d4*/ 	.word	0x000032f0


	//   ....[20]....
        /*04d8*/ 	.word	0x00003320


	//   ....[21]....
        /*04dc*/ 	.word	0x00003360


	//   ....[22]....
        /*04e0*/ 	.word	0x00003380


	//   ....[23]....
        /*04e4*/ 	.word	0x000033a0


	//   ....[24]....
        /*04e8*/ 	.word	0x00003490


	//   ....[25]....
        /*04ec*/ 	.word	0x000034c0


	//   ....[26]....
        /*04f0*/ 	.word	0x000034d0


	//   ....[27]....
        /*04f4*/ 	.word	0x000034f0


	//   ....[28]....
        /*04f8*/ 	.word	0x00003530


	//   ....[29]....
        /*04fc*/ 	.word	0x00003560


	//   ....[30]....
        /*0500*/ 	.word	0x000035a0


	//   ....[31]....
        /*0504*/ 	.word	0x000035c0


	//   ....[32]....
        /*0508*/ 	.word	0x000035e0


	//   ....[33]....
        /*050c*/ 	.word	0x000036d0


	//   ....[34]....
        /*0510*/ 	.word	0x00003700


	//   ....[35]....
        /*0514*/ 	.word	0x00003710


	//   ....[36]....
        /*0518*/ 	.word	0x00003730


	//   ....[37]....
        /*051c*/ 	.word	0x00003770


	//   ....[38]....
        /*0520*/ 	.word	0x000037a0


	//   ....[39]....
        /*0524*/ 	.word	0x000037e0


	//   ....[40]....
        /*0528*/ 	.word	0x00003800


	//   ....[41]....
        /*052c*/ 	.word	0x00003820


	//   ....[42]....
        /*0530*/ 	.word	0x00003930


	//   ....[43]....
        /*0534*/ 	.word	0x00003960


	//   ....[44]....
        /*0538*/ 	.word	0x00003970


	//   ....[45]....
        /*053c*/ 	.word	0x00003990


	//   ....[46]....
        /*0540*/ 	.word	0x000039d0


	//   ....[47]....
        /*0544*/ 	.word	0x00003a00


	//   ....[48]....
        /*0548*/ 	.word	0x00003a40


	//   ....[49]....
        /*054c*/ 	.word	0x00003a60


	//   ....[50]....
        /*0550*/ 	.word	0x00003a80


	//   ....[51]....
        /*0554*/ 	.word	0x00003b90


	//   ....[52]....
        /*0558*/ 	.word	0x00003bc0


	//   ....[53]....
        /*055c*/ 	.word	0x00003bd0


	//   ....[54]....
        /*0560*/ 	.word	0x00003bf0


	//   ....[55]....
        /*0564*/ 	.word	0x00003c30


	//   ....[56]....
        /*0568*/ 	.word	0x00003c60


	//   ....[57]....
        /*056c*/ 	.word	0x00003ca0


	//   ....[58]....
        /*0570*/ 	.word	0x00003cc0


	//   ....[59]....
        /*0574*/ 	.word	0x00003ce0


	//   ....[60]....
        /*0578*/ 	.word	0x00003df0


	//   ....[61]....
        /*057c*/ 	.word	0x00003e20


	//   ....[62]....
        /*0580*/ 	.word	0x00003e30


	//   ....[63]....
        /*0584*/ 	.word	0x00003e50


	//   ....[64]....
        /*0588*/ 	.word	0x00003e90


	//   ....[65]....
        /*058c*/ 	.word	0x00003ec0


	//   ....[66]....
        /*0590*/ 	.word	0x00003f00


	//   ....[67]....
        /*0594*/ 	.word	0x00003f20


	//   ....[68]....
        /*0598*/ 	.word	0x00003f40


	//   ....[69]....
        /*059c*/ 	.word	0x00004050


	//   ....[70]....
        /*05a0*/ 	.word	0x00004080


	//   ....[71]....
        /*05a4*/ 	.word	0x00004090


	//   ....[72]....
        /*05a8*/ 	.word	0x000040b0


	//   ....[73]....
        /*05ac*/ 	.word	0x000040f0


	//   ....[74]....
        /*05b0*/ 	.word	0x00004120


	//   ....[75]....
        /*05b4*/ 	.word	0x00004160


	//   ....[76]....
        /*05b8*/ 	.word	0x00004180


	//   ....[77]....
        /*05bc*/ 	.word	0x000041a0


	//   ....[78]....
        /*05c0*/ 	.word	0x000042b0


	//   ....[79]....
        /*05c4*/ 	.word	0x00004300


	//   ....[80]....
        /*05c8*/ 	.word	0x00004310


	//   ....[81]....
        /*05cc*/ 	.word	0x00004330


	//   ....[82]....
        /*05d0*/ 	.word	0x00004370


	//   ....[83]....
        /*05d4*/ 	.word	0x000043a0


	//   ....[84]....
        /*05d8*/ 	.word	0x000043e0


	//   ....[85]....
        /*05dc*/ 	.word	0x00004400


	//   ....[86]....
        /*05e0*/ 	.word	0x00004420


	//   ....[87]....
        /*05e4*/ 	.word	0x00004510


	//   ....[88]....
        /*05e8*/ 	.word	0x00004560


	//   ....[89]....
        /*05ec*/ 	.word	0x00004570


	//   ....[90]....
        /*05f0*/ 	.word	0x000045a0


	//   ....[91]....
        /*05f4*/ 	.word	0x000045c0


	//   ....[92]....
        /*05f8*/ 	.word	0x00004610


	//   ....[93]....
        /*05fc*/ 	.word	0x00004630


	//   ....[94]....
        /*0600*/ 	.word	0x00004670


	//   ....[95]....
        /*0604*/ 	.word	0x00004690


	//   ....[96]....
        /*0608*/ 	.word	0x00004770


	//   ....[97]....
        /*060c*/ 	.word	0x000047c0


	//   ....[98]....
        /*0610*/ 	.word	0x000047d0


	//   ....[99]....
        /*0614*/ 	.word	0x00004820


	//   ....[100]....
        /*0618*/ 	.word	0x00004850


	//   ....[101]....
        /*061c*/ 	.word	0x00004880


	//   ....[102]....
        /*0620*/ 	.word	0x000048b0


	//   ....[103]....
        /*0624*/ 	.word	0x000048e0


	//   ....[104]....
        /*0628*/ 	.word	0x00004910


	//   ....[105]....
        /*062c*/ 	.word	0x000049d0


	//   ....[106]....
        /*0630*/ 	.word	0x00004a20


	//   ....[107]....
        /*0634*/ 	.word	0x00004a30


	//   ....[108]....
        /*0638*/ 	.word	0x00004a80


	//   ....[109]....
        /*063c*/ 	.word	0x00004ab0


	//   ....[110]....
        /*0640*/ 	.word	0x00004ae0


	//   ....[111]....
        /*0644*/ 	.word	0x00004b10


	//   ....[112]....
        /*0648*/ 	.word	0x00004b40


	//   ....[113]....
        /*064c*/ 	.word	0x00004b70


	//   ....[114]....
        /*0650*/ 	.word	0x00004c60


	//   ....[115]....
        /*0654*/ 	.word	0x00004c80


	//   ....[116]....
        /*0658*/ 	.word	0x00004c90


	//   ....[117]....
        /*065c*/ 	.word	0x00004ce0


	//   ....[118]....
        /*0660*/ 	.word	0x00004d10


	//   ....[119]....
        /*0664*/ 	.word	0x00004d40


	//   ....[120]....
        /*0668*/ 	.word	0x00004d70


	//   ....[121]....
        /*066c*/ 	.word	0x00004da0


	//   ....[122]....
        /*0670*/ 	.word	0x00004dd0


	//   ....[123]....
        /*0674*/ 	.word	0x00004ec0


	//   ....[124]....
        /*0678*/ 	.word	0x00004f00


	//   ....[125]....
        /*067c*/ 	.word	0x00004f10


	//   ....[126]....
        /*0680*/ 	.word	0x00004f60


	//   ....[127]....
        /*0684*/ 	.word	0x00004f90


	//   ....[128]....
        /*0688*/ 	.word	0x00004fc0


	//   ....[129]....
        /*068c*/ 	.word	0x00004ff0


	//   ....[130]....
        /*0690*/ 	.word	0x00005020


	//   ....[131]....
        /*0694*/ 	.word	0x00005050


	//   ....[132]....
        /*0698*/ 	.word	0x00005140


	//   ....[133]....
        /*069c*/ 	.word	0x00005170


	//   ....[134]....
        /*06a0*/ 	.word	0x00005180


	//   ....[135]....
        /*06a4*/ 	.word	0x000051d0


	//   ....[136]....
        /*06a8*/ 	.word	0x00005200


	//   ....[137]....
        /*06ac*/ 	.word	0x00005230


	//   ....[138]....
        /*06b0*/ 	.word	0x00005260


	//   ....[139]....
        /*06b4*/ 	.word	0x00005290


	//   ....[140]....
        /*06b8*/ 	.word	0x000052c0


	//   ....[141]....
        /*06bc*/ 	.word	0x000053e0


	//   ....[142]....
        /*06c0*/ 	.word	0x000053f0


	//   ....[143]....
        /*06c4*/ 	.word	0x00005440


	//   ....[144]....
        /*06c8*/ 	.word	0x00005470


	//   ....[145]....
        /*06cc*/ 	.word	0x000054a0


	//   ....[146]....
        /*06d0*/ 	.word	0x000054d0


	//   ....[147]....
        /*06d4*/ 	.word	0x00005500


	//   ....[148]....
        /*06d8*/ 	.word	0x00005530


	//   ....[149]....
        /*06dc*/ 	.word	0x00005560


	//   ....[150]....
        /*06e0*/ 	.word	0x00005600


	//   ....[151]....
        /*06e4*/ 	.word	0x00005620


	//   ....[152]....
        /*06e8*/ 	.word	0x00005630


	//   ....[153]....
        /*06ec*/ 	.word	0x00005680


	//   ....[154]....
        /*06f0*/ 	.word	0x000056b0


	//   ....[155]....
        /*06f4*/ 	.word	0x000056e0


	//   ....[156]....
        /*06f8*/ 	.word	0x00005710


	//   ....[157]....
        /*06fc*/ 	.word	0x00005740


	//   ....[158]....
        /*0700*/ 	.word	0x00005770


	//   ....[159]....
        /*0704*/ 	.word	0x000058a0


	//   ....[160]....
        /*0708*/ 	.word	0x00005d40


	//   ....[161]....
        /*070c*/ 	.word	0x00006070


	//   ....[162]....
        /*0710*/ 	.word	0x00006130


	//   ....[163]....
        /*0714*/ 	.word	0x000061f0


	//   ....[164]....
        /*0718*/ 	.word	0x000062b0


	//   ....[165]....
        /*071c*/ 	.word	0x00006370


	//   ....[166]....
        /*0720*/ 	.word	0x00006430


	//   ....[167]....
        /*0724*/ 	.word	0x000064f0


	//   ....[168]....
        /*0728*/ 	.word	0x000065b0


	//   ....[169]....
        /*072c*/ 	.word	0x00006670


	//   ....[170]....
        /*0730*/ 	.word	0x00006730


	//   ....[171]....
        /*0734*/ 	.word	0x000067f0


	//   ....[172]....
        /*0738*/ 	.word	0x000068b0


	//   ....[173]....
        /*073c*/ 	.word	0x00006970


	//   ....[174]....
        /*0740*/ 	.word	0x00006a30


	//   ....[175]....
        /*0744*/ 	.word	0x00006af0


	//   ....[176]....
        /*0748*/ 	.word	0x00006bb0


	//   ....[177]....
        /*074c*/ 	.word	0x00006c70


	//   ....[178]....
        /*0750*/ 	.word	0x00006e60


	//   ....[179]....
        /*0754*/ 	.word	0x00006f90


	//   ....[180]....
        /*0758*/ 	.word	0x000070c0


	//   ....[181]....
        /*075c*/ 	.word	0x000071f0


	//   ....[182]....
        /*0760*/ 	.word	0x00007320


	//   ....[183]....
        /*0764*/ 	.word	0x00007450


	//   ....[184]....
        /*0768*/ 	.word	0x00007580


	//   ....[185]....
        /*076c*/ 	.word	0x000076b0


	//   ....[186]....
        /*0770*/ 	.word	0x000077e0


	//   ....[187]....
        /*0774*/ 	.word	0x00007910


	//   ....[188]....
        /*0778*/ 	.word	0x00007a40


	//   ....[189]....
        /*077c*/ 	.word	0x00007b60


	//   ....[190]....
        /*0780*/ 	.word	0x00007c70


	//   ....[191]....
        /*0784*/ 	.word	0x00007d80


	//   ....[192]....
        /*0788*/ 	.word	0x00007e90


	//   ....[193]....
        /*078c*/ 	.word	0x00007fa0


	//   ....[194]....
        /*0790*/ 	.word	0x000080b0


	//   ....[195]....
        /*0794*/ 	.word	0x00008eb0


	//   ....[196]....
        /*0798*/ 	.word	0x00008f40


	//   ....[197]....
        /*079c*/ 	.word	0x00008fc0


	//   ....[198]....
        /*07a0*/ 	.word	0x00009050


	//   ....[199]....
        /*07a4*/ 	.word	0x000090d0


	//   ....[200]....
        /*07a8*/ 	.word	0x00009160


	//   ....[201]....
        /*07ac*/ 	.word	0x000091e0


	//   ....[202]....
        /*07b0*/ 	.word	0x00009270


	//   ....[203]....
        /*07b4*/ 	.word	0x000092f0


	//   ....[204]....
        /*07b8*/ 	.word	0x00009380


	//   ....[205]....
        /*07bc*/ 	.word	0x00009400


	//   ....[206]....
        /*07c0*/ 	.word	0x00009490


	//   ....[207]....
        /*07c4*/ 	.word	0x00009510


	//   ....[208]....
        /*07c8*/ 	.word	0x000095a0


	//   ....[209]....
        /*07cc*/ 	.word	0x00009620


	//   ....[210]....
        /*07d0*/ 	.word	0x000096b0


	//   ....[211]....
        /*07d4*/ 	.word	0x00009730


	//   ....[212]....
        /*07d8*/ 	.word	0x00009890


	//   ....[213]....
        /*07dc*/ 	.word	0x00009960


	//   ....[214]....
        /*07e0*/ 	.word	0x00009a10


	//   ....[215]....
        /*07e4*/ 	.word	0x00009ad0


	//   ....[216]....
        /*07e8*/ 	.word	0x00009b80


	//   ....[217]....
        /*07ec*/ 	.word	0x00009c40


	//   ....[218]....
        /*07f0*/ 	.word	0x00009cf0


	//   ....[219]....
        /*07f4*/ 	.word	0x00009db0


	//   ....[220]....
        /*07f8*/ 	.word	0x00009e60


	//   ....[221]....
        /*07fc*/ 	.word	0x00009f20


	//   ....[222]....
        /*0800*/ 	.word	0x00009fd0


	//   ....[223]....
        /*0804*/ 	.word	0x0000a090


	//   ....[224]....
        /*0808*/ 	.word	0x0000a140


	//   ....[225]....
        /*080c*/ 	.word	0x0000a200


	//   ....[226]....
        /*0810*/ 	.word	0x0000a2a0


	//   ....[227]....
        /*0814*/ 	.word	0x0000a360


	//   ....[228]....
        /*0818*/ 	.word	0x0000a400


	//   ....[229]....
        /*081c*/ 	.word	0x0000a470


	//   ....[230]....
        /*0820*/ 	.word	0x0000a4e0


	//   ....[231]....
        /*0824*/ 	.word	0x0000a550


	//   ....[232]....
        /*0828*/ 	.word	0x0000a5c0


	//   ....[233]....
        /*082c*/ 	.word	0x0000a630


	//----- nvinfo : EIATTR_VRC_CTA_INIT_COUNT
	.align		4
.L_291:
        /*0830*/ 	.byte	0x02, 0x4a
	.zero		1
	.zero		1


	//----- nvinfo : EIATTR_EXIT_INSTR_OFFSETS
	.align		4
        /*0834*/ 	.byte	0x04, 0x1c
        /*0836*/ 	.short	(.L_293 - .L_292)


	//   ....[0]....
.L_292:
        /*0838*/ 	.word	0x00002570


	//   ....[1]....
        /*083c*/ 	.word	0x000028d0


	//   ....[2]....
        /*0840*/ 	.word	0x000028f0


	//   ....[3]....
        /*0844*/ 	.word	0x00009740


	//   ....[4]....
        /*0848*/ 	.word	0x0000a410


	//----- nvinfo : EIATTR_MAX_THREADS
	.align		4
.L_293:
        /*084c*/ 	.byte	0x04, 0x05
        /*084e*/ 	.short	(.L_295 - .L_294)
.L_294:
        /*0850*/ 	.word	0x00000180
        /*0854*/ 	.word	0x00000001
        /*0858*/ 	.word	0x00000001


	//----- nvinfo : EIATTR_CRS_STACK_SIZE
	.align		4
.L_295:
        /*085c*/ 	.byte	0x04, 0x1e
        /*085e*/ 	.short	(.L_297 - .L_296)
.L_296:
        /*0860*/ 	.word	0x00000000


	//----- nvinfo : EIATTR_CBANK_PARAM_SIZE
	.align		4
.L_297:
        /*0864*/ 	.byte	0x03, 0x19
        /*0866*/ 	.short	0x004d


	//----- nvinfo : EIATTR_PARAM_CBANK
	.align		4
        /*0868*/ 	.byte	0x04, 0x0a
        /*086a*/ 	.short	(.L_299 - .L_298)
	.align		4
.L_298:
        /*086c*/ 	.word	index@(.nv.constant0._ZN3cub18CUB_300001_SM_10006detail10radix_sort29DeviceRadixSortOnesweepKernelINS1_5radix10policy_hubIiiyE10Policy1000ELNS0_9SortOrderE0EiiyiiNS1_21identity_decomposer_tEEEvPT5_SB_PT3_PKSC_PT1_PKSG_PT2_PKSK_T4_iiT6_)
        /*0870*/ 	.short	0x0380
        /*0872*/ 	.short	0x004d


	//----- nvinfo : EIATTR_SW_WAR
	.align		4
.L_299:
        /*0874*/ 	.byte	0x04, 0x36
        /*0876*/ 	.short	(.L_301 - .L_300)
.L_300:
        /*0878*/ 	.word	0x00000008
.L_301:


//--------------------- .nv.info._ZN3cub18CUB_300001_SM_10006detail10radix_sort33DeviceRadixSortExclusiveSumKernelINS1_5radix10policy_hubIiiyE10Policy1000EyEEvPT0_ --------------------------
	.section	.nv.info._ZN3cub18CUB_300001_SM_10006detail10radix_sort33DeviceRadixSortExclusiveSumKernelINS1_5radix10policy_hubIiiyE10Policy1000EyEEvPT0_,"",@"SHT_CUDA_INFO"
	.sectionflags	@""
	.align	4


	//----- nvinfo : EIATTR_CUDA_API_VERSION
	.align		4
        /*0000*/ 	.byte	0x04, 0x37
        /*0002*/ 	.short	(.L_303 - .L_302)
.L_302:
        /*0004*/ 	.word	0x00000082


	//----- nvinfo : EIATTR_KPARAM_INFO
	.align		4
.L_303:
        /*0008*/ 	.byte	0x04, 0x17
        /*000a*/ 	.short	(.L_305 - .L_304)
.L_304:
        /*000c*/ 	.word	0x00000000
        /*0010*/ 	.short	0x0000
        /*0012*/ 	.short	0x0000
        /*0014*/ 	.byte	0x00, 0xf5, 0x21, 0x00


	//----- nvinfo : EIATTR_SPARSE_MMA_MASK
	.align		4
.L_305:
        /*0018*/ 	.byte	0x03, 0x50
        /*001a*/ 	.short	0x0000


	//----- nvinfo : EIATTR_MAXREG_COUNT
	.align		4
        /*001c*/ 	.byte	0x03, 0x1b
        /*001e*/ 	.short	0x00ff


	//----- nvinfo : EIATTR_NUM_BARRIERS
	.align		4
        /*0020*/ 	.byte	0x02, 0x4c
        /*0022*/ 	.byte	0x01
	.zero		1


	//----- nvinfo : EIATTR_MERCURY_ISA_VERSION
	.align		4
        /*0024*/ 	.byte	0x03, 0x5f
        /*0026*/ 	.short	0x0101


	//----- nvinfo : EIATTR_COOP_GROUP_MASK_REGIDS
	.align		4
        /*0028*/ 	.byte	0x04, 0x29
        /*002a*/ 	.short	(.L_307 - .L_306)


	//   ....[0]....
.L_306:
        /*002c*/ 	.word	0xffffffff


	//   ....[1]....
        /*0030*/ 	.word	0xffffffff


	//   ....[2]....
        /*0034*/ 	.word	0xffffffff


	//   ....[3]....
        /*0038*/ 	.word	0xffffffff


	//   ....[4]....
        /*003c*/ 	.word	0xffffffff


	//   ....[5]....
        /*0040*/ 	.word	0xffffffff


	//   ....[6]....
        /*0044*/ 	.word	0xffffffff


	//   ....[7]....
        /*0048*/ 	.word	0xffffffff


	//   ....[8]....
        /*004c*/ 	.word	0xffffffff


	//   ....[9]....
        /*0050*/ 	.word	0xffffffff


	//   ....[10]....
        /*0054*/ 	.word	0x05000015


	//   ....[11]....
        /*0058*/ 	.word	0x05000015


	//   ....[12]....
        /*005c*/ 	.word	0x05000015


	//   ....[13]....
        /*0060*/ 	.word	0x05000015


	//   ....[14]....
        /*0064*/ 	.word	0x05000015


	//   ....[15]....
        /*0068*/ 	.word	0x05000015


	//   ....[16]....
        /*006c*/ 	.word	0x05000015


	//   ....[17]....
        /*0070*/ 	.word	0x05000015


	//   ....[18]....
        /*0074*/ 	.word	0x05000015


	//   ....[19]....
        /*0078*/ 	.word	0x05000015


	//----- nvinfo : EIATTR_COOP_GROUP_INSTR_OFFSETS
	.align		4
.L_307:
        /*007c*/ 	.byte	0x04, 0x28
        /*007e*/ 	.short	(.L_309 - .L_308)


	//   ....[0]....
.L_308:
        /*0080*/ 	.word	0x00000250


	//   ....[1]....
        /*0084*/ 	.word	0x00000260


	//   ....[2]....
        /*0088*/ 	.word	0x000002a0


	//   ....[3]....
        /*008c*/ 	.word	0x000002c0


	//   ....[4]....
        /*0090*/ 	.word	0x00000310


	//   ....[5]....
        /*0094*/ 	.word	0x00000320


	//   ....[6]....
        /*0098*/ 	.word	0x00000360


	//   ....[7]....
        /*009c*/ 	.word	0x00000380


	//   ....[8]....
        /*00a0*/ 	.word	0x000003d0


	//   ....[9]....
        /*00a4*/ 	.word	0x000003e0


	//   ....[10]....
        /*00a8*/ 	.word	0x00000660


	//   ....[11]....
        /*00ac*/ 	.word	0x000006b0


	//   ....[12]....
        /*00b0*/ 	.word	0x00000740


	//   ....[13]....
        /*00b4*/ 	.word	0x00000790


	//   ....[14]....
        /*00b8*/ 	.word	0x00000820


	//   ....[15]....
        /*00bc*/ 	.word	0x00000870


	//   ....[16]....
        /*00c0*/ 	.word	0x00000900


	//   ....[17]....
        /*00c4*/ 	.word	0x00000950


	//   ....[18]....
        /*00c8*/ 	.word	0x000009e0


	//   ....[19]....
        /*00cc*/ 	.word	0x00000a30


	//----- nvinfo : EIATTR_VRC_CTA_INIT_COUNT
	.align		4
.L_309:
        /*00d0*/ 	.byte	0x02, 0x4a
	.zero		1
	.zero		1


	//----- nvinfo : EIATTR_EXIT_INSTR_OFFSETS
	.align		4
        /*00d4*/ 	.byte	0x04, 0x1c
        /*00d6*/ 	.short	(.L_311 - .L_310)


	//   ....[0]....
.L_310:
        /*00d8*/ 	.word	0x000005d0


	//   ....[1]....
        /*00dc*/ 	.word	0x00000600


	//----- nvinfo : EIATTR_CRS_STACK_SIZE
	.align		4
.L_311:
        /*00e0*/ 	.byte	0x04, 0x1e
        /*00e2*/ 	.short	(.L_313 - .L_312)
.L_312:
        /*00e4*/ 	.word	0x00000000


	//----- nvinfo : EIATTR_CBANK_PARAM_SIZE
	.align		4
.L_313:
        /*00e8*/ 	.byte	0x03, 0x19
        /*00ea*/ 	.short	0x0008


	//----- nvinfo : EIATTR_PARAM_CBANK
	.align		4
        /*00ec*/ 	.byte	0x04, 0x0a
        /*00ee*/ 	.short	(.L_315 - .L_314)
	.align		4
.L_314:
        /*00f0*/ 	.word	index@(.nv.constant0._ZN3cub18CUB_300001_SM_10006detail10radix_sort33DeviceRadixSortExclusiveSumKernelINS1_5radix10policy_hubIiiyE10Policy1000EyEEvPT0_)
        /*00f4*/ 	.short	0x0380
        /*00f6*/ 	.short	0x0008


	//----- nvinfo : EIATTR_SW_WAR
	.align		4
.L_315:
        /*00f8*/ 	.byte	0x04, 0x36
        /*00fa*/ 	.short	(.L_317 - .L_316)
.L_316:
        /*00fc*/ 	.word	0x00000008
.L_317:


//--------------------- .nv.info._ZN3cub18CUB_300001_SM_10006detail10radix_sort30DeviceRadixSortHistogramKernelINS1_5radix10policy_hubIiiyE10Policy1000ELNS0_9SortOrderE0EiyNS1_21identity_decomposer_tEEEvPT2_PKT1_SA_iiT3_ --------------------------
	.section	.nv.info._ZN3cub18CUB_300001_SM_10006detail10radix_sort30DeviceRadixSortHistogramKernelINS1_5radix10policy_hubIiiyE10Policy1000ELNS0_9SortOrderE0EiyNS1_21identity_decomposer_tEEEvPT2_PKT1_SA_iiT3_,"",@"SHT_CUDA_INFO"
	.sectionflags	@""
	.align	4


	//----- nvinfo : EIATTR_CUDA_API_VERSION
	.align		4
        /*0000*/ 	.byte	0x04, 0x37
        /*0002*/ 	.short	(.L_319 - .L_318)
.L_318:
        /*0004*/ 	.word	0x00000082


	//----- nvinfo : EIATTR_KPARAM_INFO
	.align		4
.L_319:
        /*0008*/ 	.byte	0x04, 0x17
        /*000a*/ 	.short	(.L_321 - .L_320)
.L_320:
        /*000c*/ 	.word	0x00000000
        /*0010*/ 	.short	0x0005
        /*0012*/ 	.short	0x0020
        /*0014*/ 	.byte	0x00, 0xf0, 0x05, 0x00


	//----- nvinfo : EIATTR_KPARAM_INFO
	.align		4
.L_321:
        /*0018*/ 	.byte	0x04, 0x17
        /*001a*/ 	.short	(.L_323 - .L_322)
.L_322:
        /*001c*/ 	.word	0x00000000
        /*0020*/ 	.short	0x0004
        /*0022*/ 	.short	0x001c
        /*0024*/ 	.byte	0x00, 0xf0, 0x11, 0x00


	//----- nvinfo : EIATTR_KPARAM_INFO
	.align		4
.L_323:
        /*0028*/ 	.byte	0x04, 0x17
        /*002a*/ 	.short	(.L_325 - .L_324)
.L_324:
        /*002c*/ 	.word	0x00000000
        /*0030*/ 	.short	0x0003
        /*0032*/ 	.short	0x0018
        /*0034*/ 	.byte	0x00, 0xf0, 0x11, 0x00


	//----- nvinfo : EIATTR_KPARAM_INFO
	.align		4
.L_325:
        /*0038*/ 	.byte	0x04, 0x17
        /*003a*/ 	.short	(.L_327 - .L_326)
.L_326:
        /*003c*/ 	.word	0x00000000
        /*0040*/ 	.short	0x0002
        /*0042*/ 	.short	0x0010
        /*0044*/ 	.byte	0x00, 0xf0, 0x21, 0x00


	//----- nvinfo : EIATTR_KPARAM_INFO
	.align		4
.L_327:
        /*0048*/ 	.byte	0x04, 0x17
        /*004a*/ 	.short	(.L_329 - .L_328)
.L_328:
        /*004c*/ 	.word	0x00000000
        /*0050*/ 	.short	0x0001
        /*0052*/ 	.short	0x0008
        /*0054*/ 	.byte	0x00, 0xf5, 0x21, 0x00


	//----- nvinfo : EIATTR_KPARAM_INFO
	.align		4
.L_329:
        /*0058*/ 	.byte	0x04, 0x17
        /*005a*/ 	.short	(.L_331 - .L_330)
.L_330:
        /*005c*/ 	.word	0x00000000
        /*0060*/ 	.short	0x0000
        /*0062*/ 	.short	0x0000
        /*0064*/ 	.byte	0x00, 0xf5, 0x21, 0x00


	//----- nvinfo : EIATTR_SPARSE_MMA_MASK
	.align		4
.L_331:
        /*0068*/ 	.byte	0x03, 0x50
        /*006a*/ 	.short	0x0000


	//----- nvinfo : EIATTR_MAXREG_COUNT
	.align		4
        /*006c*/ 	.byte	0x03, 0x1b
        /*006e*/ 	.short	0x00ff


	//----- nvinfo : EIATTR_NUM_BARRIERS
	.align		4
        /*0070*/ 	.byte	0x02, 0x4c
        /*0072*/ 	.byte	0x01
	.zero		1


	//----- nvinfo : EIATTR_MERCURY_ISA_VERSION
	.align		4
        /*0074*/ 	.byte	0x03, 0x5f
        /*0076*/ 	.short	0x0101


	//----- nvinfo : EIATTR_VRC_CTA_INIT_COUNT
	.align		4
        /*0078*/ 	.byte	0x02, 0x4a
	.zero		1
	.zero		1


	//----- nvinfo : EIATTR_EXIT_INSTR_OFFSETS
	.align		4
        /*007c*/ 	.byte	0x04, 0x1c
        /*007e*/ 	.short	(.L_333 - .L_332)


	//   ....[0]....
.L_332:
        /*0080*/ 	.word	0x00000040


	//   ....[1]....
        /*0084*/ 	.word	0x00002ee0


	//----- nvinfo : EIATTR_MAX_THREADS
	.align		4
.L_333:
        /*0088*/ 	.byte	0x04, 0x05
        /*008a*/ 	.short	(.L_335 - .L_334)
.L_334:
        /*008c*/ 	.word	0x00000080
        /*0090*/ 	.word	0x00000001
        /*0094*/ 	.word	0x00000001


	//----- nvinfo : EIATTR_CRS_STACK_SIZE
	.align		4
.L_335:
        /*0098*/ 	.byte	0x04, 0x1e
        /*009a*/ 	.short	(.L_337 - .L_336)
.L_336:
        /*009c*/ 	.word	0x00000000


	//----- nvinfo : EIATTR_CBANK_PARAM_SIZE
	.align		4
.L_337:
        /*00a0*/ 	.byte	0x03, 0x19
        /*00a2*/ 	.short	0x0021


	//----- nvinfo : EIATTR_PARAM_CBANK
	.align		4
        /*00a4*/ 	.byte	0x04, 0x0a
        /*00a6*/ 	.short	(.L_339 - .L_338)
	.align		4
.L_338:
        /*00a8*/ 	.word	index@(.nv.constant0._ZN3cub18CUB_300001_SM_10006detail10radix_sort30DeviceRadixSortHistogramKernelINS1_5radix10policy_hubIiiyE10Policy1000ELNS0_9SortOrderE0EiyNS1_21identity_decomposer_tEEEvPT2_PKT1_SA_iiT3_)
        /*00ac*/ 	.short	0x0380
        /*00ae*/ 	.short	0x0021


	//----- nvinfo : EIATTR_SW_WAR
	.align		4
.L_339:
        /*00b0*/ 	.byte	0x04, 0x36
        /*00b2*/ 	.short	(.L_341 - .L_340)
.L_340:
        /*00b4*/ 	.word	0x00000008
.L_341:


//--------------------- .nv.info._ZN3cub18CUB_300001_SM_10006detail10radix_sort31DeviceRadixSortSingleTileKernelINS1_5radix10policy_hubIiiyE10Policy1000ELNS0_9SortOrderE0EiiyNS1_21identity_decomposer_tEEEvPKT1_PSA_PKT2_PSE_T3_iiT4_ --------------------------
	.section	.nv.info._ZN3cub18CUB_300001_SM_10006detail10radix_sort31DeviceRadixSortSingleTileKernelINS1_5radix10policy_hubIiiyE10Policy1000ELNS0_9SortOrderE0EiiyNS1_21identity_decomposer_tEEEvPKT1_PSA_PKT2_PSE_T3_iiT4_,"",@"SHT_CUDA_INFO"
	.sectionflags	@""
	.align	4


	//----- nvinfo : EIATTR_CUDA_API_VERSION
	.align		4
        /*0000*/ 	.byte	0x04, 0x37
        /*0002*/ 	.short	(.L_343 - .L_342)
.L_342:
        /*0004*/ 	.word	0x00000082


	//----- nvinfo : EIATTR_KPARAM_INFO
	.align		4
.L_343:
        /*0008*/ 	.byte	0x04, 0x17
        /*000a*/ 	.short	(.L_345 - .L_344)
.L_344:
        /*000c*/ 	.word	0x00000000
        /*0010*/ 	.short	0x0007
        /*0012*/ 	.short	0x0030
        /*0014*/ 	.byte	0x00, 0xf0, 0x05, 0x00


	//----- nvinfo : EIATTR_KPARAM_INFO
	.align		4
.L_345:
        /*0018*/ 	.byte	0x04, 0x17
        /*001a*/ 	.short	(.L_347 - .L_346)
.L_346:
        /*001c*/ 	.word	0x00000000
        /*0020*/ 	.short	0x0006
        /*0022*/ 	.short	0x002c
        /*0024*/ 	.byte	0x00, 0xf0, 0x11, 0x00


	//----- nvinfo : EIATTR_KPARAM_INFO
	.align		4
.L_347:
        /*0028*/ 	.byte	0x04, 0x17
        /*002a*/ 	.short	(.L_349 - .L_348)
.L_348:
        /*002c*/ 	.word	0x00000000
        /*0030*/ 	.short	0x0005
        /*0032*/ 	.short	0x0028
        /*0034*/ 	.byte	0x00, 0xf0, 0x11, 0x00


	//----- nvinfo : EIATTR_KPARAM_INFO
	.align		4
.L_349:
        /*0038*/ 	.byte	0x04, 0x17
        /*003a*/ 	.short	(.L_351 - .L_350)
.L_350:
        /*003c*/ 	.word	0x00000000
        /*0040*/ 	.short	0x0004
        /*0042*/ 	.short	0x0020
        /*0044*/ 	.byte	0x00, 0xf0, 0x21, 0x00


	//----- nvinfo : EIATTR_KPARAM_INFO
	.align		4
.L_351:
        /*0048*/ 	.byte	0x04, 0x17
        /*004a*/ 	.short	(.L_353 - .L_352)
.L_352:
        /*004c*/ 	.word	0x00000000
        /*0050*/ 	.short	0x0003
        /*0052*/ 	.short	0x0018
        /*0054*/ 	.byte	0x00, 0xf5, 0x21, 0x00


	//----- nvinfo : EIATTR_KPARAM_INFO
	.align		4
.L_353:
        /*0058*/ 	.byte	0x04, 0x17
        /*005a*/ 	.short	(.L_355 - .L_354)
.L_354:
        /*005c*/ 	.word	0x00000000
        /*0060*/ 	.short	0x0002
        /*0062*/ 	.short	0x0010
        /*0064*/ 	.byte	0x00, 0xf5, 0x21, 0x00


	//----- nvinfo : EIATTR_KPARAM_INFO
	.align		4
.L_355:
        /*0068*/ 	.byte	0x04, 0x17
        /*006a*/ 	.short	(.L_357 - .L_356)
.L_356:
        /*006c*/ 	.word	0x00000000
        /*0070*/ 	.short	0x0001
        /*0072*/ 	.short	0x0008
        /*0074*/ 	.byte	0x00, 0xf5, 0x21, 0x00


	//----- nvinfo : EIATTR_KPARAM_INFO
	.align		4
.L_357:
        /*0078*/ 	.byte	0x04, 0x17
        /*007a*/ 	.short	(.L_359 - .L_358)
.L_358:
        /*007c*/ 	.word	0x00000000
        /*0080*/ 	.short	0x0000
        /*0082*/ 	.short	0x0000
        /*0084*/ 	.byte	0x00, 0xf5, 0x21, 0x00


	//----- nvinfo : EIATTR_SPARSE_MMA_MASK
	.align		4
.L_359:
        /*0088*/ 	.byte	0x03, 0x50
        /*008a*/ 	.short	0x0000


	//----- nvinfo : EIATTR_MAXREG_COUNT
	.align		4
        /*008c*/ 	.byte	0x03, 0x1b
        /*008e*/ 	.short	0x00ff


	//----- nvinfo : EIATTR_NUM_BARRIERS
	.align		4
        /*0090*/ 	.byte	0x02, 0x4c
        /*0092*/ 	.byte	0x01
	.zero		1


	//----- nvinfo : EIATTR_MERCURY_ISA_VERSION
	.align		4
        /*0094*/ 	.byte	0x03, 0x5f
        /*0096*/ 	.short	0x0101


	//----- nvinfo : EIATTR_COOP_GROUP_MASK_REGIDS
	.align		4
        /*0098*/ 	.byte	0x04, 0x29
        /*009a*/ 	.short	(.L_361 - .L_360)


	//   ....[0]....
.L_360:
        /*009c*/ 	.word	0xffffffff


	//   ....[1]....
        /*00a0*/ 	.word	0xffffffff


	//   ....[2]....
        /*00a4*/ 	.word	0xffffffff


	//   ....[3]....
        /*00a8*/ 	.word	0xffffffff


	//   ....[4]....
        /*00ac*/ 	.word	0xffffffff


	//----- nvinfo : EIATTR_COOP_GROUP_INSTR_OFFSETS
	.align		4
.L_361:
        /*00b0*/ 	.byte	0x04, 0x28
        /*00b2*/ 	.short	(.L_363 - .L_362)


	//   ....[0]....
.L_362:
        /*00b4*/ 	.word	0x00001e20


	//   ....[1]....
        /*00b8*/ 	.word	0x00001e40


	//   ....[2]....
        /*00bc*/ 	.word	0x00001e60


	//   ....[3]....
        /*00c0*/ 	.word	0x00001e80


	//   ....[4]....
        /*00c4*/ 	.word	0x00001ea0


	//----- nvinfo : EIATTR_VRC_CTA_INIT_COUNT
	.align		4
.L_363:
        /*00c8*/ 	.byte	0x02, 0x4a
	.zero		1
	.zero		1


	//----- nvinfo : EIATTR_EXIT_INSTR_OFFSETS
	.align		4
        /*00cc*/ 	.byte	0x04, 0x1c
        /*00ce*/ 	.short	(.L_365 - .L_364)


	//   ....[0]....
.L_364:
        /*00d0*/ 	.word	0x00003bf0


	//   ....[1]....
        /*00d4*/ 	.word	0x00003c40


	//----- nvinfo : EIATTR_MAX_THREADS
	.align		4
.L_365:
        /*00d8*/ 	.byte	0x04, 0x05
        /*00da*/ 	.short	(.L_367 - .L_366)
.L_366:
        /*00dc*/ 	.word	0x00000100
        /*00e0*/ 	.word	0x00000001
        /*00e4*/ 	.word	0x00000001


	//----- nvinfo : EIATTR_CBANK_PARAM_SIZE
	.align		4
.L_367:
        /*00e8*/ 	.byte	0x03, 0x19
        /*00ea*/ 	.short	0x0031


	//----- nvinfo : EIATTR_PARAM_CBANK
	.align		4
        /*00ec*/ 	.byte	0x04, 0x0a
        /*00ee*/ 	.short	(.L_369 - .L_368)
	.align		4
.L_368:
        /*00f0*/ 	.word	index@(.nv.constant0._ZN3cub18CUB_300001_SM_10006detail10radix_sort31DeviceRadixSortSingleTileKernelINS1_5radix10policy_hubIiiyE10Policy1000ELNS0_9SortOrderE0EiiyNS1_21identity_decomposer_tEEEvPKT1_PSA_PKT2_PSE_T3_iiT4_)
        /*00f4*/ 	.short	0x0380
        /*00f6*/ 	.short	0x0031


	//----- nvinfo : EIATTR_SW_WAR
	.align		4
.L_369:
        /*00f8*/ 	.byte	0x04, 0x36
        /*00fa*/ 	.short	(.L_371 - .L_370)
.L_370:
        /*00fc*/ 	.word	0x00000008
.L_371:


//--------------------- .nv.info._ZN3cub18CUB_300001_SM_10006detail10radix_sort29DeviceRadixSortOnesweepKernelINS1_5radix10policy_hubIifyE10Policy1000ELNS0_9SortOrderE0EifyiiNS1_21identity_decomposer_tEEEvPT5_SB_PT3_PKSC_PT1_PKSG_PT2_PKSK_T4_iiT6_ --------------------------
	.section	.nv.info._ZN3cub18CUB_300001_SM_10006detail10radix_sort29DeviceRadixSortOnesweepKernelINS1_5radix10policy_hubIifyE10Policy1000ELNS0_9SortOrderE0EifyiiNS1_21identity_decomposer_tEEEvPT5_SB_PT3_PKSC_PT1_PKSG_PT2_PKSK_T4_iiT6_,"",@"SHT_CUDA_INFO"
	.sectionflags	@""
	.align	4


	//----- nvinfo : EIATTR_CUDA_API_VERSION
	.align		4
        /*0000*/ 	.byte	0x04, 0x37
        /*0002*/ 	.short	(.L_373 - .L_372)
.L_372:
        /*0004*/ 	.word	0x00000082


	//----- nvinfo : EIATTR_KPARAM_INFO
	.align		4
.L_373:
        /*0008*/ 	.byte	0x04, 0x17
        /*000a*/ 	.short	(.L_375 - .L_374)
.L_374:
        /*000c*/ 	.word	0x00000000
        /*0010*/ 	.short	0x000b
        /*0012*/ 	.short	0x004c
        /*0014*/ 	.byte	0x00, 0xf0, 0x05, 0x00


	//----- nvinfo : EIATTR_KPARAM_INFO
	.align		4
.L_375:
        /*0018*/ 	.byte	0x04, 0x17
        /*001a*/ 	.short	(.L_377 - .L_376)
.L_376:
        /*001c*/ 	.word	0x00000000
        /*0020*/ 	.short	0x000a
        /*0022*/ 	.short	0x0048
        /*0024*/ 	.byte	0x00, 0xf0, 0x11, 0x00


	//----- nvinfo : EIATTR_KPARAM_INFO
	.align		4
.L_377:
        /*0028*/ 	.byte	0x04, 0x17
        /*002a*/ 	.short	(.L_379 - .L_378)
.L_378:
        /*002c*/ 	.word	0x00000000
        /*0030*/ 	.short	0x0009
        /*0032*/ 	.short	0x0044
        /*0034*/ 	.byte	0x00, 0xf0, 0x11, 0x00


	//----- nvinfo : EIATTR_KPARAM_INFO
	.align		4
.L_379:
        /*0038*/ 	.byte	0x04, 0x17
        /*003a*/ 	.short	(.L_381 - .L_380)
.L_380:
        /*003c*/ 	.word	0x00000000
        /*0040*/ 	.short	0x0008
        /*0042*/ 	.short	0x0040
        /*0044*/ 	.byte	0x00, 0xf0, 0x11, 0x00


	//----- nvinfo : EIATTR_KPARAM_INFO
	.align		4
.L_381:
        /*0048*/ 	.byte	0x04, 0x17
        /*004a*/ 	.short	(.L_383 - .L_382)
.L_382:
        /*004c*/ 	.word	0x00000000
        /*0050*/ 	.short	0x0007
        /*0052*/ 	.short	0x0038
        /*0054*/ 	.byte	0x00, 0xf5, 0x21, 0x00


	//----- nvinfo : EIATTR_KPARAM_INFO
	.align		4
.L_383:
        /*0058*/ 	.byte	0x04, 0x17
        /*005a*/ 	.short	(.L_385 - .L_384)
.L_384:
        /*005c*/ 	.word	0x00000000
        /*0060*/ 	.short	0x0006
        /*0062*/ 	.short	0x0030
        /*0064*/ 	.byte	0x00, 0xf5, 0x21, 0x00


	//----- nvinfo : EIATTR_KPARAM_INFO
	.align		4
.L_385:
        /*0068*/ 	.byte	0x04, 0x17
        /*006a*/ 	.short	(.L_387 - .L_386)
.L_386:
        /*006c*/ 	.word	0x00000000
        /*0070*/ 	.short	0x0005
        /*0072*/ 	.short	0x0028
        /*0074*/ 	.byte	0x00, 0xf5, 0x21, 0x00


	//----- nvinfo : EIATTR_KPARAM_INFO
	.align		4
.L_387:
        /*0078*/ 	.byte	0x04, 0x17
        /*007a*/ 	.short	(.L_389 - .L_388)
.L_388:
        /*007c*/ 	.word	0x00000000
        /*0080*/ 	.short	0x0004
        /*0082*/ 	.short	0x0020
        /*0084*/ 	.byte	0x00, 0xf5, 0x21, 0x00


	//----- nvinfo : EIATTR_KPARAM_INFO
	.align		4
.L_389:
        /*0088*/ 	.byte	0x04, 0x17
        /*008a*/ 	.short	(.L_391 - .L_390)
.L_390:
        /*008c*/ 	.word	0x00000000
        /*0090*/ 	.short	0x0003
        /*0092*/ 	.short	0x0018
        /*0094*/ 	.byte	0x00, 0xf5, 0x21, 0x00


	//----- nvinfo : EIATTR_KPARAM_INFO
	.align		4
.L_391:
        /*0098*/ 	.byte	0x04, 0x17
        /*009a*/ 	.short	(.L_393 - .L_392)
.L_392:
        /*009c*/ 	.word	0x00000000
        /*00a0*/ 	.short	0x0002
        /*00a2*/ 	.short	0x0010
        /*00a4*/ 	.byte	0x00, 0xf5, 0x21, 0x00


	//----- nvinfo : EIATTR_KPARAM_INFO
	.align		4
.L_393:
        /*00a8*/ 	.byte	0x04, 0x17
        /*00aa*/ 	.short	(.L_395 - .L_394)
.L_394:
        /*00ac*/ 	.word	0x00000000
        /*00b0*/ 	.short	0x0001
        /*00b2*/ 	.short	0x0008
        /*00b4*/ 	.byte	0x00, 0xf5, 0x21, 0x00


	//----- nvinfo : EIATTR_KPARAM_INFO
	.align		4
.L_395:
        /*00b8*/ 	.byte	0x04, 0x17
        /*00ba*/ 	.short	(.L_397 - .L_396)
.L_396:
        /*00bc*/ 	.word	0x00000000
        /*00c0*/ 	.short	0x0000
        /*00c2*/ 	.short	0x0000
        /*00c4*/ 	.byte	0x00, 0xf5, 0x21, 0x00


	//----- nvinfo : EIATTR_SPARSE_MMA_MASK
	.align		4
.L_397:
        /*00c8*/ 	.byte	0x03, 0x50
        /*00ca*/ 	.short	0x0000


	//----- nvinfo : EIATTR_MAXREG_COUNT
	.align		4
        /*00cc*/ 	.byte	0x03, 0x1b
        /*00ce*/ 	.short	0x00a8


	//----- nvinfo : EIATTR_NUM_BARRIERS
	.align		4
        /*00d0*/ 	.byte	0x02, 0x4c
        /*00d2*/ 	.byte	0x01
	.zero		1


	//----- nvinfo : EIATTR_MERCURY_ISA_VERSION
	.align		4
        /*00d4*/ 	.byte	0x03, 0x5f
        /*00d6*/ 	.short	0x0101


	//----- nvinfo : EIATTR_COOP_GROUP_MASK_REGIDS
	.align		4
        /*00d8*/ 	.byte	0x04, 0x29
        /*00da*/ 	.short	(.L_399 - .L_398)


	//   ....[0]....
.L_398:
        /*00dc*/ 	.word	0xffffffff


	//   ....[1]....
        /*00e0*/ 	.word	0x05000006


	//   ....[2]....
        /*00e4*/ 	.word	0xffffffff


	//   ....[3]....
        /*00e8*/ 	.word	0xffffffff


	//   ....[4]....
        /*00ec*/ 	.word	0xffffffff


	//   ....[5]....
        /*00f0*/ 	.word	0xffffffff


	//   ....[6]....
        /*00f4*/ 	.word	0xffffffff


	//   ....[7]....
        /*00f8*/ 	.word	0xffffffff


	//   ....[8]....
        /*00fc*/ 	.word	0xffffffff


	//   ....[9]....
        /*0100*/ 	.word	0xffffffff


	//   ....[10]....
        /*0104*/ 	.word	0xffffffff


	//   ....[11]....
        /*0108*/ 	.word	0xffffffff


	//   ....[12]....
        /*010c*/ 	.word	0xffffffff


	//   ....[13]....
        /*0110*/ 	.word	0xffffffff


	//   ....[14]....
        /*0114*/ 	.word	0xffffffff


	//   ....[15]....
        /*0118*/ 	.word	0xffffffff


	//   ....[16]....
        /*011c*/ 	.word	0xffffffff


	//   ....[17]....
        /*0120*/ 	.word	0xffffffff


	//   ....[18]....
        /*0124*/ 	.word	0xffffffff


	//   ....[19]....
        /*0128*/ 	.word	0xffffffff


	//   ....[20]....
        /*012c*/ 	.word	0xffffffff


	//   ....[21]....
        /*0130*/ 	.word	0xffffffff


	//   ....[22]....
        /*0134*/ 	.word	0xffffffff


	//   ....[23]....
        /*0138*/ 	.word	0xffffffff


	//   ....[24]....
        /*013c*/ 	.word	0xffffffff


	//   ....[25]....
        /*0140*/ 	.word	0xffffffff


	//   ....[26]....
        /*0144*/ 	.word	0xffffffff


	//   ....[27]....
        /*0148*/ 	.word	0xffffffff


	//   ....[28]....
        /*014c*/ 	.word	0xffffffff


	//   ....[29]....
        /*0150*/ 	.word	0xffffffff


	//   ....[30]....
        /*0154*/ 	.word	0xffffffff


	//   ....[31]....
        /*0158*/ 	.word	0xffffffff


	//   ....[32]....
        /*015c*/ 	.word	0xffffffff


	//   ....[33]....
        /*0160*/ 	.word	0xffffffff


	//   ....[34]....
        /*0164*/ 	.word	0xffffffff


	//   ....[35]....
        /*0168*/ 	.word	0xffffffff


	//   ....[36]....
        /*016c*/ 	.word	0xffffffff


	//   ....[37]....
        /*0170*/ 	.word	0xffffffff


	//   ....[38]....
        /*0174*/ 	.word	0xffffffff


	//   ....[39]....
        /*0178*/ 	.word	0xffffffff


	//   ....[40]....
        /*017c*/ 	.word	0xffffffff


	//   ....[41]....
        /*0180*/ 	.word	0xffffffff


	//   ....[42]....
        /*0184*/ 	.word	0xffffffff


	//   ....[43]....
        /*0188*/ 	.word	0xffffffff


	//   ....[44]....
        /*018c*/ 	.word	0xffffffff


	//   ....[45]....
        /*0190*/ 	.word	0xffffffff


	//   ....[46]....
        /*0194*/ 	.word	0xffffffff


	//   ....[47]....
        /*0198*/ 	.word	0xffffffff


	//   ....[48]....
        /*019c*/ 	.word	0xffffffff


	//   ....[49]....
        /*01a0*/ 	.word	0xffffffff


	//   ....[50]....
        /*01a4*/ 	.word	0xffffffff


	//   ....[51]....
        /*01a8*/ 	.word	0xffffffff


	//   ....[52]....
        /*01ac*/ 	.word	0xffffffff


	//   ....[53]....
        /*01b0*/ 	.word	0xffffffff


	//   ....[54]....
        /*01b4*/ 	.word	0xffffffff


	//   ....[55]....
        /*01b8*/ 	.word	0xffffffff


	//   ....[56]....
        /*01bc*/ 	.word	0xffffffff


	//   ....[57]....
        /*01c0*/ 	.word	0xffffffff


	//   ....[58]....
        /*01c4*/ 	.word	0xffffffff


	//   ....[59]....
        /*01c8*/ 	.word	0xffffffff


	//   ....[60]....
        /*01cc*/ 	.word	0xffffffff


	//   ....[61]....
        /*01d0*/ 	.word	0xffffffff


	//   ....[62]....
        /*01d4*/ 	.word	0xffffffff


	//   ....[63]....
        /*01d8*/ 	.word	0xffffffff


	//   ....[64]....
        /*01dc*/ 	.word	0xffffffff


	//   ....[65]....
        /*01e0*/ 	.word	0xffffffff


	//   ....[66]....
        /*01e4*/ 	.word	0xffffffff


	//   ....[67]....
        /*01e8*/ 	.word	0xffffffff


	//   ....[68]....
        /*01ec*/ 	.word	0xffffffff


	//   ....[69]....
        /*01f0*/ 	.word	0xffffffff


	//   ....[70]....
        /*01f4*/ 	.word	0xffffffff


	//   ....[71]....
        /*01f8*/ 	.word	0xffffffff


	//   ....[72]....
        /*01fc*/ 	.word	0xffffffff


	//   ....[73]....
        /*0200*/ 	.word	0xffffffff


	//   ....[74]....
        /*0204*/ 	.word	0xffffffff


	//   ....[75]....
        /*0208*/ 	.word	0xffffffff


	//   ....[76]....
        /*020c*/ 	.word	0xffffffff


	//   ....[77]....
        /*0210*/ 	.word	0xffffffff


	//   ....[78]....
        /*0214*/ 	.word	0xffffffff


	//   ....[79]....
        /*0218*/ 	.word	0xffffffff


	//   ....[80]....
        /*021c*/ 	.word	0xffffffff


	//   ....[81]....
        /*0220*/ 	.word	0xffffffff


	//   ....[82]....
        /*0224*/ 	.word	0xffffffff


	//   ....[83]....
        /*0228*/ 	.word	0xffffffff


	//   ....[84]....
        /*022c*/ 	.word	0xffffffff


	//   ....[85]....
        /*0230*/ 	.word	0xffffffff


	//   ....[86]....
        /*0234*/ 	.word	0xffffffff


	//   ....[87]....
        /*0238*/ 	.word	0xffffffff


	//   ....[88]....
        /*023c*/ 	.word	0xffffffff


	//   ....[89]....
        /*0240*/ 	.word	0xffffffff


	//   ....[90]....
        /*0244*/ 	.word	0xffffffff


	//   ....[91]....
        /*0248*/ 	.word	0xffffffff


	//   ....[92]....
        /*024c*/ 	.word	0xffffffff


	//   ....[93]....
        /*0250*/ 	.word	0xffffffff


	//   ....[94]....
        /*0254*/ 	.word	0xffffffff


	//   ....[95]....
        /*0258*/ 	.word	0xffffffff


	//   ....[96]....
        /*025c*/ 	.word	0xffffffff


	//   ....[97]....
        /*0260*/ 	.word	0xffffffff


	//   ....[98]....
        /*0264*/ 	.word	0xffffffff


	//   ....[99]....
        /*0268*/ 	.word	0xffffffff


	//   ....[100]....
        /*026c*/ 	.word	0xffffffff


	//   ....[101]....
        /*0270*/ 	.word	0xffffffff


	//   ....[102]....
        /*0274*/ 	.word	0xffffffff


	//   ....[103]....
        /*0278*/ 	.word	0xffffffff


	//   ....[104]....
        /*027c*/ 	.word	0xffffffff


	//   ....[105]....
        /*0280*/ 	.word	0xffffffff


	//   ....[106]....
        /*0284*/ 	.word	0xffffffff


	//   ....[107]....
        /*0288*/ 	.word	0xffffffff


	//   ....[108]....
        /*028c*/ 	.word	0xffffffff


	//   ....[109]....
        /*0290*/ 	.word	0xffffffff


	//   ....[110]....
        /*0294*/ 	.word	0xffffffff


	//   ....[111]....
        /*0298*/ 	.word	0xffffffff


	//   ....[112]....
        /*029c*/ 	.word	0xffffffff


	//   ....[113]....
        /*02a0*/ 	.word	0xffffffff


	//   ....[114]....
        /*02a4*/ 	.word	0xffffffff


	//   ....[115]....
        /*02a8*/ 	.word	0xffffffff


	//   ....[116]....
        /*02ac*/ 	.word	0xffffffff


	//   ....[117]....
        /*02b0*/ 	.word	0xffffffff


	//   ....[118]....
        /*02b4*/ 	.word	0xffffffff


	//   ....[119]....
        /*02b8*/ 	.word	0xffffffff


	//   ....[120]....
        /*02bc*/ 	.word	0xffffffff


	//   ....[121]....
        /*02c0*/ 	.word	0xffffffff


	//   ....[122]....
        /*02c4*/ 	.word	0xffffffff


	//   ....[123]....
        /*02c8*/ 	.word	0xffffffff


	//   ....[124]....
        /*02cc*/ 	.word	0xffffffff


	//   ....[125]....
        /*02d0*/ 	.word	0xffffffff


	//   ....[126]....
        /*02d4*/ 	.word	0xffffffff


	//   ....[127]....
        /*02d8*/ 	.word	0xffffffff


	//   ....[128]....
        /*02dc*/ 	.word	0xffffffff


	//   ....[129]....
        /*02e0*/ 	.word	0xffffffff


	//   ....[130]....
        /*02e4*/ 	.word	0xffffffff


	//   ....[131]....
        /*02e8*/ 	.word	0xffffffff


	//   ....[132]....
        /*02ec*/ 	.word	0xffffffff


	//   ....[133]....
        /*02f0*/ 	.word	0xffffffff


	//   ....[134]....
        /*02f4*/ 	.word	0xffffffff


	//   ....[135]....
        /*02f8*/ 	.word	0xffffffff


	//   ....[136]....
        /*02fc*/ 	.word	0xffffffff


	//   ....[137]....
        /*0300*/ 	.word	0xffffffff


	//   ....[138]....
        /*0304*/ 	.word	0xffffffff


	//   ....[139]....
        /*0308*/ 	.word	0xffffffff


	//   ....[140]....
        /*030c*/ 	.word	0xffffffff


	//   ....[141]....
        /*0310*/ 	.word	0xffffffff


	//   ....[142]....
        /*0314*/ 	.word	0xffffffff


	//   ....[143]....
        /*0318*/ 	.word	0xffffffff


	//   ....[144]....
        /*031c*/ 	.word	0xffffffff


	//   ....[145]....
        /*0320*/ 	.word	0xffffffff


	//   ....[146]....
        /*0324*/ 	.word	0xffffffff


	//   ....[147]....
        /*0328*/ 	.word	0xffffffff


	//   ....[148]....
        /*032c*/ 	.word	0xffffffff


	//   ....[149]....
        /*0330*/ 	.word	0xffffffff


	//   ....[150]....
        /*0334*/ 	.word	0xffffffff


	//   ....[151]....
        /*0338*/ 	.word	0xffffffff


	//   ....[152]....
        /*033c*/ 	.word	0xffffffff


	//   ....[153]....
        /*0340*/ 	.word	0xffffffff


	//   ....[154]....
        /*0344*/ 	.word	0xffffffff


	//   ....[155]....
        /*0348*/ 	.word	0xffffffff


	//   ....[156]....
        /*034c*/ 	.word	0xffffffff


	//   ....[157]....
        /*0350*/ 	.word	0xffffffff


	//   ....[158]....
        /*0354*/ 	.word	0xffffffff


	//   ....[159]....
        /*0358*/ 	.word	0xffffffff


	//   ....[160]....
        /*035c*/ 	.word	0x05000006


	//   ....[161]....
        /*0360*/ 	.word	0xffffffff


	//   ....[162]....
        /*0364*/ 	.word	0xffffffff


	//   ....[163]....
        /*0368*/ 	.word	0xffffffff


	//   ....[164]....
        /*036c*/ 	.word	0xffffffff


	//   ....[165]....
        /*0370*/ 	.word	0xffffffff


	//   ....[166]....
        /*0374*/ 	.word	0xffffffff


	//   ....[167]....
        /*0378*/ 	.word	0xffffffff


	//   ....[168]....
        /*037c*/ 	.word	0xffffffff


	//   ....[169]....
        /*0380*/ 	.word	0xffffffff


	//   ....[170]....
        /*0384*/ 	.word	0xffffffff


	//   ....[171]....
        /*0388*/ 	.word	0xffffffff


	//   ....[172]....
        /*038c*/ 	.word	0xffffffff


	//   ....[173]....
        /*0390*/ 	.word	0xffffffff


	//   ....[174]....
        /*0394*/ 	.word	0xffffffff


	//   ....[175]....
        /*0398*/ 	.word	0xffffffff


	//   ....[176]....
        /*039c*/ 	.word	0xffffffff


	//   ....[177]....
        /*03a0*/ 	.word	0xffffffff


	//   ....[178]....
        /*03a4*/ 	.word	0xffffffff


	//   ....[179]....
        /*03a8*/ 	.word	0xffffffff


	//   ....[180]....
        /*03ac*/ 	.word	0xffffffff


	//   ....[181]....
        /*03b0*/ 	.word	0xffffffff


	//   ....[182]....
        /*03b4*/ 	.word	0xffffffff


	//   ....[183]....
        /*03b8*/ 	.word	0xffffffff


	//   ....[184]....
        /*03bc*/ 	.word	0xffffffff


	//   ....[185]....
        /*03c0*/ 	.word	0xffffffff


	//   ....[186]....
        /*03c4*/ 	.word	0xffffffff


	//   ....[187]....
        /*03c8*/ 	.word	0xffffffff


	//   ....[188]....
        /*03cc*/ 	.word	0xffffffff


	//   ....[189]....
        /*03d0*/ 	.word	0xffffffff


	//   ....[190]....
        /*03d4*/ 	.word	0xffffffff


	//   ....[191]....
        /*03d8*/ 	.word	0xffffffff


	//   ....[192]....
        /*03dc*/ 	.word	0xffffffff


	//   ....[193]....
        /*03e0*/ 	.word	0xffffffff


	//   ....[194]....
        /*03e4*/ 	.word	0xffffffff


	//   ....[195]....
        /*03e8*/ 	.word	0xffffffff


	//   ....[196]....
        /*03ec*/ 	.word	0xffffffff


	//   ....[197]....
        /*03f0*/ 	.word	0xffffffff


	//   ....[198]....
        /*03f4*/ 	.word	0xffffffff


	//   ....[199]....
        /*03f8*/ 	.word	0xffffffff


	//   ....[200]....
        /*03fc*/ 	.word	0xffffffff


	//   ....[201]....
        /*0400*/ 	.word	0xffffffff


	//   ....[202]....
        /*0404*/ 	.word	0xffffffff


	//   ....[203]....
        /*0408*/ 	.word	0xffffffff


	//   ....[204]....
        /*040c*/ 	.word	0xffffffff


	//   ....[205]....
        /*0410*/ 	.word	0xffffffff


	//   ....[206]....
        /*0414*/ 	.word	0xffffffff


	//   ....[207]....
        /*0418*/ 	.word	0xffffffff


	//   ....[208]....
        /*041c*/ 	.word	0xffffffff


	//   ....[209]....
        /*0420*/ 	.word	0xffffffff


	//   ....[210]....
        /*0424*/ 	.word	0xffffffff


	//   ....[211]....
        /*0428*/ 	.word	0xffffffff


	//   ....[212]....
        /*042c*/ 	.word	0xffffffff


	//   ....[213]....
        /*0430*/ 	.word	0xffffffff


	//   ....[214]....
        /*0434*/ 	.word	0xffffffff


	//   ....[215]....
        /*0438*/ 	.word	0xffffffff


	//   ....[216]....
        /*043c*/ 	.word	0xffffffff


	//   ....[217]....
        /*0440*/ 	.word	0xffffffff


	//   ....[218]....
        /*0444*/ 	.word	0xffffffff


	//   ....[219]....
        /*0448*/ 	.word	0xffffffff


	//   ....[220]....
        /*044c*/ 	.word	0xffffffff


	//   ....[221]....
        /*0450*/ 	.word	0xffffffff


	//   ....[222]....
        /*0454*/ 	.word	0xffffffff


	//   ....[223]....
        /*0458*/ 	.word	0xffffffff


	//   ....[224]....
        /*045c*/ 	.word	0xffffffff


	//   ....[225]....
        /*0460*/ 	.word	0xffffffff


	//   ....[226]....
        /*0464*/ 	.word	0xffffffff


	//   ....[227]....
        /*0468*/ 	.word	0xffffffff


	//   ....[228]....
        /*046c*/ 	.word	0xffffffff


	//   ....[229]....
        /*0470*/ 	.word	0x0500002f


	//   ....[230]....
        /*0474*/ 	.word	0x0500002f


	//   ....[231]....
        /*0478*/ 	.word	0x0500002f


	//   ....[232]....
        /*047c*/ 	.word	0x0500002f


	//   ....[233]....
        /*0480*/ 	.word	0x0500002f


	//----- nvinfo : EIATTR_COOP_GROUP_INSTR_OFFSETS
	.align		4
.L_399:
        /*0484*/ 	.byte	0x04, 0x28
        /*0486*/ 	.short	(.L_401 - .L_400)


	//   ....[0]....
.L_400:
        /*0488*/ 	.word	0x00000e40


	//   ....[1]....
        /*048c*/ 	.word	0x00001890


	//   ....[2]....
        /*0490*/ 	.word	0x00002ad0


	//   ....[3]....
        /*0494*/ 	.word	0x00002af0


	//   ....[4]....
        /*0498*/ 	.word	0x00002b10


	//   ....[5]....
        /*049c*/ 	.word	0x00002b30


	//   ....[6]....
        /*04a0*/ 	.word	0x00002b50


	//   ....[7]....
        /*04a4*/ 	.word	0x00003000


	//   ....[8]....
        /*04a8*/ 	.word	0x00003010


	//   ....[9]....
        /*04ac*/ 	.word	0x00003030


	//   ....[10]....
        /*04b0*/ 	.word	0x00003050


	//   ....[11]....
        /*04b4*/ 	.word	0x000030a0


	//   ....[12]....
        /*04b8*/ 	.word	0x000030d0


	//   ....[13]....
        /*04bc*/ 	.word	0x00003120


	//   ....[14]....
        /*04c0*/ 	.word	0x00003160


	//   ....[15]....
        /*04c4*/ 	.word	0x00003250


	//   ....[16]....
        /*04c8*/ 	.word	0x00003280


	//   ....[17]....
        /*04cc*/ 	.word	0x00003290


	//   ....[18]....
        /*04d0*/ 	.word	0x000032b0


	//   ....[19]....
        /*04d4*/ 	.word	0x000032f0


	//   ....[20]....
        /*04d8*/ 	.word	0x00003320


	//   ....[21]....
        /*04dc*/ 	.word	0x00003360


	//   ....[22]....
        /*04e0*/ 	.word	0x00003380


	//   ....[23]....
        /*04e4*/ 	.word	0x000033a0


	//   ....[24]....
        /*04e8*/ 	.word	0x00003490


	//   ....[25]....
        /*04ec*/ 	.word	0x000034c0


	//   ....[26]....
        /*04f0*/ 	.word	0x000034d0


	//   ....[27]....
        /*04f4*/ 	.word	0x000034f0


	//   ....[28]....
        /*04f8*/ 	.word	0x00003530


	//   ....[29]....
        /*04fc*/ 	.word	0x00003560


	//   ....[30]....
        /*0500*/ 	.word	0x000035a0


	//   ....[31]....
        /*0504*/ 	.word	0x000035c0


	//   ....[32]....
        /*0508*/ 	.word	0x000035e0


	//   ....[33]....
        /*050c*/ 	.word	0x000036d0


	//   ....[34]....
        /*0510*/ 	.word	0x00003700


	//   ....[35]....
        /*0514*/ 	.word	0x00003710


	//   ....[36]....
        /*0518*/ 	.word	0x00003730


	//   ....[37]....
        /*051c*/ 	.word	0x00003770


	//   ....[38]....
        /*0520*/ 	.word	0x000037a0


	//   ....[39]....
        /*0524*/ 	.word	0x000037e0


	//   ....[40]....
        /*0528*/ 	.word	0x00003800


	//   ....[41]....
        /*052c*/ 	.word	0x00003820


	//   ....[42]....
        /*0530*/ 	.word	0x00003930


	//   ....[43]....
        /*0534*/ 	.word	0x00003960


	//   ....[44]....
        /*0538*/ 	.word	0x00003970


	//   ....[45]....
        /*053c*/ 	.word	0x00003990


	//   ....[46]....
        /*0540*/ 	.word	0x000039d0


	//   ....[47]....
        /*0544*/ 	.word	0x00003a00


	//   ....[48]....
        /*0548*/ 	.word	0x00003a40


	//   ....[49]....
        /*054c*/ 	.word	0x00003a60


	//   ....[50]....
        /*0550*/ 	.word	0x00003a80


	//   ....[51]....
        /*0554*/ 	.word	0x00003b90


	//   ....[52]....
        /*0558*/ 	.word	0x00003bc0


	//   ....[53]....
        /*055c*/ 	.word	0x00003bd0


	//   ....[54]....
        /*0560*/ 	.word	0x00003bf0


	//   ....[55]....
        /*0564*/ 	.word	0x00003c30


	//   ....[56]....
        /*0568*/ 	.word	0x00003c60


	//   ....[57]....
        /*056c*/ 	.word	0x00003ca0


	//   ....[58]....
        /*0570*/ 	.word	0x00003cc0


	//   ....[59]....
        /*0574*/ 	.word	0x00003ce0


	//   ....[60]....
        /*0578*/ 	.word	0x00003df0


	//   ....[61]....
        /*057c*/ 	.word	0x00003e20


	//   ....[62]....
        /*0580*/ 	.word	0x00003e30


	//   ....[63]....
        /*0584*/ 	.word	0x00003e50


	//   ....[64]....
        /*0588*/ 	.word	0x00003e90


	//   ....[65]....
        /*058c*/ 	.word	0x00003ec0


	//   ....[66]....
        /*0590*/ 	.word	0x00003f00


	//   ....[67]....
        /*0594*/ 	.word	0x00003f20


	//   ....[68]....
        /*0598*/ 	.word	0x00003f40


	//   ....[69]....
        /*059c*/ 	.word	0x00004050


	//   ....[70]....
        /*05a0*/ 	.word	0x00004080


	//   ....[71]....
        /*05a4*/ 	.word	0x00004090


	//   ....[72]....
        /*05a8*/ 	.word	0x000040b0


	//   ....[73]....
        /*05ac*/ 	.word	0x000040f0


	//   ....[74]....
        /*05b0*/ 	.word	0x00004120


	//   ....[75]....
        /*05b4*/ 	.word	0x00004160


	//   ....[76]....
        /*05b8*/ 	.word	0x00004180


	//   ....[77]....
        /*05bc*/ 	.word	0x000041a0


	//   ....[78]....
        /*05c0*/ 	.word	0x000042b0


	//   ....[79]....
        /*05c4*/ 	.word	0x00004300


	//   ....[80]....
        /*05c8*/ 	.word	0x00004310


	//   ....[81]....
        /*05cc*/ 	.word	0x00004330


	//   ....[82]....
        /*05d0*/ 	.word	0x00004370


	//   ....[83]....
        /*05d4*/ 	.word	0x000043a0


	//   ....[84]....
        /*05d8*/ 	.word	0x000043e0


	//   ....[85]....
        /*05dc*/ 	.word	0x00004400


	//   ....[86]....
        /*05e0*/ 	.word	0x00004420


	//   ....[87]....
        /*05e4*/ 	.word	0x00004510


	//   ....[88]....
        /*05e8*/ 	.word	0x00004560


	//   ....[89]....
        /*05ec*/ 	.word	0x00004570


	//   ....[90]....
        /*05f0*/ 	.word	0x000045a0


	//   ....[91]....
        /*05f4*/ 	.word	0x000045c0


	//   ....[92]....
        /*05f8*/ 	.word	0x00004610


	//   ....[93]....
        /*05fc*/ 	.word	0x00004630


	//   ....[94]....
        /*0600*/ 	.word	0x00004670


	//   ....[95]....
        /*0604*/ 	.word	0x00004690


	//   ....[96]....
        /*0608*/ 	.word	0x00004770


	//   ....[97]....
        /*060c*/ 	.word	0x000047c0


	//   ....[98]....
        /*0610*/ 	.word	0x000047d0


	//   ....[99]....
        /*0614*/ 	.word	0x00004820


	//   ....[100]....
        /*0618*/ 	.word	0x00004850


	//   ....[101]....
        /*061c*/ 	.word	0x00004880


	//   ....[102]....
        /*0620*/ 	.word	0x000048b0


	//   ....[103]....
        /*0624*/ 	.word	0x000048e0


	//   ....[104]....
        /*0628*/ 	.word	0x00004910


	//   ....[105]....
        /*062c*/ 	.word	0x000049d0


	//   ....[106]....
        /*0630*/ 	.word	0x00004a20


	//   ....[107]....
        /*0634*/ 	.word	0x00004a30


	//   ....[108]....
        /*0638*/ 	.word	0x00004a80


	//   ....[109]....
        /*063c*/ 	.word	0x00004ab0


	//   ....[110]....
        /*0640*/ 	.word	0x00004ae0


	//   ....[111]....
        /*0644*/ 	.word	0x00004b10


	//   ....[112]....
        /*0648*/ 	.word	0x00004b40


	//   ....[113]....
        /*064c*/ 	.word	0x00004b70


	//   ....[114]....
        /*0650*/ 	.word	0x00004c60


	//   ....[115]....
        /*0654*/ 	.word	0x00004c80


	//   ....[116]....
        /*0658*/ 	.word	0x00004c90


	//   ....[117]....
        /*065c*/ 	.word	0x00004ce0


	//   ....[118]....
        /*0660*/ 	.word	0x00004d10


	//   ....[119]....
        /*0664*/ 	.word	0x00004d40


	//   ....[120]....
        /*0668*/ 	.word	0x00004d70


	//   ....[121]....
        /*066c*/ 	.word	0x00004da0


	//   ....[122]....
        /*0670*/ 	.word	0x00004dd0


	//   ....[123]....
        /*0674*/ 	.word	0x00004ec0


	//   ....[124]....
        /*0678*/ 	.word	0x00004f00


	//   ....[125]....
        /*067c*/ 	.word	0x00004f10


	//   ....[126]....
        /*0680*/ 	.word	0x00004f60


	//   ....[127]....
        /*0684*/ 	.word	0x00004f90


	//   ....[128]....
        /*0688*/ 	.word	0x00004fc0


	//   ....[129]....
        /*068c*/ 	.word	0x00004ff0


	//   ....[130]....
        /*0690*/ 	.word	0x00005020


	//   ....[131]....
        /*0694*/ 	.word	0x00005050


	//   ....[132]....
        /*0698*/ 	.word	0x00005140


	//   ....[133]....
        /*069c*/ 	.word	0x00005170


	//   ....[134]....
        /*06a0*/ 	.word	0x00005180


	//   ....[135]....
        /*06a4*/ 	.word	0x000051d0


	//   ....[136]....
        /*06a8*/ 	.word	0x00005200


	//   ....[137]....
        /*06ac*/ 	.word	0x00005230


	//   ....[138]....
        /*06b0*/ 	.word	0x00005260


	//   ....[139]....
        /*06b4*/ 	.word	0x00005290


	//   ....[140]....
        /*06b8*/ 	.word	0x000052c0


	//   ....[141]....
        /*06bc*/ 	.word	0x000053e0


	//   ....[142]....
        /*06c0*/ 	.word	0x000053f0


	//   ....[143]....
        /*06c4*/ 	.word	0x00005440


	//   ....[144]....
        /*06c8*/ 	.word	0x00005470


	//   ....[145]....
        /*06cc*/ 	.word	0x000054a0


	//   ....[146]....
        /*06d0*/ 	.word	0x000054d0


	//   ....[147]....
        /*06d4*/ 	.word	0x00005500


	//   ....[148]....
        /*06d8*/ 	.word	0x00005530


	//   ....[149]....
        /*06dc*/ 	.word	0x00005560


	//   ....[150]....
        /*06e0*/ 	.word	0x00005600


	//   ....[151]....
        /*06e4*/ 	.word	0x00005620


	//   ....[152]....
        /*06e8*/ 	.word	0x00005630


	//   ....[153]....
        /*06ec*/ 	.word	0x00005680


	//   ....[154]....
        /*06f0*/ 	.word	0x000056b0


	//   ....[155]....
        /*06f4*/ 	.word	0x000056e0


	//   ....[156]....
        /*06f8*/ 	.word	0x00005710


	//   ....[157]....
        /*06fc*/ 	.word	0x00005740


	//   ....[158]....
        /*0700*/ 	.word	0x00005770


	//   ....[159]....
        /*0704*/ 	.word	0x000058a0


	//   ....[160]....
        /*0708*/ 	.word	0x00005d40


	//   ....[161]....
        /*070c*/ 	.word	0x00006070


	//   ....[162]....
        /*0710*/ 	.word	0x00006130


	//   ....[163]....
        /*0714*/ 	.word	0x000061f0


	//   ....[164]....
        /*0718*/ 	.word	0x000062b0


	//   ....[165]....
        /*071c*/ 	.word	0x00006370


	//   ....[166]....
        /*0720*/ 	.word	0x00006430


	//   ....[167]....
        /*0724*/ 	.word	0x000064f0


	//   ....[168]....
        /*0728*/ 	.word	0x000065b0


	//   ....[169]....
        /*072c*/ 	.word	0x00006670


	//   ....[170]....
        /*0730*/ 	.word	0x00006730


	//   ....[171]....
        /*0734*/ 	.word	0x000067f0


	//   ....[172]....
        /*0738*/ 	.word	0x000068b0


	//   ....[173]....
        /*073c*/ 	.word	0x00006970


	//   ....[174]....
        /*0740*/ 	.word	0x00006a30


	//   ....[175]....
        /*0744*/ 	.word	0x00006af0


	//   ....[176]....
        /*0748*/ 	.word	0x00006bb0


	//   ....[177]....
        /*074c*/ 	.word	0x00006c70


	//   ....[178]....
        /*0750*/ 	.word	0x00006e60


	//   ....[179]....
        /*0754*/ 	.word	0x00006f90


	//   ....[180]....
        /*0758*/ 	.word	0x000070c0


	//   ....[181]....
        /*075c*/ 	.word	0x000071f0


	//   ....[182]....
        /*0760*/ 	.word	0x00007320


	//   ....[183]....
        /*0764*/ 	.word	0x00007450


	//   ....[184]....
        /*0768*/ 	.word	0x00007580


	//   ....[185]....
        /*076c*/ 	.word	0x000076b0


	//   ....[186]....
        /*0770*/ 	.word	0x000077e0


	//   ....[187]....
        /*0774*/ 	.word	0x00007910


	//   ....[188]....
        /*0778*/ 	.word	0x00007a40


	//   ....[189]....
        /*077c*/ 	.word	0x00007b60


	//   ....[190]....
        /*0780*/ 	.word	0x00007c70


	//   ....[191]....
        /*0784*/ 	.word	0x00007d80


	//   ....[192]....
        /*0788*/ 	.word	0x00007e90


	//   ....[193]....
        /*078c*/ 	.word	0x00007fa0


	//   ....[194]....
        /*0790*/ 	.word	0x000080b0


	//   ....[195]....
        /*0794*/ 	.word	0x00008eb0


	//   ....[196]....
        /*0798*/ 	.word	0x00008f40


	//   ....[197]....
        /*079c*/ 	.word	0x00008fc0


	//   ....[198]....
        /*07a0*/ 	.word	0x00009050


	//   ....[199]....
        /*07a4*/ 	.word	0x000090d0


	//   ....[200]....
        /*07a8*/ 	.word	0x00009160


	//   ....[201]....
        /*07ac*/ 	.word	0x000091e0


	//   ....[202]....
        /*07b0*/ 	.word	0x00009270


	//   ....[203]....
        /*07b4*/ 	.word	0x000092f0


	//   ....[204]....
        /*07b8*/ 	.word	0x00009380


	//   ....[205]....
        /*07bc*/ 	.word	0x00009400


	//   ....[206]....
        /*07c0*/ 	.word	0x00009490


	//   ....[207]....
        /*07c4*/ 	.word	0x00009510


	//   ....[208]....
        /*07c8*/ 	.word	0x000095a0


	//   ....[209]....
        /*07cc*/ 	.word	0x00009620


	//   ....[210]....
        /*07d0*/ 	.word	0x000096b0


	//   ....[211]....
        /*07d4*/ 	.word	0x00009730


	//   ....[212]....
        /*07d8*/ 	.word	0x00009890


	//   ....[213]....
        /*07dc*/ 	.word	0x00009960


	//   ....[214]....
        /*07e0*/ 	.word	0x00009a10


	//   ....[215]....
        /*07e4*/ 	.word	0x00009ad0


	//   ....[216]....
        /*07e8*/ 	.word	0x00009b80


	//   ....[217]....
        /*07ec*/ 	.word	0x00009c40


	//   ....[218]....
        /*07f0*/ 	.word	0x00009cf0


	//   ....[219]....
        /*07f4*/ 	.word	0x00009db0


	//   ....[220]....
        /*07f8*/ 	.word	0x00009e60


	//   ....[221]....
        /*07fc*/ 	.word	0x00009f20


	//   ....[222]....
        /*0800*/ 	.word	0x00009fd0


	//   ....[223]....
        /*0804*/ 	.word	0x0000a090


	//   ....[224]....
        /*0808*/ 	.word	0x0000a140


	//   ....[225]....
        /*080c*/ 	.word	0x0000a200


	//   ....[226]....
        /*0810*/ 	.word	0x0000a2a0


	//   ....[227]....
        /*0814*/ 	.word	0x0000a360


	//   ....[228]....
        /*0818*/ 	.word	0x0000a400


	//   ....[229]....
        /*081c*/ 	.word	0x0000a470


	//   ....[230]....
        /*0820*/ 	.word	0x0000a4e0


	//   ....[231]....
        /*0824*/ 	.word	0x0000a550


	//   ....[232]....
        /*0828*/ 	.word	0x0000a5c0


	//   ....[233]....
        /*082c*/ 	.word	0x0000a630


	//----- nvinfo : EIATTR_VRC_CTA_INIT_COUNT
	.align		4
.L_401:
        /*0830*/ 	.byte	0x02, 0x4a
	.zero		1
	.zero		1


	//----- nvinfo : EIATTR_EXIT_INSTR_OFFSETS
	.align		4
        /*0834*/ 	.byte	0x04, 0x1c
        /*0836*/ 	.short	(.L_403 - .L_402)


	//   ....[0]....
.L_402:
        /*0838*/ 	.word	0x00002570


	//   ....[1]....
        /*083c*/ 	.word	0x000028d0


	//   ....[2]....
        /*0840*/ 	.word	0x000028f0


	//   ....[3]....
        /*0844*/ 	.word	0x00009740


	//   ....[4]....
        /*0848*/ 	.word	0x0000a410


	//----- nvinfo : EIATTR_MAX_THREADS
	.align		4
.L_403:
        /*084c*/ 	.byte	0x04, 0x05
        /*084e*/ 	.short	(.L_405 - .L_404)
.L_404:
        /*0850*/ 	.word	0x00000180
        /*0854*/ 	.word	0x00000001
        /*0858*/ 	.word	0x00000001


	//----- nvinfo : EIATTR_CRS_STACK_SIZE
	.align		4
.L_405:
        /*085c*/ 	.byte	0x04, 0x1e
        /*085e*/ 	.short	(.L_407 - .L_406)
.L_406:
        /*0860*/ 	.word	0x00000000


	//----- nvinfo : EIATTR_CBANK_PARAM_SIZE
	.align		4
.L_407:
        /*0864*/ 	.byte	0x03, 0x19
        /*0866*/ 	.short	0x004d


	//----- nvinfo : EIATTR_PARAM_CBANK
	.align		4
        /*0868*/ 	.byte	0x04, 0x0a
        /*086a*/ 	.short	(.L_409 - .L_408)
	.align		4
.L_408:
        /*086c*/ 	.word	index@(.nv.constant0._ZN3cub18CUB_300001_SM_10006detail10radix_sort29DeviceRadixSortOnesweepKernelINS1_5radix10policy_hubIifyE10Policy1000ELNS0_9SortOrderE0EifyiiNS1_21identity_decomposer_tEEEvPT5_SB_PT3_PKSC_PT1_PKSG_PT2_PKSK_T4_iiT6_)
        /*0870*/ 	.short	0x0380
        /*0872*/ 	.short	0x004d


	//----- nvinfo : EIATTR_SW_WAR
	.align		4
.L_409:
        /*0874*/ 	.byte	0x04, 0x36
        /*0876*/ 	.short	(.L_411 - .L_410)
.L_410:
        /*0878*/ 	.word	0x00000008
.L_411:


//--------------------- .nv.info._ZN3cub18CUB_300001_SM_10006detail10radix_sort33DeviceRadixSortExclusiveSumKernelINS1_5radix10policy_hubIifyE10Policy1000EyEEvPT0_ --------------------------
	.section	.nv.info._ZN3cub18CUB_300001_SM_10006detail10radix_sort33DeviceRadixSortExclusiveSumKernelINS1_5radix10policy_hubIifyE10Policy1000EyEEvPT0_,"",@"SHT_CUDA_INFO"
	.sectionflags	@""
	.align	4


	//----- nvinfo : EIATTR_CUDA_API_VERSION
	.align		4
        /*0000*/ 	.byte	0x04, 0x37
        /*0002*/ 	.short	(.L_413 - .L_412)
.L_412:
        /*0004*/ 	.word	0x00000082


	//----- nvinfo : EIATTR_KPARAM_INFO
	.align		4
.L_413:
        /*0008*/ 	.byte	0x04, 0x17
        /*000a*/ 	.short	(.L_415 - .L_414)
.L_414:
        /*000c*/ 	.word	0x00000000
        /*0010*/ 	.short	0x0000
        /*0012*/ 	.short	0x0000
        /*0014*/ 	.byte	0x00, 0xf5, 0x21, 0x00


	//----- nvinfo : EIATTR_SPARSE_MMA_MASK
	.align		4
.L_415:
        /*0018*/ 	.byte	0x03, 0x50
        /*001a*/ 	.short	0x0000


	//----- nvinfo : EIATTR_MAXREG_COUNT
	.align		4
        /*001c*/ 	.byte	0x03, 0x1b
        /*001e*/ 	.short	0x00ff


	//----- nvinfo : EIATTR_NUM_BARRIERS
	.align		4
        /*0020*/ 	.byte	0x02, 0x4c
        /*0022*/ 	.byte	0x01
	.zero		1


	//----- nvinfo : EIATTR_MERCURY_ISA_VERSION
	.align		4
        /*0024*/ 	.byte	0x03, 0x5f
        /*0026*/ 	.short	0x0101


	//----- nvinfo : EIATTR_COOP_GROUP_MASK_REGIDS
	.align		4
        /*0028*/ 	.byte	0x04, 0x29
        /*002a*/ 	.short	(.L_417 - .L_416)


	//   ....[0]....
.L_416:
        /*002c*/ 	.word	0xffffffff


	//   ....[1]....
        /*0030*/ 	.word	0xffffffff


	//   ....[2]....
        /*0034*/ 	.word	0xffffffff


	//   ....[3]....
        /*0038*/ 	.word	0xffffffff


	//   ....[4]....
        /*003c*/ 	.word	0xffffffff


	//   ....[5]....
        /*0040*/ 	.word	0xffffffff


	//   ....[6]....
        /*0044*/ 	.word	0xffffffff


	//   ....[7]....
        /*0048*/ 	.word	0xffffffff


	//   ....[8]....
        /*004c*/ 	.word	0xffffffff


	//   ....[9]....
        /*0050*/ 	.word	0xffffffff


	//   ....[10]....
        /*0054*/ 	.word	0x05000015


	//   ....[11]....
        /*0058*/ 	.word	0x05000015


	//   ....[12]....
        /*005c*/ 	.word	0x05000015


	//   ....[13]....
        /*0060*/ 	.word	0x05000015


	//   ....[14]....
        /*0064*/ 	.word	0x05000015


	//   ....[15]....
        /*0068*/ 	.word	0x05000015


	//   ....[16]....
        /*006c*/ 	.word	0x05000015


	//   ....[17]....
        /*0070*/ 	.word	0x05000015


	//   ....[18]....
        /*0074*/ 	.word	0x05000015


	//   ....[19]....
        /*0078*/ 	.word	0x05000015


	//----- nvinfo : EIATTR_COOP_GROUP_INSTR_OFFSETS
	.align		4
.L_417:
        /*007c*/ 	.byte	0x04, 0x28
        /*007e*/ 	.short	(.L_419 - .L_418)


	//   ....[0]....
.L_418:
        /*0080*/ 	.word	0x00000250


	//   ....[1]....
        /*0084*/ 	.word	0x00000260


	//   ....[2]....
        /*0088*/ 	.word	0x000002a0


	//   ....[3]....
        /*008c*/ 	.word	0x000002c0


	//   ....[4]....
        /*0090*/ 	.word	0x00000310


	//   ....[5]....
        /*0094*/ 	.word	0x00000320


	//   ....[6]....
        /*0098*/ 	.word	0x00000360


	//   ....[7]....
        /*009c*/ 	.word	0x00000380


	//   ....[8]....
        /*00a0*/ 	.word	0x000003d0


	//   ....[9]....
        /*00a4*/ 	.word	0x000003e0


	//   ....[10]....
        /*00a8*/ 	.word	0x00000660


	//   ....[11]....
        /*00ac*/ 	.word	0x000006b0


	//   ....[12]....
        /*00b0*/ 	.word	0x00000740


	//   ....[13]....
        /*00b4*/ 	.word	0x00000790


	//   ....[14]....
        /*00b8*/ 	.word	0x00000820


	//   ....[15]....
        /*00bc*/ 	.word	0x00000870


	//   ....[16]....
        /*00c0*/ 	.word	0x00000900


	//   ....[17]....
        /*00c4*/ 	.word	0x00000950


	//   ....[18]....
        /*00c8*/ 	.word	0x000009e0


	//   ....[19]....
        /*00cc*/ 	.word	0x00000a30


	//----- nvinfo : EIATTR_VRC_CTA_INIT_COUNT
	.align		4
.L_419:
        /*00d0*/ 	.byte	0x02, 0x4a
	.zero		1
	.zero		1


	//----- nvinfo : EIATTR_EXIT_INSTR_OFFSETS
	.align		4
        /*00d4*/ 	.byte	0x04, 0x1c
        /*00d6*/ 	.short	(.L_421 - .L_420)


	//   ....[0]....
.L_420:
        /*00d8*/ 	.word	0x000005d0


	//   ....[1]....
        /*00dc*/ 	.word	0x00000600


	//----- nvinfo : EIATTR_CRS_STACK_SIZE
	.align		4
.L_421:
        /*00e0*/ 	.byte	0x04, 0x1e
        /*00e2*/ 	.short	(.L_423 - .L_422)
.L_422:
        /*00e4*/ 	.word	0x00000000


	//----- nvinfo : EIATTR_CBANK_PARAM_SIZE
	.align		4
.L_423:
        /*00e8*/ 	.byte	0x03, 0x19
        /*00ea*/ 	.short	0x0008


	//----- nvinfo : EIATTR_PARAM_CBANK
	.align		4
        /*00ec*/ 	.byte	0x04, 0x0a
        /*00ee*/ 	.short	(.L_425 - .L_424)
	.align		4
.L_424:
        /*00f0*/ 	.word	index@(.nv.constant0._ZN3cub18CUB_300001_SM_10006detail10radix_sort33DeviceRadixSortExclusiveSumKernelINS1_5radix10policy_hubIifyE10Policy1000EyEEvPT0_)
        /*00f4*/ 	.short	0x0380
        /*00f6*/ 	.short	0x0008


	//----- nvinfo : EIATTR_SW_WAR
	.align		4
.L_425:
        /*00f8*/ 	.byte	0x04, 0x36
        /*00fa*/ 	.short	(.L_427 - .L_426)
.L_426:
        /*00fc*/ 	.word	0x00000008
.L_427:


//--------------------- .nv.info._ZN3cub18CUB_300001_SM_10006detail10radix_sort30DeviceRadixSortHistogramKernelINS1_5radix10policy_hubIifyE10Policy1000ELNS0_9SortOrderE0EiyNS1_21identity_decomposer_tEEEvPT2_PKT1_SA_iiT3_ --------------------------
	.section	.nv.info._ZN3cub18CUB_300001_SM_10006detail10radix_sort30DeviceRadixSortHistogramKernelINS1_5radix10policy_hubIifyE10Policy1000ELNS0_9SortOrderE0EiyNS1_21identity_decomposer_tEEEvPT2_PKT1_SA_iiT3_,"",@"SHT_CUDA_INFO"
	.sectionflags	@""
	.align	4


	//----- nvinfo : EIATTR_CUDA_API_VERSION
	.align		4
        /*0000*/ 	.byte	0x04, 0x37
        /*0002*/ 	.short	(.L_429 - .L_428)
.L_428:
        /*0004*/ 	.word	0x00000082


	//----- nvinfo : EIATTR_KPARAM_INFO
	.align		4
.L_429:
        /*0008*/ 	.byte	0x04, 0x17
        /*000a*/ 	.short	(.L_431 - .L_430)
.L_430:
        /*000c*/ 	.word	0x00000000
        /*0010*/ 	.short	0x0005
        /*0012*/ 	.short	0x0020
        /*0014*/ 	.byte	0x00, 0xf0, 0x05, 0x00


	//----- nvinfo : EIATTR_KPARAM_INFO
	.align		4
.L_431:
        /*0018*/ 	.byte	0x04, 0x17
        /*001a*/ 	.short	(.L_433 - .L_432)
.L_432:
        /*001c*/ 	.word	0x00000000
        /*0020*/ 	.short	0x0004
        /*0022*/ 	.short	0x001c
        /*0024*/ 	.byte	0x00, 0xf0, 0x11, 0x00


	//----- nvinfo : EIATTR_KPARAM_INFO
	.align		4
.L_433:
        /*0028*/ 	.byte	0x04, 0x17
        /*002a*/ 	.short	(.L_435 - .L_434)
.L_434:
        /*002c*/ 	.word	0x00000000
        /*0030*/ 	.short	0x0003
        /*0032*/ 	.short	0x0018
        /*0034*/ 	.byte	0x00, 0xf0, 0x11, 0x00


	//----- nvinfo : EIATTR_KPARAM_INFO
	.align		4
.L_435:
        /*0038*/ 	.byte	0x04, 0x17
        /*003a*/ 	.short	(.L_437 - .L_436)
.L_436:
        /*003c*/ 	.word	0x00000000
        /*0040*/ 	.short	0x0002
        /*0042*/ 	.short	0x0010
        /*0044*/ 	.byte	0x00, 0xf0, 0x21, 0x00


	//----- nvinfo : EIATTR_KPARAM_INFO
	.align		4
.L_437:
        /*0048*/ 	.byte	0x04, 0x17
        /*004a*/ 	.short	(.L_439 - .L_438)
.L_438:
        /*004c*/ 	.word	0x00000000
        /*0050*/ 	.short	0x0001
        /*0052*/ 	.short	0x0008
        /*0054*/ 	.byte	0x00, 0xf5, 0x21, 0x00


	//----- nvinfo : EIATTR_KPARAM_INFO
	.align		4
.L_439:
        /*0058*/ 	.byte	0x04, 0x17
        /*005a*/ 	.short	(.L_441 - .L_440)
.L_440:
        /*005c*/ 	.word	0x00000000
        /*0060*/ 	.short	0x0000
        /*0062*/ 	.short	0x0000
        /*0064*/ 	.byte	0x00, 0xf5, 0x21, 0x00


	//----- nvinfo : EIATTR_SPARSE_MMA_MASK
	.align		4
.L_441:
        /*0068*/ 	.byte	0x03, 0x50
        /*006a*/ 	.short	0x0000


	//----- nvinfo : EIATTR_MAXREG_COUNT
	.align		4
        /*006c*/ 	.byte	0x03, 0x1b
        /*006e*/ 	.short	0x00ff


	//----- nvinfo : EIATTR_NUM_BARRIERS
	.align		4
        /*0070*/ 	.byte	0x02, 0x4c
        /*0072*/ 	.byte	0x01
	.zero		1


	//----- nvinfo : EIATTR_MERCURY_ISA_VERSION
	.align		4
        /*0074*/ 	.byte	0x03, 0x5f
        /*0076*/ 	.short	0x0101


	//----- nvinfo : EIATTR_VRC_CTA_INIT_COUNT
	.align		4
        /*0078*/ 	.byte	0x02, 0x4a
	.zero		1
	.zero		1


	//----- nvinfo : EIATTR_EXIT_INSTR_OFFSETS
	.align		4
        /*007c*/ 	.byte	0x04, 0x1c
        /*007e*/ 	.short	(.L_443 - .L_442)


	//   ....[0]....
.L_442:
        /*0080*/ 	.word	0x00000040


	//   ....[1]....
        /*0084*/ 	.word	0x00002ee0


	//----- nvinfo : EIATTR_MAX_THREADS
	.align		4
.L_443:
        /*0088*/ 	.byte	0x04, 0x05
        /*008a*/ 	.short	(.L_445 - .L_444)
.L_444:
        /*008c*/ 	.word	0x00000080
        /*0090*/ 	.word	0x00000001
        /*0094*/ 	.word	0x00000001


	//----- nvinfo : EIATTR_CRS_STACK_SIZE
	.align		4
.L_445:
        /*0098*/ 	.byte	0x04, 0x1e
        /*009a*/ 	.short	(.L_447 - .L_446)
.L_446:
        /*009c*/ 	.word	0x00000000


	//----- nvinfo : EIATTR_CBANK_PARAM_SIZE
	.align		4
.L_447:
        /*00a0*/ 	.byte	0x03, 0x19
        /*00a2*/ 	.short	0x0021


	//----- nvinfo : EIATTR_PARAM_CBANK
	.align		4
        /*00a4*/ 	.byte	0x04, 0x0a
        /*00a6*/ 	.short	(.L_449 - .L_448)
	.align		4
.L_448:
        /*00a8*/ 	.word	index@(.nv.constant0._ZN3cub18CUB_300001_SM_10006detail10radix_sort30DeviceRadixSortHistogramKernelINS1_5radix10policy_hubIifyE10Policy1000ELNS0_9SortOrderE0EiyNS1_21identity_decomposer_tEEEvPT2_PKT1_SA_iiT3_)
        /*00ac*/ 	.short	0x0380
        /*00ae*/ 	.short	0x0021


	//----- nvinfo : EIATTR_SW_WAR
	.align		4
.L_449:
        /*00b0*/ 	.byte	0x04, 0x36
        /*00b2*/ 	.short	(.L_451 - .L_450)
.L_450:
        /*00b4*/ 	.word	0x00000008
.L_451:


//--------------------- .nv.info._ZN3cub18CUB_300001_SM_10006detail10radix_sort31DeviceRadixSortSingleTileKernelINS1_5radix10policy_hubIifyE10Policy1000ELNS0_9SortOrderE0EifyNS1_21identity_decomposer_tEEEvPKT1_PSA_PKT2_PSE_T3_iiT4_ --------------------------
	.section	.nv.info._ZN3cub18CUB_300001_SM_10006detail10radix_sort31DeviceRadixSortSingleTileKernelINS1_5radix10policy_hubIifyE10Policy1000ELNS0_9SortOrderE0EifyNS1_21identity_decomposer_tEEEvPKT1_PSA_PKT2_PSE_T3_iiT4_,"",@"SHT_CUDA_INFO"
	.sectionflags	@""
	.align	4


	//----- nvinfo : EIATTR_CUDA_API_VERSION
	.align		4
        /*0000*/ 	.byte	0x04, 0x37
        /*0002*/ 	.short	(.L_453 - .L_452)
.L_452:
        /*0004*/ 	.word	0x00000082


	//----- nvinfo : EIATTR_KPARAM_INFO
	.align		4
.L_453:
        /*0008*/ 	.byte	0x04, 0x17
        /*000a*/ 	.short	(.L_455 - .L_454)
.L_454:
        /*000c*/ 	.word	0x00000000
        /*0010*/ 	.short	0x0007
        /*0012*/ 	.short	0x0030
        /*0014*/ 	.byte	0x00, 0xf0, 0x05, 0x00


	//----- nvinfo : EIATTR_KPARAM_INFO
	.align		4
.L_455:
        /*0018*/ 	.byte	0x04, 0x17
        /*001a*/ 	.short	(.L_457 - .L_456)
.L_456:
        /*001c*/ 	.word	0x00000000
        /*0020*/ 	.short	0x0006
        /*0022*/ 	.short	0x002c
        /*0024*/ 	.byte	0x00, 0xf0, 0x11, 0x00


	//----- nvinfo : EIATTR_KPARAM_INFO
	.align		4
.L_457:
        /*0028*/ 	.byte	0x04, 0x17
        /*002a*/ 	.short	(.L_459 - .L_458)
.L_458:
        /*002c*/ 	.word	0x00000000
        /*0030*/ 	.short	0x0005
        /*0032*/ 	.short	0x0028
        /*0034*/ 	.byte	0x00, 0xf0, 0x11, 0x00


	//----- nvinfo : EIATTR_KPARAM_INFO
	.align		4
.L_459:
        /*0038*/ 	.byte	0x04, 0x17
        /*003a*/ 	.short	(.L_461 - .L_460)
.L_460:
        /*003c*/ 	.word	0x00000000
        /*0040*/ 	.short	0x0004
        /*0042*/ 	.short	0x0020
        /*0044*/ 	.byte	0x00, 0xf0, 0x21, 0x00


	//----- nvinfo : EIATTR_KPARAM_INFO
	.align		4
.L_461:
        /*0048*/ 	.byte	0x04, 0x17
        /*004a*/ 	.short	(.L_463 - .L_462)
.L_462:
        /*004c*/ 	.word	0x00000000
        /*0050*/ 	.short	0x0003
        /*0052*/ 	.short	0x0018
        /*0054*/ 	.byte	0x00, 0xf5, 0x21, 0x00


	//----- nvinfo : EIATTR_KPARAM_INFO
	.align		4
.L_463:
        /*0058*/ 	.byte	0x04, 0x17
        /*005a*/ 	.short	(.L_465 - .L_464)
.L_464:
        /*005c*/ 	.word	0x00000000
        /*0060*/ 	.short	0x0002
        /*0062*/ 	.short	0x0010
        /*0064*/ 	.byte	0x00, 0xf5, 0x21, 0x00


	//----- nvinfo : EIATTR_KPARAM_INFO
	.align		4
.L_465:
        /*0068*/ 	.byte	0x04, 0x17
        /*006a*/ 	.short	(.L_467 - .L_466)
.L_466:
        /*006c*/ 	.word	0x00000000
        /*0070*/ 	.short	0x0001
        /*0072*/ 	.short	0x0008
        /*0074*/ 	.byte	0x00, 0xf5, 0x21, 0x00


	//----- nvinfo : EIATTR_KPARAM_INFO
	.align		4
.L_467:
        /*0078*/ 	.byte	0x04, 0x17
        /*007a*/ 	.short	(.L_469 - .L_468)
.L_468:
        /*007c*/ 	.word	0x00000000
        /*0080*/ 	.short	0x0000
        /*0082*/ 	.short	0x0000
        /*0084*/ 	.byte	0x00, 0xf5, 0x21, 0x00


	//----- nvinfo : EIATTR_SPARSE_MMA_MASK
	.align		4
.L_469:
        /*0088*/ 	.byte	0x03, 0x50
        /*008a*/ 	.short	0x0000


	//----- nvinfo : EIATTR_MAXREG_COUNT
	.align		4
        /*008c*/ 	.byte	0x03, 0x1b
        /*008e*/ 	.short	0x00ff


	//----- nvinfo : EIATTR_NUM_BARRIERS
	.align		4
        /*0090*/ 	.byte	0x02, 0x4c
        /*0092*/ 	.byte	0x01
	.zero		1


	//----- nvinfo : EIATTR_MERCURY_ISA_VERSION
	.align		4
        /*0094*/ 	.byte	0x03, 0x5f
        /*0096*/ 	.short	0x0101


	//----- nvinfo : EIATTR_COOP_GROUP_MASK_REGIDS
	.align		4
        /*0098*/ 	.byte	0x04, 0x29
        /*009a*/ 	.short	(.L_471 - .L_470)


	//   ....[0]....
.L_470:
        /*009c*/ 	.word	0xffffffff


	//   ....[1]....
        /*00a0*/ 	.word	0xffffffff


	//   ....[2]....
        /*00a4*/ 	.word	0xffffffff


	//   ....[3]....
        /*00a8*/ 	.word	0xffffffff


	//   ....[4]....
        /*00ac*/ 	.word	0xffffffff


	//----- nvinfo : EIATTR_COOP_GROUP_INSTR_OFFSETS
	.align		4
.L_471:
        /*00b0*/ 	.byte	0x04, 0x28
        /*00b2*/ 	.short	(.L_473 - .L_472)


	//   ....[0]....
.L_472:
        /*00b4*/ 	.word	0x00001e20


	//   ....[1]....
        /*00b8*/ 	.word	0x00001e40


	//   ....[2]....
        /*00bc*/ 	.word	0x00001e60


	//   ....[3]....
        /*00c0*/ 	.word	0x00001e80


	//   ....[4]....
        /*00c4*/ 	.word	0x00001ea0


	//----- nvinfo : EIATTR_VRC_CTA_INIT_COUNT
	.align		4
.L_473:
        /*00c8*/ 	.byte	0x02, 0x4a
	.zero		1
	.zero		1


	//----- nvinfo : EIATTR_EXIT_INSTR_OFFSETS
	.align		4
        /*00cc*/ 	.byte	0x04, 0x1c
        /*00ce*/ 	.short	(.L_475 - .L_474)


	//   ....[0]....
.L_474:
        /*00d0*/ 	.word	0x00003bf0


	//   ....[1]....
        /*00d4*/ 	.word	0x00003c40


	//----- nvinfo : EIATTR_MAX_THREADS
	.align		4
.L_475:
        /*00d8*/ 	.byte	0x04, 0x05
        /*00da*/ 	.short	(.L_477 - .L_476)
.L_476:
        /*00dc*/ 	.word	0x00000100
        /*00e0*/ 	.word	0x00000001
        /*00e4*/ 	.word	0x00000001


	//----- nvinfo : EIATTR_CBANK_PARAM_SIZE
	.align		4
.L_477:
        /*00e8*/ 	.byte	0x03, 0x19
        /*00ea*/ 	.short	0x0031


	//----- nvinfo : EIATTR_PARAM_CBANK
	.align		4
        /*00ec*/ 	.byte	0x04, 0x0a
        /*00ee*/ 	.short	(.L_479 - .L_478)
	.align		4
.L_478:
        /*00f0*/ 	.word	index@(.nv.constant0._ZN3cub18CUB_300001_SM_10006detail10radix_sort31DeviceRadixSortSingleTileKernelINS1_5radix10policy_hubIifyE10Policy1000ELNS0_9SortOrderE0EifyNS1_21identity_decomposer_tEEEvPKT1_PSA_PKT2_PSE_T3_iiT4_)
        /*00f4*/ 	.short	0x0380
        /*00f6*/ 	.short	0x0031


	//----- nvinfo : EIATTR_SW_WAR
	.align		4
.L_479:
        /*00f8*/ 	.byte	0x04, 0x36
        /*00fa*/ 	.short	(.L_481 - .L_480)
.L_480:
        /*00fc*/ 	.word	0x00000008
.L_481:


//--------------------- .nv.info._ZN3cub18CUB_300001_SM_10006detail9transform16transform_kernelINS2_10policy_hubILb0EN4cuda3std3__45tupleIJN6thrust24THRUST_300001_SM_1000_NS6detail15normal_iteratorINSA_10device_ptrIfEEEENSC_INSD_IiEEEEEEEE10policy1000ElNS7_7dividesIfEESF_JPfPiEEEvT0_iT1_T2_DpNS2_10kernel_argIT3_EE --------------------------
	.section	.nv.info._ZN3cub18CUB_300001_SM_10006detail9transform16transform_kernelINS2_10policy_hubILb0EN4cuda3std3__45tupleIJN6thrust24THRUST_300001_SM_1000_NS6detail15normal_iteratorINSA_10device_ptrIfEEEENSC_INSD_IiEEEEEEEE10policy1000ElNS7_7dividesIfEESF_JPfPiEEEvT0_iT1_T2_DpNS2_10kernel_argIT3_EE,"",@"SHT_CUDA_INFO"
	.sectionflags	@""
	.align	4


	//----- nvinfo : EIATTR_CUDA_API_VERSION
	.align		4
        /*0000*/ 	.byte	0x04, 0x37
        /*0002*/ 	.short	(.L_483 - .L_482)
.L_482:
        /*0004*/ 	.word	0x00000082


	//----- nvinfo : EIATTR_KPARAM_INFO
	.align		4
.L_483:
        /*0008*/ 	.byte	0x04, 0x17
        /*000a*/ 	.short	(.L_485 - .L_484)
.L_484:
        /*000c*/ 	.word	0x00000000
        /*0010*/ 	.short	0x0005
        /*0012*/ 	.short	0x0028
        /*0014*/ 	.byte	0x00, 0xf0, 0x41, 0x00


	//----- nvinfo : EIATTR_KPARAM_INFO
	.align		4
.L_485:
        /*0018*/ 	.byte	0x04, 0x17
        /*001a*/ 	.short	(.L_487 - .L_486)
.L_486:
        /*001c*/ 	.word	0x00000000
        /*0020*/ 	.short	0x0004
        /*0022*/ 	.short	0x0018
        /*0024*/ 	.byte	0x00, 0xf0, 0x41, 0x00


	//----- nvinfo : EIATTR_KPARAM_INFO
	.align		4
.L_487:
        /*0028*/ 	.byte	0x04, 0x17
        /*002a*/ 	.short	(.L_489 - .L_488)
.L_488:
        /*002c*/ 	.word	0x00000000
        /*0030*/ 	.short	0x0003
        /*0032*/ 	.short	0x0010
        /*0034*/ 	.byte	0x00, 0xf0, 0x21, 0x00


	//----- nvinfo : EIATTR_KPARAM_INFO
	.align		4
.L_489:
        /*0038*/ 	.byte	0x04, 0x17
        /*003a*/ 	.short	(.L_491 - .L_490)
.L_490:
        /*003c*/ 	.word	0x00000000
        /*0040*/ 	.short	0x0002
        /*0042*/ 	.short	0x000c
        /*0044*/ 	.byte	0x00, 0xf0, 0x05, 0x00


	//----- nvinfo : EIATTR_KPARAM_INFO
	.align		4
.L_491:
        /*0048*/ 	.byte	0x04, 0x17
        /*004a*/ 	.short	(.L_493 - .L_492)
.L_492:
        /*004c*/ 	.word	0x00000000
        /*0050*/ 	.short	0x0001
        /*0052*/ 	.short	0x0008
        /*0054*/ 	.byte	0x00, 0xf0, 0x11, 0x00


	//----- nvinfo : EIATTR_KPARAM_INFO
	.align		4
.L_493:
        /*0058*/ 	.byte	0x04, 0x17
        /*005a*/ 	.short	(.L_495 - .L_494)
.L_494:
        /*005c*/ 	.word	0x00000000
        /*0060*/ 	.short	0x0000
        /*0062*/ 	.short	0x0000
        /*0064*/ 	.byte	0x00, 0xf0, 0x21, 0x00


	//----- nvinfo : EIATTR_SPARSE_MMA_MASK
	.align		4
.L_495:
        /*0068*/ 	.byte	0x03, 0x50
        /*006a*/ 	.short	0x0000


	//----- nvinfo : EIATTR_MAXREG_COUNT
	.align		4
        /*006c*/ 	.byte	0x03, 0x1b
        /*006e*/ 	.short	0x00ff


	//----- nvinfo : EIATTR_NUM_BARRIERS
	.align		4
        /*0070*/ 	.byte	0x02, 0x4c
        /*0072*/ 	.byte	0x01
	.zero		1


	//----- nvinfo : EIATTR_MERCURY_ISA_VERSION
	.align		4
        /*0074*/ 	.byte	0x03, 0x5f
        /*0076*/ 	.short	0x0101


	//----- nvinfo : EIATTR_COOP_GROUP_MASK_REGIDS
	.align		4
        /*0078*/ 	.byte	0x04, 0x29
        /*007a*/ 	.short	(.L_497 - .L_496)


	//   ....[0]....
.L_496:
        /*007c*/ 	.word	0xffffffff


	//----- nvinfo : EIATTR_COOP_GROUP_INSTR_OFFSETS
	.align		4
.L_497:
        /*0080*/ 	.byte	0x04, 0x28
        /*0082*/ 	.short	(.L_499 - .L_498)


	//   ....[0]....
.L_498:
        /*0084*/ 	.word	0x000019c0


	//----- nvinfo : EIATTR_VRC_CTA_INIT_COUNT
	.align		4
.L_499:
        /*0088*/ 	.byte	0x02, 0x4a
	.zero		1
	.zero		1


	//----- nvinfo : EIATTR_MBARRIER_INSTR_OFFSETS
	.align		4
        /*008c*/ 	.byte	0x04, 0x39
        /*008e*/ 	.short	(.L_501 - .L_500)


	//   ....[0]....
.L_500:
        /*0090*/ 	.word	0x000002d0
        /*0094*/ 	.word	0x000000ff
        /*0098*/ 	.word	0x00000000
        /*009c*/ 	.short	0x0100
        /*009e*/ 	.byte	0x11
	.zero		1


	//   ....[1]....
        /*00a0*/ 	.word	0x000004a0
        /*00a4*/ 	.word	0x000000ff
        /*00a8*/ 	.word	0x00000000
        /*00ac*/ 	.short	0x010a
        /*00ae*/ 	.byte	0x04
	.zero		1


	//----- nvinfo : EIATTR_NUM_MBARRIERS
	.align		4
.L_501:
        /*00b0*/ 	.byte	0x03, 0x38
        /*00b2*/ 	.short	0x0001


	//----- nvinfo : EIATTR_EXIT_INSTR_OFFSETS
	.align		4
        /*00b4*/ 	.byte	0x04, 0x1c
        /*00b6*/ 	.short	(.L_503 - .L_502)


	//   ....[0]....
.L_502:
        /*00b8*/ 	.word	0x00001a10


	//   ....[1]....
        /*00bc*/ 	.word	0x00001d10


	//   ....[2]....
        /*00c0*/ 	.word	0x00001d40


	//   ....[3]....
        /*00c4*/ 	.word	0x00001fc0


	//----- nvinfo : EIATTR_MAX_THREADS
	.align		4
.L_503:
        /*00c8*/ 	.byte	0x04, 0x05
        /*00ca*/ 	.short	(.L_505 - .L_504)
.L_504:
        /*00cc*/ 	.word	0x00000080
        /*00d0*/ 	.word	0x00000001
        /*00d4*/ 	.word	0x00000001


	//----- nvinfo : EIATTR_CRS_STACK_SIZE
	.align		4
.L_505:
        /*00d8*/ 	.byte	0x04, 0x1e
        /*00da*/ 	.short	(.L_507 - .L_506)
.L_506:
        /*00dc*/ 	.word	0x00000000


	//----- nvinfo : EIATTR_CBANK_PARAM_SIZE
	.align		4
.L_507:
        /*00e0*/ 	.byte	0x03, 0x19
        /*00e2*/ 	.short	0x0038


	//----- nvinfo : EIATTR_PARAM_CBANK
	.align		4
        /*00e4*/ 	.byte	0x04, 0x0a
        /*00e6*/ 	.short	(.L_509 - .L_508)
	.align		4
.L_508:
        /*00e8*/ 	.word	index@(.nv.constant0._ZN3cub18CUB_300001_SM_10006detail9transform16transform_kernelINS2_10policy_hubILb0EN4cuda3std3__45tupleIJN6thrust24THRUST_300001_SM_1000_NS6detail15normal_iteratorINSA_10device_ptrIfEEEENSC_INSD_IiEEEEEEEE10policy1000ElNS7_7dividesIfEESF_JPfPiEEEvT0_iT1_T2_DpNS2_10kernel_argIT3_EE)
        /*00ec*/ 	.short	0x0380
        /*00ee*/ 	.short	0x0038


	//----- nvinfo : EIATTR_SW_WAR
	.align		4
.L_509:
        /*00f0*/ 	.byte	0x04, 0x36
        /*00f2*/ 	.short	(.L_511 - .L_510)
.L_510:
        /*00f4*/ 	.word	0x00000008
.L_511:


//--------------------- .nv.info._ZN3cub18CUB_300001_SM_10006detail9transform16transform_kernelINS2_10policy_hubILb0EN4cuda3std3__45tupleIJN6thrust24THRUST_300001_SM_1000_NS6detail15normal_iteratorINSA_10device_ptrIfEEEENSC_INSD_IiEEEEEEEE10policy1000EiNS7_7dividesIfEESF_JPfPiEEEvT0_iT1_T2_DpNS2_10kernel_argIT3_EE --------------------------
	.section	.nv.info._ZN3cub18CUB_300001_SM_10006detail9transform16transform_kernelINS2_10policy_hubILb0EN4cuda3std3__45tupleIJN6thrust24THRUST_300001_SM_1000_NS6detail15normal_iteratorINSA_10device_ptrIfEEEENSC_INSD_IiEEEEEEEE10policy1000EiNS7_7dividesIfEESF_JPfPiEEEvT0_iT1_T2_DpNS2_10kernel_argIT3_EE,"",@"SHT_CUDA_INFO"
	.sectionflags	@""
	.align	4


	//----- nvinfo : EIATTR_CUDA_API_VERSION
	.align		4
        /*0000*/ 	.byte	0x04, 0x37
        /*0002*/ 	.short	(.L_513 - .L_512)
.L_512:
        /*0004*/ 	.word	0x00000082


	//----- nvinfo : EIATTR_KPARAM_INFO
	.align		4
.L_513:
        /*0008*/ 	.byte	0x04, 0x17
        /*000a*/ 	.short	(.L_515 - .L_514)
.L_514:
        /*000c*/ 	.word	0x00000000
        /*0010*/ 	.short	0x0005
        /*0012*/ 	.short	0x0028
        /*0014*/ 	.byte	0x00, 0xf0, 0x41, 0x00


	//----- nvinfo : EIATTR_KPARAM_INFO
	.align		4
.L_515:
        /*0018*/ 	.byte	0x04, 0x17
        /*001a*/ 	.short	(.L_517 - .L_516)
.L_516:
        /*001c*/ 	.word	0x00000000
        /*0020*/ 	.short	0x0004
        /*0022*/ 	.short	0x0018
        /*0024*/ 	.byte	0x00, 0xf0, 0x41, 0x00


	//----- nvinfo : EIATTR_KPARAM_INFO
	.align		4
.L_517:
        /*0028*/ 	.byte	0x04, 0x17
        /*002a*/ 	.short	(.L_519 - .L_518)
.L_518:
        /*002c*/ 	.word	0x00000000
        /*0030*/ 	.short	0x0003
        /*0032*/ 	.short	0x0010
        /*0034*/ 	.byte	0x00, 0xf0, 0x21, 0x00


	//----- nvinfo : EIATTR_KPARAM_INFO
	.align		4
.L_519:
        /*0038*/ 	.byte	0x04, 0x17
        /*003a*/ 	.short	(.L_521 - .L_520)
.L_520:
        /*003c*/ 	.word	0x00000000
        /*0040*/ 	.short	0x0002
        /*0042*/ 	.short	0x0008
        /*0044*/ 	.byte	0x00, 0xf0, 0x05, 0x00


	//----- nvinfo : EIATTR_KPARAM_INFO
	.align		4
.L_521:
        /*0048*/ 	.byte	0x04, 0x17
        /*004a*/ 	.short	(.L_523 - .L_522)
.L_522:
        /*004c*/ 	.word	0x00000000
        /*0050*/ 	.short	0x0001
        /*0052*/ 	.short	0x0004
        /*0054*/ 	.byte	0x00, 0xf0, 0x11, 0x00


	//----- nvinfo : EIATTR_KPARAM_INFO
	.align		4
.L_523:
        /*0058*/ 	.byte	0x04, 0x17
        /*005a*/ 	.short	(.L_525 - .L_524)
.L_524:
        /*005c*/ 	.word	0x00000000
        /*0060*/ 	.short	0x0000
        /*0062*/ 	.short	0x0000
        /*0064*/ 	.byte	0x00, 0xf0, 0x11, 0x00


	//----- nvinfo : EIATTR_SPARSE_MMA_MASK
	.align		4
.L_525:
        /*0068*/ 	.byte	0x03, 0x50
        /*006a*/ 	.short	0x0000


	//----- nvinfo : EIATTR_MAXREG_COUNT
	.align		4
        /*006c*/ 	.byte	0x03, 0x1b
        /*006e*/ 	.short	0x00ff


	//----- nvinfo : EIATTR_NUM_BARRIERS
	.align		4
        /*0070*/ 	.byte	0x02, 0x4c
        /*0072*/ 	.byte	0x01
	.zero		1


	//----- nvinfo : EIATTR_MERCURY_ISA_VERSION
	.align		4
        /*0074*/ 	.byte	0x03, 0x5f
        /*0076*/ 	.short	0x0101


	//----- nvinfo : EIATTR_COOP_GROUP_MASK_REGIDS
	.align		4
        /*0078*/ 	.byte	0x04, 0x29
        /*007a*/ 	.short	(.L_527 - .L_526)


	//   ....[0]....
.L_526:
        /*007c*/ 	.word	0xffffffff


	//----- nvinfo : EIATTR_COOP_GROUP_INSTR_OFFSETS
	.align		4
.L_527:
        /*0080*/ 	.byte	0x04, 0x28
        /*0082*/ 	.short	(.L_529 - .L_528)


	//   ....[0]....
.L_528:
        /*0084*/ 	.word	0x000019e0


	//----- nvinfo : EIATTR_VRC_CTA_INIT_COUNT
	.align		4
.L_529:
        /*0088*/ 	.byte	0x02, 0x4a
	.zero		1
	.zero		1


	//----- nvinfo : EIATTR_MBARRIER_INSTR_OFFSETS
	.align		4
        /*008c*/ 	.byte	0x04, 0x39
        /*008e*/ 	.short	(.L_531 - .L_530)


	//   ....[0]....
.L_530:
        /*0090*/ 	.word	0x00000270
        /*0094*/ 	.word	0x000000ff
        /*0098*/ 	.word	0x00000000
        /*009c*/ 	.short	0x0100
        /*009e*/ 	.byte	0x0f
	.zero		1


	//   ....[1]....
        /*00a0*/ 	.word	0x00000420
        /*00a4*/ 	.word	0x000000ff
        /*00a8*/ 	.word	0x00000000
        /*00ac*/ 	.short	0x010a
        /*00ae*/ 	.byte	0x04
	.zero		1


	//----- nvinfo : EIATTR_NUM_MBARRIERS
	.align		4
.L_531:
        /*00b0*/ 	.byte	0x03, 0x38
        /*00b2*/ 	.short	0x0001


	//----- nvinfo : EIATTR_EXIT_INSTR_OFFSETS
	.align		4
        /*00b4*/ 	.byte	0x04, 0x1c
        /*00b6*/ 	.short	(.L_533 - .L_532)


	//   ....[0]....
.L_532:
        /*00b8*/ 	.word	0x00001a30


	//   ....[1]....
        /*00bc*/ 	.word	0x00001c90


	//   ....[2]....
        /*00c0*/ 	.word	0x00001d00


	//   ....[3]....
        /*00c4*/ 	.word	0x00001fe0


	//----- nvinfo : EIATTR_MAX_THREADS
	.align		4
.L_533:
        /*00c8*/ 	.byte	0x04, 0x05
        /*00ca*/ 	.short	(.L_535 - .L_534)
.L_534:
        /*00cc*/ 	.word	0x00000080
        /*00d0*/ 	.word	0x00000001
        /*00d4*/ 	.word	0x00000001


	//----- nvinfo : EIATTR_CRS_STACK_SIZE
	.align		4
.L_535:
        /*00d8*/ 	.byte	0x04, 0x1e
        /*00da*/ 	.short	(.L_537 - .L_536)
.L_536:
        /*00dc*/ 	.word	0x00000000


	//----- nvinfo : EIATTR_CBANK_PARAM_SIZE
	.align		4
.L_537:
        /*00e0*/ 	.byte	0x03, 0x19
        /*00e2*/ 	.short	0x0038


	//----- nvinfo : EIATTR_PARAM_CBANK
	.align		4
        /*00e4*/ 	.byte	0x04, 0x0a
        /*00e6*/ 	.short	(.L_539 - .L_538)
	.align		4
.L_538:
        /*00e8*/ 	.word	index@(.nv.constant0._ZN3cub18CUB_300001_SM_10006detail9transform16transform_kernelINS2_10policy_hubILb0EN4cuda3std3__45tupleIJN6thrust24THRUST_300001_SM_1000_NS6detail15normal_iteratorINSA_10device_ptrIfEEEENSC_INSD_IiEEEEEEEE10policy1000EiNS7_7dividesIfEESF_JPfPiEEEvT0_iT1_T2_DpNS2_10kernel_argIT3_EE)
        /*00ec*/ 	.short	0x0380
        /*00ee*/ 	.short	0x0038


	//----- nvinfo : EIATTR_SW_WAR
	.align		4
.L_539:
        /*00f0*/ 	.byte	0x04, 0x36
        /*00f2*/ 	.short	(.L_541 - .L_540)
.L_540:
        /*00f4*/ 	.word	0x00000008
.L_541:


//--------------------- .nv.info._ZN3cub18CUB_300001_SM_10006detail9transform16transform_kernelINS2_10policy_hubILb0EN4cuda3std3__45tupleIJN6thrust24THRUST_300001_SM_1000_NS6detail15normal_iteratorINSA_10device_ptrIjEEEESF_EEEE10policy1000ElNS7_5minusIjEENSC_INSD_IiEEEEJPjSN_EEEvT0_iT1_T2_DpNS2_10kernel_argIT3_EE --------------------------
	.section	.nv.info._ZN3cub18CUB_300001_SM_10006detail9transform16transform_kernelINS2_10policy_hubILb0EN4cuda3std3__45tupleIJN6thrust24THRUST_300001_SM_1000_NS6detail15normal_iteratorINSA_10device_ptrIjEEEESF_EEEE10policy1000ElNS7_5minusIjEENSC_INSD_IiEEEEJPjSN_EEEvT0_iT1_T2_DpNS2_10kernel_argIT3_EE,"",@"SHT_CUDA_INFO"
	.sectionflags	@""
	.align	4


	//----- nvinfo : EIATTR_CUDA_API_VERSION
	.align		4
        /*0000*/ 	.byte	0x04, 0x37
        /*0002*/ 	.short	(.L_543 - .L_542)
.L_542:
        /*0004*/ 	.word	0x00000082


	//----- nvinfo : EIATTR_KPARAM_INFO
	.align		4
.L_543:
        /*0008*/ 	.byte	0x04, 0x17
        /*000a*/ 	.short	(.L_545 - .L_544)
.L_544:
        /*000c*/ 	.word	0x00000000
        /*0010*/ 	.short	0x0005
        /*0012*/ 	.short	0x0028
        /*0014*/ 	.byte	0x00, 0xf0, 0x41, 0x00


	//----- nvinfo : EIATTR_KPARAM_INFO
	.align		4
.L_545:
        /*0018*/ 	.byte	0x04, 0x17
        /*001a*/ 	.short	(.L_547 - .L_546)
.L_546:
        /*001c*/ 	.word	0x00000000
        /*0020*/ 	.short	0x0004
        /*0022*/ 	.short	0x0018
        /*0024*/ 	.byte	0x00, 0xf0, 0x41, 0x00


	//----- nvinfo : EIATTR_KPARAM_INFO
	.align		4
.L_547:
        /*0028*/ 	.byte	0x04, 0x17
        /*002a*/ 	.short	(.L_549 - .L_548)
.L_548:
        /*002c*/ 	.word	0x00000000
        /*0030*/ 	.short	0x0003
        /*0032*/ 	.short	0x0010
        /*0034*/ 	.byte	0x00, 0xf0, 0x21, 0x00


	//----- nvinfo : EIATTR_KPARAM_INFO
	.align		4
.L_549:
        /*0038*/ 	.byte	0x04, 0x17
        /*003a*/ 	.short	(.L_551 - .L_550)
.L_550:
        /*003c*/ 	.word	0x00000000
        /*0040*/ 	.short	0x0002
        /*0042*/ 	.short	0x000c
        /*0044*/ 	.byte	0x00, 0xf0, 0x05, 0x00


	//----- nvinfo : EIATTR_KPARAM_INFO
	.align		4
.L_551:
        /*0048*/ 	.byte	0x04, 0x17
        /*004a*/ 	.short	(.L_553 - .L_552)
.L_552:
        /*004c*/ 	.word	0x00000000
        /*0050*/ 	.short	0x0001
        /*0052*/ 	.short	0x0008
        /*0054*/ 	.byte	0x00, 0xf0, 0x11, 0x00


	//----- nvinfo : EIATTR_KPARAM_INFO
	.align		4
.L_553:
        /*0058*/ 	.byte	0x04, 0x17
        /*005a*/ 	.short	(.L_555 - .L_554)
.L_554:
        /*005c*/ 	.word	0x00000000
        /*0060*/ 	.short	0x0000
        /*0062*/ 	.short	0x0000
        /*0064*/ 	.byte	0x00, 0xf0, 0x21, 0x00


	//----- nvinfo : EIATTR_SPARSE_MMA_MASK
	.align		4
.L_555:
        /*0068*/ 	.byte	0x03, 0x50
        /*006a*/ 	.short	0x0000


	//----- nvinfo : EIATTR_MAXREG_COUNT
	.align		4
        /*006c*/ 	.byte	0x03, 0x1b
        /*006e*/ 	.short	0x00ff


	//----- nvinfo : EIATTR_NUM_BARRIERS
	.align		4
        /*0070*/ 	.byte	0x02, 0x4c
        /*0072*/ 	.byte	0x01
	.zero		1


	//----- nvinfo : EIATTR_MERCURY_ISA_VERSION
	.align		4
        /*0074*/ 	.byte	0x03, 0x5f
        /*0076*/ 	.short	0x0101


	//----- nvinfo : EIATTR_COOP_GROUP_MASK_REGIDS
	.align		4
        /*0078*/ 	.byte	0x04, 0x29
        /*007a*/ 	.short	(.L_557 - .L_556)


	//   ....[0]....
.L_556:
        /*007c*/ 	.word	0xffffffff


	//----- nvinfo : EIATTR_COOP_GROUP_INSTR_OFFSETS
	.align		4
.L_557:
        /*0080*/ 	.byte	0x04, 0x28
        /*0082*/ 	.short	(.L_559 - .L_558)


	//   ....[0]....
.L_558:
        /*0084*/ 	.word	0x000019c0


	//----- nvinfo : EIATTR_VRC_CTA_INIT_COUNT
	.align		4
.L_559:
        /*0088*/ 	.byte	0x02, 0x4a
	.zero		1
	.zero		1


	//----- nvinfo : EIATTR_MBARRIER_INSTR_OFFSETS
	.align		4
        /*008c*/ 	.byte	0x04, 0x39
        /*008e*/ 	.short	(.L_561 - .L_560)


	//   ....[0]....
.L_560:
        /*0090*/ 	.word	0x000002d0
        /*0094*/ 	.word	0x000000ff
        /*0098*/ 	.word	0x00000000
        /*009c*/ 	.short	0x0100
        /*009e*/ 	.byte	0x11
	.zero		1


	//   ....[1]....
        /*00a0*/ 	.word	0x000004a0
        /*00a4*/ 	.word	0x000000ff
        /*00a8*/ 	.word	0x00000000
        /*00ac*/ 	.short	0x010a
        /*00ae*/ 	.byte	0x04
	.zero		1


	//----- nvinfo : EIATTR_NUM_MBARRIERS
	.align		4
.L_561:
        /*00b0*/ 	.byte	0x03, 0x38
        /*00b2*/ 	.short	0x0001


	//----- nvinfo : EIATTR_EXIT_INSTR_OFFSETS
	.align		4
        /*00b4*/ 	.byte	0x04, 0x1c
        /*00b6*/ 	.short	(.L_563 - .L_562)


	//   ....[0]....
.L_562:
        /*00b8*/ 	.word	0x00001a10


	//   ....[1]....
        /*00bc*/ 	.word	0x00001c00


	//   ....[2]....
        /*00c0*/ 	.word	0x00001c30


	//   ....[3]....
        /*00c4*/ 	.word	0x00001dd0


	//----- nvinfo : EIATTR_MAX_THREADS
	.align		4
.L_563:
        /*00c8*/ 	.byte	0x04, 0x05
        /*00ca*/ 	.short	(.L_565 - .L_564)
.L_564:
        /*00cc*/ 	.word	0x00000080
        /*00d0*/ 	.word	0x00000001
        /*00d4*/ 	.word	0x00000001


	//----- nvinfo : EIATTR_CRS_STACK_SIZE
	.align		4
.L_565:
        /*00d8*/ 	.byte	0x04, 0x1e
        /*00da*/ 	.short	(.L_567 - .L_566)
.L_566:
        /*00dc*/ 	.word	0x00000000


	//----- nvinfo : EIATTR_CBANK_PARAM_SIZE
	.align		4
.L_567:
        /*00e0*/ 	.byte	0x03, 0x19
        /*00e2*/ 	.short	0x0038


	//----- nvinfo : EIATTR_PARAM_CBANK
	.align		4
        /*00e4*/ 	.byte	0x04, 0x0a
        /*00e6*/ 	.short	(.L_569 - .L_568)
	.align		4
.L_568:
        /*00e8*/ 	.word	index@(.nv.constant0._ZN3cub18CUB_300001_SM_10006detail9transform16transform_kernelINS2_10policy_hubILb0EN4cuda3std3__45tupleIJN6thrust24THRUST_300001_SM_1000_NS6detail15normal_iteratorINSA_10device_ptrIjEEEESF_EEEE10policy1000ElNS7_5minusIjEENSC_INSD_IiEEEEJPjSN_EEEvT0_iT1_T2_DpNS2_10kernel_argIT3_EE)
        /*00ec*/ 	.short	0x0380
        /*00ee*/ 	.short	0x0038


	//----- nvinfo : EIATTR_SW_WAR
	.align		4
.L_569:
        /*00f0*/ 	.byte	0x04, 0x36
        /*00f2*/ 	.short	(.L_571 - .L_570)
.L_570:
        /*00f4*/ 	.word	0x00000008
.L_571:


//--------------------- .nv.info._ZN3cub18CUB_300001_SM_10006detail9transform16transform_kernelINS2_10policy_hubILb0EN4cuda3std3__45tupleIJN6thrust24THRUST_300001_SM_1000_NS6detail15normal_iteratorINSA_10device_ptrIjEEEESF_EEEE10policy1000EiNS7_5minusIjEENSC_INSD_IiEEEEJPjSN_EEEvT0_iT1_T2_DpNS2_10kernel_argIT3_EE --------------------------
	.section	.nv.info._ZN3cub18CUB_300001_SM_10006detail9transform16transform_kernelINS2_10policy_hubILb0EN4cuda3std3__45tupleIJN6thrust24THRUST_300001_SM_1000_NS6detail15normal_iteratorINSA_10device_ptrIjEEEESF_EEEE10policy1000EiNS7_5minusIjEENSC_INSD_IiEEEEJPjSN_EEEvT0_iT1_T2_DpNS2_10kernel_argIT3_EE,"",@"SHT_CUDA_INFO"
	.sectionflags	@""
	.align	4


	//----- nvinfo : EIATTR_CUDA_API_VERSION
	.align		4
        /*0000*/ 	.byte	0x04, 0x37
        /*0002*/ 	.short	(.L_573 - .L_572)
.L_572:
        /*0004*/ 	.word	0x00000082


	//----- nvinfo : EIATTR_KPARAM_INFO
	.align		4
.L_573:
        /*0008*/ 	.byte	0x04, 0x17
        /*000a*/ 	.short	(.L_575 - .L_574)
.L_574:
        /*000c*/ 	.word	0x00000000
        /*0010*/ 	.short	0x0005
        /*0012*/ 	.short	0x0028
        /*0014*/ 	.byte	0x00, 0xf0, 0x41, 0x00


	//----- nvinfo : EIATTR_KPARAM_INFO
	.align		4
.L_575:
        /*0018*/ 	.byte	0x04, 0x17
        /*001a*/ 	.short	(.L_577 - .L_576)
.L_576:
        /*001c*/ 	.word	0x00000000
        /*0020*/ 	.short	0x0004
        /*0022*/ 	.short	0x0018
        /*0024*/ 	.byte	0x00, 0xf0, 0x41, 0x00


	//----- nvinfo : EIATTR_KPARAM_INFO
	.align		4
.L_577:
        /*0028*/ 	.byte	0x04, 0x17
        /*002a*/ 	.short	(.L_579 - .L_578)
.L_578:
        /*002c*/ 	.word	0x00000000
        /*0030*/ 	.short	0x0003
        /*0032*/ 	.short	0x0010
        /*0034*/ 	.byte	0x00, 0xf0, 0x21, 0x00


	//----- nvinfo : EIATTR_KPARAM_INFO
	.align		4
.L_579:
        /*0038*/ 	.byte	0x04, 0x17
        /*003a*/ 	.short	(.L_581 - .L_580)
.L_580:
        /*003c*/ 	.word	0x00000000
        /*0040*/ 	.short	0x0002
        /*0042*/ 	.short	0x0008
        /*0044*/ 	.byte	0x00, 0xf0, 0x05, 0x00


	//----- nvinfo : EIATTR_KPARAM_INFO
	.align		4
.L_581:
        /*0048*/ 	.byte	0x04, 0x17
        /*004a*/ 	.short	(.L_583 - .L_582)
.L_582:
        /*004c*/ 	.word	0x00000000
        /*0050*/ 	.short	0x0001
        /*0052*/ 	.short	0x0004
        /*0054*/ 	.byte	0x00, 0xf0, 0x11, 0x00


	//----- nvinfo : EIATTR_KPARAM_INFO
	.align		4
.L_583:
        /*0058*/ 	.byte	0x04, 0x17
        /*005a*/ 	.short	(.L_585 - .L_584)
.L_584:
        /*005c*/ 	.word	0x00000000
        /*0060*/ 	.short	0x0000
        /*0062*/ 	.short	0x0000
        /*0064*/ 	.byte	0x00, 0xf0, 0x11, 0x00


	//----- nvinfo : EIATTR_SPARSE_MMA_MASK
	.align		4
.L_585:
        /*0068*/ 	.byte	0x03, 0x50
        /*006a*/ 	.short	0x0000


	//----- nvinfo : EIATTR_MAXREG_COUNT
	.align		4
        /*006c*/ 	.byte	0x03, 0x1b
        /*006e*/ 	.short	0x00ff


	//----- nvinfo : EIATTR_NUM_BARRIERS
	.align		4
        /*0070*/ 	.byte	0x02, 0x4c
        /*0072*/ 	.byte	0x01
	.zero		1


	//----- nvinfo : EIATTR_MERCURY_ISA_VERSION
	.align		4
        /*0074*/ 	.byte	0x03, 0x5f
        /*0076*/ 	.short	0x0101


	//----- nvinfo : EIATTR_COOP_GROUP_MASK_REGIDS
	.align		4
        /*0078*/ 	.byte	0x04, 0x29
        /*007a*/ 	.short	(.L_587 - .L_586)


	//   ....[0]....
.L_586:
        /*007c*/ 	.word	0xffffffff


	//----- nvinfo : EIATTR_COOP_GROUP_INSTR_OFFSETS
	.align		4
.L_587:
        /*0080*/ 	.byte	0x04, 0x28
        /*0082*/ 	.short	(.L_589 - .L_588)


	//   ....[0]....
.L_588:
        /*0084*/ 	.word	0x000019e0


	//----- nvinfo : EIATTR_VRC_CTA_INIT_COUNT
	.align		4
.L_589:
        /*0088*/ 	.byte	0x02, 0x4a
	.zero		1
	.zero		1


	//----- nvinfo : EIATTR_MBARRIER_INSTR_OFFSETS
	.align		4
        /*008c*/ 	.byte	0x04, 0x39
        /*008e*/ 	.short	(.L_591 - .L_590)


	//   ....[0]....
.L_590:
        /*0090*/ 	.word	0x00000270
        /*0094*/ 	.word	0x000000ff
        /*0098*/ 	.word	0x00000000
        /*009c*/ 	.short	0x0100
        /*009e*/ 	.byte	0x0f
	.zero		1


	//   ....[1]....
        /*00a0*/ 	.word	0x00000420
        /*00a4*/ 	.word	0x000000ff
        /*00a8*/ 	.word	0x00000000
        /*00ac*/ 	.short	0x010a
        /*00ae*/ 	.byte	0x04
	.zero		1


	//----- nvinfo : EIATTR_NUM_MBARRIERS
	.align		4
.L_591:
        /*00b0*/ 	.byte	0x03, 0x38
        /*00b2*/ 	.short	0x0001


	//----- nvinfo : EIATTR_EXIT_INSTR_OFFSETS
	.align		4
        /*00b4*/ 	.byte	0x04, 0x1c
        /*00b6*/ 	.short	(.L_593 - .L_592)


	//   ....[0]....
.L_592:
        /*00b8*/ 	.word	0x00001a30


	//   ....[1]....
        /*00bc*/ 	.word	0x00001bc0


	//   ....[2]....
        /*00c0*/ 	.word	0x00001c30


	//   ....[3]....
        /*00c4*/ 	.word	0x00001e10


	//----- nvinfo : EIATTR_MAX_THREADS
	.align		4
.L_593:
        /*00c8*/ 	.byte	0x04, 0x05
        /*00ca*/ 	.short	(.L_595 - .L_594)
.L_594:
        /*00cc*/ 	.word	0x00000080
        /*00d0*/ 	.word	0x00000001
        /*00d4*/ 	.word	0x00000001


	//----- nvinfo : EIATTR_CRS_STACK_SIZE
	.align		4
.L_595:
        /*00d8*/ 	.byte	0x04, 0x1e
        /*00da*/ 	.short	(.L_597 - .L_596)
.L_596:
        /*00dc*/ 	.word	0x00000000


	//----- nvinfo : EIATTR_CBANK_PARAM_SIZE
	.align		4
.L_597:
        /*00e0*/ 	.byte	0x03, 0x19
        /*00e2*/ 	.short	0x0038


	//----- nvinfo : EIATTR_PARAM_CBANK
	.align		4
        /*00e4*/ 	.byte	0x04, 0x0a
        /*00e6*/ 	.short	(.L_599 - .L_598)
	.align		4
.L_598:
        /*00e8*/ 	.word	index@(.nv.constant0._ZN3cub18CUB_300001_SM_10006detail9transform16transform_kernelINS2_10policy_hubILb0EN4cuda3std3__45tupleIJN6thrust24THRUST_300001_SM_1000_NS6detail15normal_iteratorINSA_10device_ptrIjEEEESF_EEEE10policy1000EiNS7_5minusIjEENSC_INSD_IiEEEEJPjSN_EEEvT0_iT1_T2_DpNS2_10kernel_argIT3_EE)
        /*00ec*/ 	.short	0x0380
        /*00ee*/ 	.short	0x0038


	//----- nvinfo : EIATTR_SW_WAR
	.align		4
.L_599:
        /*00f0*/ 	.byte	0x04, 0x36
        /*00f2*/ 	.short	(.L_601 - .L_600)
.L_600:
        /*00f4*/ 	.word	0x00000008
.L_601:


//--------------------- .nv.info._ZN3cub18CUB_300001_SM_10006detail8for_each13static_kernelINS2_12policy_hub_t12policy_500_tElNS2_12op_wrapper_tIlN6thrust24THRUST_300001_SM_1000_NS6system6detail7generic6detail21binary_search_functorINS8_6detail15normal_iteratorINS8_10device_ptrIiEEEENSC_18binary_search_lessENSC_3ubfEEENS8_12zip_iteratorIN4cuda3std3__45tupleIJNS8_17counting_iteratorIjNS8_11use_defaultESS_SS_EENSF_INSG_IjEEEEEEEEEEEEEvT0_T1_ --------------------------
	.section	.nv.info._ZN3cub18CUB_300001_SM_10006detail8for_each13static_kernelINS2_12policy_hub_t12policy_500_tElNS2_12op_wrapper_tIlN6thrust24THRUST_300001_SM_1000_NS6system6detail7generic6detail21binary_search_functorINS8_6detail15normal_iteratorINS8_10device_ptrIiEEEENSC_18binary_search_lessENSC_3ubfEEENS8_12zip_iteratorIN4cuda3std3__45tupleIJNS8_17counting_iteratorIjNS8_11use_defaultESS_SS_EENSF_INSG_IjEEEEEEEEEEEEEvT0_T1_,"",@"SHT_CUDA_INFO"
	.sectionflags	@""
	.align	4


	//----- nvinfo : EIATTR_CUDA_API_VERSION
	.align		4
        /*0000*/ 	.byte	0x04, 0x37
        /*0002*/ 	.short	(.L_603 - .L_602)
.L_602:
        /*0004*/ 	.word	0x00000082


	//----- nvinfo : EIATTR_KPARAM_INFO
	.align		4
.L_603:
        /*0008*/ 	.byte	0x04, 0x17
        /*000a*/ 	.short	(.L_605 - .L_604)
.L_604:
        /*000c*/ 	.word	0x00000000
        /*0010*/ 	.short	0x0001
        /*0012*/ 	.short	0x0008
        /*0014*/ 	.byte	0x00, 0xf0, 0xa1, 0x00


	//----- nvinfo : EIATTR_KPARAM_INFO
	.align		4
.L_605:
        /*0018*/ 	.byte	0x04, 0x17
        /*001a*/ 	.short	(.L_607 - .L_606)
.L_606:
        /*001c*/ 	.word	0x00000000
        /*0020*/ 	.short	0x0000
        /*0022*/ 	.short	0x0000
        /*0024*/ 	.byte	0x00, 0xf0, 0x21, 0x00


	//----- nvinfo : EIATTR_SPARSE_MMA_MASK
	.align		4
.L_607:
        /*0028*/ 	.byte	0x03, 0x50
        /*002a*/ 	.short	0x0000


	//----- nvinfo : EIATTR_MAXREG_COUNT
	.align		4
        /*002c*/ 	.byte	0x03, 0x1b
        /*002e*/ 	.short	0x00ff


	//----- nvinfo : EIATTR_MERCURY_ISA_VERSION
	.align		4
        /*0030*/ 	.byte	0x03, 0x5f
        /*0032*/ 	.short	0x0101


	//----- nvinfo : EIATTR_VRC_CTA_INIT_COUNT
	.align		4
        /*0034*/ 	.byte	0x02, 0x4a
	.zero		1
	.zero		1


	//----- nvinfo : EIATTR_EXIT_INSTR_OFFSETS
	.align		4
        /*0038*/ 	.byte	0x04, 0x1c
        /*003a*/ 	.short	(.L_609 - .L_608)


	//   ....[0]....
.L_608:
        /*003c*/ 	.word	0x00000540


	//   ....[1]....
        /*0040*/ 	.word	0x000005c0


	//   ....[2]....
        /*0044*/ 	.word	0x00000970


	//   ....[3]....
        /*0048*/ 	.word	0x00000b90


	//   ....[4]....
        /*004c*/ 	.word	0x00000c70


	//   ....[5]....
        /*0050*/ 	.word	0x00000c90


	//----- nvinfo : EIATTR_MAX_THREADS
	.align		4
.L_609:
        /*0054*/ 	.byte	0x04, 0x05
        /*0056*/ 	.short	(.L_611 - .L_610)
.L_610:
        /*0058*/ 	.word	0x00000100
        /*005c*/ 	.word	0x00000001
        /*0060*/ 	.word	0x00000001


	//----- nvinfo : EIATTR_CRS_STACK_SIZE
	.align		4
.L_611:
        /*0064*/ 	.byte	0x04, 0x1e
        /*0066*/ 	.short	(.L_613 - .L_612)
.L_612:
        /*0068*/ 	.word	0x00000000


	//----- nvinfo : EIATTR_CBANK_PARAM_SIZE
	.align		4
.L_613:
        /*006c*/ 	.byte	0x03, 0x19
        /*006e*/ 	.short	0x0030


	//----- nvinfo : EIATTR_PARAM_CBANK
	.align		4
        /*0070*/ 	.byte	0x04, 0x0a
        /*0072*/ 	.short	(.L_615 - .L_614)
	.align		4
.L_614:
        /*0074*/ 	.word	index@(.nv.constant0._ZN3cub18CUB_300001_SM_10006detail8for_each13static_kernelINS2_12policy_hub_t12policy_500_tElNS2_12op_wrapper_tIlN6thrust24THRUST_300001_SM_1000_NS6system6detail7generic6detail21binary_search_functorINS8_6detail15normal_iteratorINS8_10device_ptrIiEEEENSC_18binary_search_lessENSC_3ubfEEENS8_12zip_iteratorIN4cuda3std3__45tupleIJNS8_17counting_iteratorIjNS8_11use_defaultESS_SS_EENSF_INSG_IjEEEEEEEEEEEEEvT0_T1_)
        /*0078*/ 	.short	0x0380
        /*007a*/ 	.short	0x0030


	//----- nvinfo : EIATTR_SW_WAR
	.align		4
.L_615:
        /*007c*/ 	.byte	0x04, 0x36
        /*007e*/ 	.short	(.L_617 - .L_616)
.L_616:
        /*0080*/ 	.word	0x00000008
.L_617:


//--------------------- .nv.info._ZN3cub18CUB_300001_SM_10006detail8for_each13static_kernelINS2_12policy_hub_t12policy_500_tElNS2_12op_wrapper_tIlN6thrust24THRUST_300001_SM_1000_NS6system6detail7generic6detail21binary_search_functorINS8_6detail15normal_iteratorINS8_10device_ptrIiEEEENSC_18binary_search_lessENSC_3lbfEEENS8_12zip_iteratorIN4cuda3std3__45tupleIJNS8_17counting_iteratorIjNS8_11use_defaultESS_SS_EENSF_INSG_IjEEEEEEEEEEEEEvT0_T1_ --------------------------
	.section	.nv.info._ZN3cub18CUB_300001_SM_10006detail8for_each13static_kernelINS2_12policy_hub_t12policy_500_tElNS2_12op_wrapper_tIlN6thrust24THRUST_300001_SM_1000_NS6system6detail7generic6detail21binary_search_functorINS8_6detail15normal_iteratorINS8_10device_ptrIiEEEENSC_18binary_search_lessENSC_3lbfEEENS8_12zip_iteratorIN4cuda3std3__45tupleIJNS8_17counting_iteratorIjNS8_11use_defaultESS_SS_EENSF_INSG_IjEEEEEEEEEEEEEvT0_T1_,"",@"SHT_CUDA_INFO"
	.sectionflags	@""
	.align	4


	//----- nvinfo : EIATTR_CUDA_API_VERSION
	.align		4
        /*0000*/ 	.byte	0x04, 0x37
        /*0002*/ 	.short	(.L_619 - .L_618)
.L_618:
        /*0004*/ 	.word	0x00000082


	//----- nvinfo : EIATTR_KPARAM_INFO
	.align		4
.L_619:
        /*0008*/ 	.byte	0x04, 0x17
        /*000a*/ 	.short	(.L_621 - .L_620)
.L_620:
        /*000c*/ 	.word	0x00000000
        /*0010*/ 	.short	0x0001
        /*0012*/ 	.short	0x0008
        /*0014*/ 	.byte	0x00, 0xf0, 0xa1, 0x00


	//----- nvinfo : EIATTR_KPARAM_INFO
	.align		4
.L_621:
        /*0018*/ 	.byte	0x04, 0x17
        /*001a*/ 	.short	(.L_623 - .L_622)
.L_622:
        /*001c*/ 	.word	0x00000000
        /*0020*/ 	.short	0x0000
        /*0022*/ 	.short	0x0000
        /*0024*/ 	.byte	0x00, 0xf0, 0x21, 0x00


	//----- nvinfo : EIATTR_SPARSE_MMA_MASK
	.align		4
.L_623:
        /*0028*/ 	.byte	0x03, 0x50
        /*002a*/ 	.short	0x0000


	//----- nvinfo : EIATTR_MAXREG_COUNT
	.align		4
        /*002c*/ 	.byte	0x03, 0x1b
        /*002e*/ 	.short	0x00ff


	//----- nvinfo : EIATTR_MERCURY_ISA_VERSION
	.align		4
        /*0030*/ 	.byte	0x03, 0x5f
        /*0032*/ 	.short	0x0101


	//----- nvinfo : EIATTR_VRC_CTA_INIT_COUNT
	.align		4
        /*0034*/ 	.byte	0x02, 0x4a
	.zero		1
	.zero		1


	//----- nvinfo : EIATTR_EXIT_INSTR_OFFSETS
	.align		4
        /*0038*/ 	.byte	0x04, 0x1c
        /*003a*/ 	.short	(.L_625 - .L_624)


	//   ....[0]....
.L_624:
        /*003c*/ 	.word	0x00000540


	//   ....[1]....
        /*0040*/ 	.word	0x000005c0


	//   ....[2]....
        /*0044*/ 	.word	0x00000970


	//   ....[3]....
        /*0048*/ 	.word	0x00000b90


	//   ....[4]....
        /*004c*/ 	.word	0x00000c70


	//   ....[5]....
        /*0050*/ 	.word	0x00000c90


	//----- nvinfo : EIATTR_MAX_THREADS
	.align		4
.L_625:
        /*0054*/ 	.byte	0x04, 0x05
        /*0056*/ 	.short	(.L_627 - .L_626)
.L_626:
        /*0058*/ 	.word	0x00000100
        /*005c*/ 	.word	0x00000001
        /*0060*/ 	.word	0x00000001


	//----- nvinfo : EIATTR_CRS_STACK_SIZE
	.align		4
.L_627:
        /*0064*/ 	.byte	0x04, 0x1e
        /*0066*/ 	.short	(.L_629 - .L_628)
.L_628:
        /*0068*/ 	.word	0x00000000


	//----- nvinfo : EIATTR_CBANK_PARAM_SIZE
	.align		4
.L_629:
        /*006c*/ 	.byte	0x03, 0x19
        /*006e*/ 	.short	0x0030


	//----- nvinfo : EIATTR_PARAM_CBANK
	.align		4
        /*0070*/ 	.byte	0x04, 0x0a
        /*0072*/ 	.short	(.L_631 - .L_630)
	.align		4
.L_630:
        /*0074*/ 	.word	index@(.nv.constant0._ZN3cub18CUB_300001_SM_10006detail8for_each13static_kernelINS2_12policy_hub_t12policy_500_tElNS2_12op_wrapper_tIlN6thrust24THRUST_300001_SM_1000_NS6system6detail7generic6detail21binary_search_functorINS8_6detail15normal_iteratorINS8_10device_ptrIiEEEENSC_18binary_search_lessENSC_3lbfEEENS8_12zip_iteratorIN4cuda3std3__45tupleIJNS8_17counting_iteratorIjNS8_11use_defaultESS_SS_EENSF_INSG_IjEEEEEEEEEEEEEvT0_T1_)
        /*0078*/ 	.short	0x0380
        /*007a*/ 	.short	0x0030


	//----- nvinfo : EIATTR_SW_WAR
	.align		4
.L_631:
        /*007c*/ 	.byte	0x04, 0x36
        /*007e*/ 	.short	(.L_633 - .L_632)
.L_632:
        /*0080*/ 	.word	0x00000008
.L_633:


//--------------------- .nv.info._ZN3cub18CUB_300001_SM_10006detail8for_each13static_kernelINS2_12policy_hub_t12policy_500_tEmN6thrust24THRUST_300001_SM_1000_NS8cuda_cub20__uninitialized_fill7functorINS7_10device_ptrIjEEjEEEEvT0_T1_ --------------------------
	.section	.nv.info._ZN3cub18CUB_300001_SM_10006detail8for_each13static_kernelINS2_12policy_hub_t12policy_500_tEmN6thrust24THRUST_300001_SM_1000_NS8cuda_cub20__uninitialized_fill7functorINS7_10device_ptrIjEEjEEEEvT0_T1_,"",@"SHT_CUDA_INFO"
	.sectionflags	@""
	.align	4


	//----- nvinfo : EIATTR_CUDA_API_VERSION
	.align		4
        /*0000*/ 	.byte	0x04, 0x37
        /*0002*/ 	.short	(.L_635 - .L_634)
.L_634:
        /*0004*/ 	.word	0x00000082


	//----- nvinfo : EIATTR_KPARAM_INFO
	.align		4
.L_635:
        /*0008*/ 	.byte	0x04, 0x17
        /*000a*/ 	.short	(.L_637 - .L_636)
.L_636:
        /*000c*/ 	.word	0x00000000
        /*0010*/ 	.short	0x0001
        /*0012*/ 	.short	0x0008
        /*0014*/ 	.byte	0x00, 0xf0, 0x41, 0x00


	//----- nvinfo : EIATTR_KPARAM_INFO
	.align		4
.L_637:
        /*0018*/ 	.byte	0x04, 0x17
        /*001a*/ 	.short	(.L_639 - .L_638)
.L_638:
        /*001c*/ 	.word	0x00000000
        /*0020*/ 	.short	0x0000
        /*0022*/ 	.short	0x0000
        /*0024*/ 	.byte	0x00, 0xf0, 0x21, 0x00


	//----- nvinfo : EIATTR_SPARSE_MMA_MASK
	.align		4
.L_639:
        /*0028*/ 	.byte	0x03, 0x50
        /*002a*/ 	.short	0x0000


	//----- nvinfo : EIATTR_MAXREG_COUNT
	.align		4
        /*002c*/ 	.byte	0x03, 0x1b
        /*002e*/ 	.short	0x00ff


	//----- nvinfo : EIATTR_MERCURY_ISA_VERSION
	.align		4
        /*0030*/ 	.byte	0x03, 0x5f
        /*0032*/ 	.short	0x0101


	//----- nvinfo : EIATTR_VRC_CTA_INIT_COUNT
	.align		4
        /*0034*/ 	.byte	0x02, 0x4a
	.zero		1
	.zero		1


	//----- nvinfo : EIATTR_EXIT_INSTR_OFFSETS
	.align		4
        /*0038*/ 	.byte	0x04, 0x1c
        /*003a*/ 	.short	(.L_641 - .L_640)


	//   ....[0]....
.L_640:
        /*003c*/ 	.word	0x00000130


	//   ....[1]....
        /*0040*/ 	.word	0x00000230


	//   ....[2]....
        /*0044*/ 	.word	0x00000260


	//----- nvinfo : EIATTR_MAX_THREADS
	.align		4
.L_641:
        /*0048*/ 	.byte	0x04, 0x05
        /*004a*/ 	.short	(.L_643 - .L_642)
.L_642:
        /*004c*/ 	.word	0x00000100
        /*0050*/ 	.word	0x00000001
        /*0054*/ 	.word	0x00000001


	//----- nvinfo : EIATTR_CBANK_PARAM_SIZE
	.align		4
.L_643:
        /*0058*/ 	.byte	0x03, 0x19
        /*005a*/ 	.short	0x0018


	//----- nvinfo : EIATTR_PARAM_CBANK
	.align		4
        /*005c*/ 	.byte	0x04, 0x0a
        /*005e*/ 	.short	(.L_645 - .L_644)
	.align		4
.L_644:
        /*0060*/ 	.word	index@(.nv.constant0._ZN3cub18CUB_300001_SM_10006detail8for_each13static_kernelINS2_12policy_hub_t12policy_500_tEmN6thrust24THRUST_300001_SM_1000_NS8cuda_cub20__uninitialized_fill7functorINS7_10device_ptrIjEEjEEEEvT0_T1_)
        /*0064*/ 	.short	0x0380
        /*0066*/ 	.short	0x0018


	//----- nvinfo : EIATTR_SW_WAR
	.align		4
.L_645:
        /*0068*/ 	.byte	0x04, 0x36
        /*006a*/ 	.short	(.L_647 - .L_646)
.L_646:
        /*006c*/ 	.word	0x00000008
.L_647:


//--------------------- .nv.info._ZN3cub18CUB_300001_SM_10006detail8for_each13static_kernelINS2_12policy_hub_t12policy_500_tElN6thrust24THRUST_300001_SM_1000_NS8cuda_cub6__fill7functorINS7_6detail15normal_iteratorINS7_10device_ptrIfEEEEiEEEEvT0_T1_ --------------------------
	.section	.nv.info._ZN3cub18CUB_300001_SM_10006detail8for_each13static_kernelINS2_12policy_hub_t12policy_500_tElN6thrust24THRUST_300001_SM_1000_NS8cuda_cub6__fill7functorINS7_6detail15normal_iteratorINS7_10device_ptrIfEEEEiEEEEvT0_T1_,"",@"SHT_CUDA_INFO"
	.sectionflags	@""
	.align	4


	//----- nvinfo : EIATTR_CUDA_API_VERSION
	.align		4
        /*0000*/ 	.byte	0x04, 0x37
        /*0002*/ 	.short	(.L_649 - .L_648)
.L_648:
        /*0004*/ 	.word	0x00000082


	//----- nvinfo : EIATTR_KPARAM_INFO
	.align		4
.L_649:
        /*0008*/ 	.byte	0x04, 0x17
        /*000a*/ 	.short	(.L_651 - .L_650)
.L_650:
        /*000c*/ 	.word	0x00000000
        /*0010*/ 	.short	0x0001
        /*0012*/ 	.short	0x0008
        /*0014*/ 	.byte	0x00, 0xf0, 0x41, 0x00


	//----- nvinfo : EIATTR_KPARAM_INFO
	.align		4
.L_651:
        /*0018*/ 	.byte	0x04, 0x17
        /*001a*/ 	.short	(.L_653 - .L_652)
.L_652:
        /*001c*/ 	.word	0x00000000
        /*0020*/ 	.short	0x0000
        /*0022*/ 	.short	0x0000
        /*0024*/ 	.byte	0x00, 0xf0, 0x21, 0x00


	//----- nvinfo : EIATTR_SPARSE_MMA_MASK
	.align		4
.L_653:
        /*0028*/ 	.byte	0x03, 0x50
        /*002a*/ 	.short	0x0000


	//----- nvinfo : EIATTR_MAXREG_COUNT
	.align		4
        /*002c*/ 	.byte	0x03, 0x1b
        /*002e*/ 	.short	0x00ff


	//----- nvinfo : EIATTR_MERCURY_ISA_VERSION
	.align		4
        /*0030*/ 	.byte	0x03, 0x5f
        /*0032*/ 	.short	0x0101


	//----- nvinfo : EIATTR_VRC_CTA_INIT_COUNT
	.align		4
        /*0034*/ 	.byte	0x02, 0x4a
	.zero		1
	.zero		1


	//----- nvinfo : EIATTR_EXIT_INSTR_OFFSETS
	.align		4
        /*0038*/ 	.byte	0x04, 0x1c
        /*003a*/ 	.short	(.L_655 - .L_654)


	//   ....[0]....
.L_654:
        /*003c*/ 	.word	0x00000140


	//   ....[1]....
        /*0040*/ 	.word	0x00000260


	//   ....[2]....
        /*0044*/ 	.word	0x00000280


	//----- nvinfo : EIATTR_MAX_THREADS
	.align		4
.L_655:
        /*0048*/ 	.byte	0x04, 0x05
        /*004a*/ 	.short	(.L_657 - .L_656)
.L_656:
        /*004c*/ 	.word	0x00000100
        /*0050*/ 	.word	0x00000001
        /*0054*/ 	.word	0x00000001


	//----- nvinfo : EIATTR_CBANK_PARAM_SIZE
	.align		4
.L_657:
        /*0058*/ 	.byte	0x03, 0x19
        /*005a*/ 	.short	0x0018


	//----- nvinfo : EIATTR_PARAM_CBANK
	.align		4
        /*005c*/ 	.byte	0x04, 0x0a
        /*005e*/ 	.short	(.L_659 - .L_658)
	.align		4
.L_658:
        /*0060*/ 	.word	index@(.nv.constant0._ZN3cub18CUB_300001_SM_10006detail8for_each13static_kernelINS2_12policy_hub_t12policy_500_tElN6thrust24THRUST_300001_SM_1000_NS8cuda_cub6__fill7functorINS7_6detail15normal_iteratorINS7_10device_ptrIfEEEEiEEEEvT0_T1_)
        /*0064*/ 	.short	0x0380
        /*0066*/ 	.short	0x0018


	//----- nvinfo : EIATTR_SW_WAR
	.align		4
.L_659:
        /*0068*/ 	.byte	0x04, 0x36
        /*006a*/ 	.short	(.L_661 - .L_660)
.L_660:
        /*006c*/ 	.word	0x00000008
.L_661:


//--------------------- .nv.info._ZN3cub18CUB_300001_SM_10006detail8for_each13static_kernelINS2_12policy_hub_t12policy_500_tEmN6thrust24THRUST_300001_SM_1000_NS8cuda_cub20__uninitialized_fill7functorINS7_10device_ptrIfEEfEEEEvT0_T1_ --------------------------
	.section	.nv.info._ZN3cub18CUB_300001_SM_10006detail8for_each13static_kernelINS2_12policy_hub_t12policy_500_tEmN6thrust24THRUST_300001_SM_1000_NS8cuda_cub20__uninitialized_fill7functorINS7_10device_ptrIfEEfEEEEvT0_T1_,"",@"SHT_CUDA_INFO"
	.sectionflags	@""
	.align	4


	//----- nvinfo : EIATTR_CUDA_API_VERSION
	.align		4
        /*0000*/ 	.byte	0x04, 0x37
        /*0002*/ 	.short	(.L_663 - .L_662)
.L_662:
        /*0004*/ 	.word	0x00000082


	//----- nvinfo : EIATTR_KPARAM_INFO
	.align		4
.L_663:
        /*0008*/ 	.byte	0x04, 0x17
        /*000a*/ 	.short	(.L_665 - .L_664)
.L_664:
        /*000c*/ 	.word	0x00000000
        /*0010*/ 	.short	0x0001
        /*0012*/ 	.short	0x0008
        /*0014*/ 	.byte	0x00, 0xf0, 0x41, 0x00


	//----- nvinfo : EIATTR_KPARAM_INFO
	.align		4
.L_665:
        /*0018*/ 	.byte	0x04, 0x17
        /*001a*/ 	.short	(.L_667 - .L_666)
.L_666:
        /*001c*/ 	.word	0x00000000
        /*0020*/ 	.short	0x0000
        /*0022*/ 	.short	0x0000
        /*0024*/ 	.byte	0x00, 0xf0, 0x21, 0x00


	//----- nvinfo : EIATTR_SPARSE_MMA_MASK
	.align		4
.L_667:
        /*0028*/ 	.byte	0x03, 0x50
        /*002a*/ 	.short	0x0000


	//----- nvinfo : EIATTR_MAXREG_COUNT
	.align		4
        /*002c*/ 	.byte	0x03, 0x1b
        /*002e*/ 	.short	0x00ff


	//----- nvinfo : EIATTR_MERCURY_ISA_VERSION
	.align		4
        /*0030*/ 	.byte	0x03, 0x5f
        /*0032*/ 	.short	0x0101


	//----- nvinfo : EIATTR_VRC_CTA_INIT_COUNT
	.align		4
        /*0034*/ 	.byte	0x02, 0x4a
	.zero		1
	.zero		1


	//----- nvinfo : EIATTR_EXIT_INSTR_OFFSETS
	.align		4
        /*0038*/ 	.byte	0x04, 0x1c
        /*003a*/ 	.short	(.L_669 - .L_668)


	//   ....[0]....
.L_668:
        /*003c*/ 	.word	0x00000130


	//   ....[1]....
        /*0040*/ 	.word	0x00000230


	//   ....[2]....
        /*0044*/ 	.word	0x00000260


	//----- nvinfo : EIATTR_MAX_THREADS
	.align		4
.L_669:
        /*0048*/ 	.byte	0x04, 0x05
        /*004a*/ 	.short	(.L_671 - .L_670)
.L_670:
        /*004c*/ 	.word	0x00000100
        /*0050*/ 	.word	0x00000001
        /*0054*/ 	.word	0x00000001


	//----- nvinfo : EIATTR_CBANK_PARAM_SIZE
	.align		4
.L_671:
        /*0058*/ 	.byte	0x03, 0x19
        /*005a*/ 	.short	0x0018


	//----- nvinfo : EIATTR_PARAM_CBANK
	.align		4
        /*005c*/ 	.byte	0x04, 0x0a
        /*005e*/ 	.short	(.L_673 - .L_672)
	.align		4
.L_672:
        /*0060*/ 	.word	index@(.nv.constant0._ZN3cub18CUB_300001_SM_10006detail8for_each13static_kernelINS2_12policy_hub_t12policy_500_tEmN6thrust24THRUST_300001_SM_1000_NS8cuda_cub20__uninitialized_fill7functorINS7_10device_ptrIfEEfEEEEvT0_T1_)
        /*0064*/ 	.short	0x0380
        /*0066*/ 	.short	0x0018


	//----- nvinfo : EIATTR_SW_WAR
	.align		4
.L_673:
        /*0068*/ 	.byte	0x04, 0x36
        /*006a*/ 	.short	(.L_675 - .L_674)
.L_674:
        /*006c*/ 	.word	0x00000008
.L_675:


//--------------------- .nv.info._ZN3cub18CUB_300001_SM_10006detail8for_each13static_kernelINS2_12policy_hub_t12policy_500_tEmN6thrust24THRUST_300001_SM_1000_NS8cuda_cub20__uninitialized_fill7functorINS7_10device_ptrIiEEiEEEEvT0_T1_ --------------------------
	.section	.nv.info._ZN3cub18CUB_300001_SM_10006detail8for_each13static_kernelINS2_12policy_hub_t12policy_500_tEmN6thrust24THRUST_300001_SM_1000_NS8cuda_cub20__uninitialized_fill7functorINS7_10device_ptrIiEEiEEEEvT0_T1_,"",@"SHT_CUDA_INFO"
	.sectionflags	@""
	.align	4


	//----- nvinfo : EIATTR_CUDA_API_VERSION
	.align		4
        /*0000*/ 	.byte	0x04, 0x37
        /*0002*/ 	.short	(.L_677 - .L_676)
.L_676:
        /*0004*/ 	.word	0x00000082


	//----- nvinfo : EIATTR_KPARAM_INFO
	.align		4
.L_677:
        /*0008*/ 	.byte	0x04, 0x17
        /*000a*/ 	.short	(.L_679 - .L_678)
.L_678:
        /*000c*/ 	.word	0x00000000
        /*0010*/ 	.short	0x0001
        /*0012*/ 	.short	0x0008
        /*0014*/ 	.byte	0x00, 0xf0, 0x41, 0x00


	//----- nvinfo : EIATTR_KPARAM_INFO
	.align		4
.L_679:
        /*0018*/ 	.byte	0x04, 0x17
        /*001a*/ 	.short	(.L_681 - .L_680)
.L_680:
        /*001c*/ 	.word	0x00000000
        /*0020*/ 	.short	0x0000
        /*0022*/ 	.short	0x0000
        /*0024*/ 	.byte	0x00, 0xf0, 0x21, 0x00


	//----- nvinfo : EIATTR_SPARSE_MMA_MASK
	.align		4
.L_681:
        /*0028*/ 	.byte	0x03, 0x50
        /*002a*/ 	.short	0x0000


	//----- nvinfo : EIATTR_MAXREG_COUNT
	.align		4
        /*002c*/ 	.byte	0x03, 0x1b
        /*002e*/ 	.short	0x00ff


	//----- nvinfo : EIATTR_MERCURY_ISA_VERSION
	.align		4
        /*0030*/ 	.byte	0x03, 0x5f
        /*0032*/ 	.short	0x0101


	//----- nvinfo : EIATTR_VRC_CTA_INIT_COUNT
	.align		4
        /*0034*/ 	.byte	0x02, 0x4a
	.zero		1
	.zero		1


	//----- nvinfo : EIATTR_EXIT_INSTR_OFFSETS
	.align		4
        /*0038*/ 	.byte	0x04, 0x1c
        /*003a*/ 	.short	(.L_683 - .L_682)


	//   ....[0]....
.L_682:
        /*003c*/ 	.word	0x00000130


	//   ....[1]....
        /*0040*/ 	.word	0x00000230


	//   ....[2]....
        /*0044*/ 	.word	0x00000260


	//----- nvinfo : EIATTR_MAX_THREADS
	.align		4
.L_683:
        /*0048*/ 	.byte	0x04, 0x05
        /*004a*/ 	.short	(.L_685 - .L_684)
.L_684:
        /*004c*/ 	.word	0x00000100
        /*0050*/ 	.word	0x00000001
        /*0054*/ 	.word	0x00000001


	//----- nvinfo : EIATTR_CBANK_PARAM_SIZE
	.align		4
.L_685:
        /*0058*/ 	.byte	0x03, 0x19
        /*005a*/ 	.short	0x0018


	//----- nvinfo : EIATTR_PARAM_CBANK
	.align		4
        /*005c*/ 	.byte	0x04, 0x0a
        /*005e*/ 	.short	(.L_687 - .L_686)
	.align		4
.L_686:
        /*0060*/ 	.word	index@(.nv.constant0._ZN3cub18CUB_300001_SM_10006detail8for_each13static_kernelINS2_12policy_hub_t12policy_500_tEmN6thrust24THRUST_300001_SM_1000_NS8cuda_cub20__uninitialized_fill7functorINS7_10device_ptrIiEEiEEEEvT0_T1_)
        /*0064*/ 	.short	0x0380
        /*0066*/ 	.short	0x0018


	//----- nvinfo : EIATTR_SW_WAR
	.align		4
.L_687:
        /*0068*/ 	.byte	0x04, 0x36
        /*006a*/ 	.short	(.L_689 - .L_688)
.L_688:
        /*006c*/ 	.word	0x00000008
.L_689:


//--------------------- .nv.info._ZN3cub18CUB_300001_SM_10006detail6reduce28DeviceReduceSingleTileKernelINS2_10policy_hubIN4cuda3std3__45tupleIJblEEEyN6thrust24THRUST_300001_SM_1000_NS8cuda_cub9__find_if7functorIS9_EEE10Policy1000EPS9_SI_iSF_S9_S9_NS7_10__identityEEEvT0_T1_T2_T3_T4_T6_ --------------------------
	.section	.nv.info._ZN3cub18CUB_300001_SM_10006detail6reduce28DeviceReduceSingleTileKernelINS2_10policy_hubIN4cuda3std3__45tupleIJblEEEyN6thrust24THRUST_300001_SM_1000_NS8cuda_cub9__find_if7functorIS9_EEE10Policy1000EPS9_SI_iSF_S9_S9_NS7_10__identityEEEvT0_T1_T2_T3_T4_T6_,"",@"SHT_CUDA_INFO"
	.sectionflags	@""
	.align	4


	//----- nvinfo : EIATTR_CUDA_API_VERSION
	.align		4
        /*0000*/ 	.byte	0x04, 0x37
        /*0002*/ 	.short	(.L_691 - .L_690)
.L_690:
        /*0004*/ 	.word	0x00000082


	//----- nvinfo : EIATTR_KPARAM_INFO
	.align		4
.L_691:
        /*0008*/ 	.byte	0x04, 0x17
        /*000a*/ 	.short	(.L_693 - .L_692)
.L_692:
        /*000c*/ 	.word	0x00000000
        /*0010*/ 	.short	0x0005
        /*0012*/ 	.short	0x0028
        /*0014*/ 	.byte	0x00, 0xf0, 0x05, 0x00


	//----- nvinfo : EIATTR_KPARAM_INFO
	.align		4
.L_693:
        /*0018*/ 	.byte	0x04, 0x17
        /*001a*/ 	.short	(.L_695 - .L_694)
.L_694:
        /*001c*/ 	.word	0x00000000
        /*0020*/ 	.short	0x0004
        /*0022*/ 	.short	0x0018
        /*0024*/ 	.byte	0x00, 0xf0, 0x41, 0x00


	//----- nvinfo : EIATTR_KPARAM_INFO
	.align		4
.L_695:
        /*0028*/ 	.byte	0x04, 0x17
        /*002a*/ 	.short	(.L_697 - .L_696)
.L_696:
        /*002c*/ 	.word	0x00000000
        /*0030*/ 	.short	0x0003
        /*0032*/ 	.short	0x0014
        /*0034*/ 	.byte	0x00, 0xf0, 0x05, 0x00


	//----- nvinfo : EIATTR_KPARAM_INFO
	.align		4
.L_697:
        /*0038*/ 	.byte	0x04, 0x17
        /*003a*/ 	.short	(.L_699 - .L_698)
.L_698:
        /*003c*/ 	.word	0x00000000
        /*0040*/ 	.short	0x0002
        /*0042*/ 	.short	0x0010
        /*0044*/ 	.byte	0x00, 0xf0, 0x11, 0x00


	//----- nvinfo : EIATTR_KPARAM_INFO
	.align		4
.L_699:
        /*0048*/ 	.byte	0x04, 0x17
        /*004a*/ 	.short	(.L_701 - .L_700)
.L_700:
        /*004c*/ 	.word	0x00000000
        /*0050*/ 	.short	0x0001
        /*0052*/ 	.short	0x0008
        /*0054*/ 	.byte	0x00, 0xf5, 0x21, 0x00


	//----- nvinfo : EIATTR_KPARAM_INFO
	.align		4
.L_701:
        /*0058*/ 	.byte	0x04, 0x17
        /*005a*/ 	.short	(.L_703 - .L_702)
.L_702:
        /*005c*/ 	.word	0x00000000
        /*0060*/ 	.short	0x0000
        /*0062*/ 	.short	0x0000
        /*0064*/ 	.byte	0x00, 0xf5, 0x21, 0x00


	//----- nvinfo : EIATTR_SPARSE_MMA_MASK
	.align		4
.L_703:
        /*0068*/ 	.byte	0x03, 0x50
        /*006a*/ 	.short	0x0000


	//----- nvinfo : EIATTR_MAXREG_COUNT
	.align		4
        /*006c*/ 	.byte	0x03, 0x1b
        /*006e*/ 	.short	0x00ff


	//----- nvinfo : EIATTR_NUM_BARRIERS
	.align		4
        /*0070*/ 	.byte	0x02, 0x4c
        /*0072*/ 	.byte	0x01
	.zero		1


	//----- nvinfo : EIATTR_MERCURY_ISA_VERSION
	.align		4
        /*0074*/ 	.byte	0x03, 0x5f
        /*0076*/ 	.short	0x0101


	//----- nvinfo : EIATTR_COOP_GROUP_MASK_REGIDS
	.align		4
        /*0078*/ 	.byte	0x04, 0x29
        /*007a*/ 	.short	(.L_705 - .L_704)


	//   ....[0]....
.L_704:
        /*007c*/ 	.word	0xffffffff


	//   ....[1]....
        /*0080*/ 	.word	0xffffffff


	//   ....[2]....
        /*0084*/ 	.word	0xffffffff


	//   ....[3]....
        /*0088*/ 	.word	0xffffffff


	//   ....[4]....
        /*008c*/ 	.word	0xffffffff


	//   ....[5]....
        /*0090*/ 	.word	0xffffffff


	//   ....[6]....
        /*0094*/ 	.word	0xffffffff


	//   ....[7]....
        /*0098*/ 	.word	0xffffffff


	//   ....[8]....
        /*009c*/ 	.word	0xffffffff


	//   ....[9]....
        /*00a0*/ 	.word	0xffffffff


	//   ....[10]....
        /*00a4*/ 	.word	0xffffffff


	//   ....[11]....
        /*00a8*/ 	.word	0xffffffff


	//   ....[12]....
        /*00ac*/ 	.word	0xffffffff


	//   ....[13]....
        /*00b0*/ 	.word	0xffffffff


	//   ....[14]....
        /*00b4*/ 	.word	0xffffffff


	//   ....[15]....
        /*00b8*/ 	.word	0xffffffff


	//   ....[16]....
        /*00bc*/ 	.word	0xffffffff


	//   ....[17]....
        /*00c0*/ 	.word	0xffffffff


	//   ....[18]....
        /*00c4*/ 	.word	0xffffffff


	//   ....[19]....
        /*00c8*/ 	.word	0xffffffff


	//   ....[20]....
        /*00cc*/ 	.word	0xffffffff


	//   ....[21]....
        /*00d0*/ 	.word	0xffffffff


	//   ....[22]....
        /*00d4*/ 	.word	0xffffffff


	//   ....[23]....
        /*00d8*/ 	.word	0xffffffff


	//   ....[24]....
        /*00dc*/ 	.word	0xffffffff


	//   ....[25]....
        /*00e0*/ 	.word	0xffffffff


	//   ....[26]....
        /*00e4*/ 	.word	0xffffffff


	//   ....[27]....
        /*00e8*/ 	.word	0xffffffff


	//   ....[28]....
        /*00ec*/ 	.word	0xffffffff


	//   ....[29]....
        /*00f0*/ 	.word	0xffffffff


	//   ....[30]....
        /*00f4*/ 	.word	0xffffffff


	//   ....[31]....
        /*00f8*/ 	.word	0xffffffff


	//   ....[32]....
        /*00fc*/ 	.word	0xffffffff


	//   ....[33]....
        /*0100*/ 	.word	0xffffffff


	//   ....[34]....
        /*0104*/ 	.word	0xffffffff


	//   ....[35]....
        /*0108*/ 	.word	0xffffffff


	//   ....[36]....
        /*010c*/ 	.word	0xffffffff


	//   ....[37]....
        /*0110*/ 	.word	0xffffffff


	//   ....[38]....
        /*0114*/ 	.word	0xffffffff


	//   ....[39]....
        /*0118*/ 	.word	0xffffffff


	//   ....[40]....
        /*011c*/ 	.word	0xffffffff


	//   ....[41]....
        /*0120*/ 	.word	0xffffffff


	//   ....[42]....
        /*0124*/ 	.word	0xffffffff


	//   ....[43]....
        /*0128*/ 	.word	0xffffffff


	//   ....[44]....
        /*012c*/ 	.word	0xffffffff


	//----- nvinfo : EIATTR_COOP_GROUP_INSTR_OFFSETS
	.align		4
.L_705:
        /*0130*/ 	.byte	0x04, 0x28
        /*0132*/ 	.short	(.L_707 - .L_706)


	//   ....[0]....
.L_706:
        /*0134*/ 	.word	0x000007d0


	//   ....[1]....
        /*0138*/ 	.word	0x000007e0


	//   ....[2]....
        /*013c*/ 	.word	0x000007f0


	//   ....[3]....
        /*0140*/ 	.word	0x00000940


	//   ....[4]....
        /*0144*/ 	.word	0x00000970


	//   ....[5]....
        /*0148*/ 	.word	0x000009a0


	//   ....[6]....
        /*014c*/ 	.word	0x00000ac0


	//   ....[7]....
        /*0150*/ 	.word	0x00000ae0


	//   ....[8]....
        /*0154*/ 	.word	0x00000af0


	//   ....[9]....
        /*0158*/ 	.word	0x00000c10


	//   ....[10]....
        /*015c*/ 	.word	0x00000c30


	//   ....[11]....
        /*0160*/ 	.word	0x00000c40


	//   ....[12]....
        /*0164*/ 	.word	0x00000d60


	//   ....[13]....
        /*0168*/ 	.word	0x00000d80


	//   ....[14]....
        /*016c*/ 	.word	0x00000d90


	//   ....[15]....
        /*0170*/ 	.word	0x00001520


	//   ....[16]....
        /*0174*/ 	.word	0x000015b0


	//   ....[17]....
        /*0178*/ 	.word	0x000015e0


	//   ....[18]....
        /*017c*/ 	.word	0x00001700


	//   ....[19]....
        /*0180*/ 	.word	0x00001730


	//   ....[20]....
        /*0184*/ 	.word	0x00001740


	//   ....[21]....
        /*0188*/ 	.word	0x00001860


	//   ....[22]....
        /*018c*/ 	.word	0x00001880


	//   ....[23]....
        /*0190*/ 	.word	0x00001890


	//   ....[24]....
        /*0194*/ 	.word	0x000019b0


	//   ....[25]....
        /*0198*/ 	.word	0x000019d0


	//   ....[26]....
        /*019c*/ 	.word	0x000019e0


	//   ....[27]....
        /*01a0*/ 	.word	0x00001b00


	//   ....[28]....
        /*01a4*/ 	.word	0x00001b20


	//   ....[29]....
        /*01a8*/ 	.word	0x00001b30


	//   ....[30]....
        /*01ac*/ 	.word	0x000031b0


	//   ....[31]....
        /*01b0*/ 	.word	0x000031c0


	//   ....[32]....
        /*01b4*/ 	.word	0x000031d0


	//   ....[33]....
        /*01b8*/ 	.word	0x00003320


	//   ....[34]....
        /*01bc*/ 	.word	0x00003350


	//   ....[35]....
        /*01c0*/ 	.word	0x00003380


	//   ....[36]....
        /*01c4*/ 	.word	0x000034a0


	//   ....[37]....
        /*01c8*/ 	.word	0x000034c0


	//   ....[38]....
        /*01cc*/ 	.word	0x000034d0


	//   ....[39]....
        /*01d0*/ 	.word	0x000035f0


	//   ....[40]....
        /*01d4*/ 	.word	0x00003610


	//   ....[41]....
        /*01d8*/ 	.word	0x00003620


	//   ....[42]....
        /*01dc*/ 	.word	0x00003740


	//   ....[43]....
        /*01e0*/ 	.word	0x00003760


	//   ....[44]....
        /*01e4*/ 	.word	0x00003770


	//----- nvinfo : EIATTR_VRC_CTA_INIT_COUNT
	.align		4
.L_707:
        /*01e8*/ 	.byte	0x02, 0x4a
	.zero		1
	.zero		1


	//----- nvinfo : EIATTR_EXIT_INSTR_OFFSETS
	.align		4
        /*01ec*/ 	.byte	0x04, 0x1c
        /*01ee*/ 	.short	(.L_709 - .L_708)


	//   ....[0]....
.L_708:
        /*01f0*/ 	.word	0x00000080


	//   ....[1]....
        /*01f4*/ 	.word	0x000000d0


	//   ....[2]....
        /*01f8*/ 	.word	0x00003e80


	//   ....[3]....
        /*01fc*/ 	.word	0x00003f70


	//----- nvinfo : EIATTR_MAX_THREADS
	.align		4
.L_709:
        /*0200*/ 	.byte	0x04, 0x05
        /*0202*/ 	.short	(.L_711 - .L_710)
.L_710:
        /*0204*/ 	.word	0x00000100
        /*0208*/ 	.word	0x00000001
        /*020c*/ 	.word	0x00000001


	//----- nvinfo : EIATTR_CRS_STACK_SIZE
	.align		4
.L_711:
        /*0210*/ 	.byte	0x04, 0x1e
        /*0212*/ 	.short	(.L_713 - .L_712)
.L_712:
        /*0214*/ 	.word	0x00000000


	//----- nvinfo : EIATTR_CBANK_PARAM_SIZE
	.align		4
.L_713:
        /*0218*/ 	.byte	0x03, 0x19
        /*021a*/ 	.short	0x0029


	//----- nvinfo : EIATTR_PARAM_CBANK
	.align		4
        /*021c*/ 	.byte	0x04, 0x0a
        /*021e*/ 	.short	(.L_715 - .L_714)
	.align		4
.L_714:
        /*0220*/ 	.word	index@(.nv.constant0._ZN3cub18CUB_300001_SM_10006detail6reduce28DeviceReduceSingleTileKernelINS2_10policy_hubIN4cuda3std3__45tupleIJblEEEyN6thrust24THRUST_300001_SM_1000_NS8cuda_cub9__find_if7functorIS9_EEE10Policy1000EPS9_SI_iSF_S9_S9_NS7_10__identityEEEvT0_T1_T2_T3_T4_T6_)
        /*0224*/ 	.short	0x0380
        /*0226*/ 	.short	0x0029


	//----- nvinfo : EIATTR_SW_WAR
	.align		4
.L_715:
        /*0228*/ 	.byte	0x04, 0x36
        /*022a*/ 	.short	(.L_717 - .L_716)
.L_716:
        /*022c*/ 	.word	0x00000008
.L_717:


//--------------------- .nv.info._ZN3cub18CUB_300001_SM_10006detail6reduce18DeviceReduceKernelINS2_10policy_hubIN4cuda3std3__45tupleIJblEEEyN6thrust24THRUST_300001_SM_1000_NS8cuda_cub9__find_if7functorIS9_EEE10Policy1000ENSB_12zip_iteratorINS8_IJNSD_26transform_input_iterator_tIbNSC_6detail35transform_pair_of_input_iterators_tIbNSB_6detail15normal_iteratorINSB_10device_ptrIiEEEESQ_NS7_8equal_toIiEEEENS7_10__not_fn_tINS7_10__identityEEEEENSB_17counting_iteratorIlNSB_11use_defaultESZ_SZ_EEEEEEEySF_S9_SV_EEvT0_PT3_T1_NS0_13GridEvenShareIS16_EET2_T4_ --------------------------
	.section	.nv.info._ZN3cub18CUB_300001_SM_10006detail6reduce18DeviceReduceKernelINS2_10policy_hubIN4cuda3std3__45tupleIJblEEEyN6thrust24THRUST_300001_SM_1000_NS8cuda_cub9__find_if7functorIS9_EEE10Policy1000ENSB_12zip_iteratorINS8_IJNSD_26transform_input_iterator_tIbNSC_6detail35transform_pair_of_input_iterators_tIbNSB_6detail15normal_iteratorINSB_10device_ptrIiEEEESQ_NS7_8equal_toIiEEEENS7_10__not_fn_tINS7_10__identityEEEEENSB_17counting_iteratorIlNSB_11use_defaultESZ_SZ_EEEEEEEySF_S9_SV_EEvT0_PT3_T1_NS0_13GridEvenShareIS16_EET2_T4_,"",@"SHT_CUDA_INFO"
	.sectionflags	@""
	.align	4


	//----- nvinfo : EIATTR_CUDA_API_VERSION
	.align		4
        /*0000*/ 	.byte	0x04, 0x37
        /*0002*/ 	.short	(.L_719 - .L_718)
.L_718:
        /*0004*/ 	.word	0x00000082


	//----- nvinfo : EIATTR_KPARAM_INFO
	.align		4
.L_719:
        /*0008*/ 	.byte	0x04, 0x17
        /*000a*/ 	.short	(.L_721 - .L_720)
.L_720:
        /*000c*/ 	.word	0x00000000
        /*0010*/ 	.short	0x0005
        /*0012*/ 	.short	0x0081
        /*0014*/ 	.byte	0x00, 0xf0, 0x05, 0x00


	//----- nvinfo : EIATTR_KPARAM_INFO
	.align		4
.L_721:
        /*0018*/ 	.byte	0x04, 0x17
        /*001a*/ 	.short	(.L_723 - .L_722)
.L_722:
        /*001c*/ 	.word	0x00000000
        /*0020*/ 	.short	0x0004
        /*0022*/ 	.short	0x0080
        /*0024*/ 	.byte	0x00, 0xf0, 0x05, 0x00


	//----- nvinfo : EIATTR_KPARAM_INFO
	.align		4
.L_723:
        /*0028*/ 	.byte	0x04, 0x17
        /*002a*/ 	.short	(.L_725 - .L_724)
.L_724:
        /*002c*/ 	.word	0x00000000
        /*0030*/ 	.short	0x0003
        /*0032*/ 	.short	0x0038
        /*0034*/ 	.byte	0x00, 0xf0, 0x21, 0x01


	//----- nvinfo : EIATTR_KPARAM_INFO
	.align		4
.L_725:
        /*0038*/ 	.byte	0x04, 0x17
        /*003a*/ 	.short	(.L_727 - .L_726)
.L_726:
        /*003c*/ 	.word	0x00000000
        /*0040*/ 	.short	0x0002
        /*0042*/ 	.short	0x0030
        /*0044*/ 	.byte	0x00, 0xf0, 0x21, 0x00


	//----- nvinfo : EIATTR_KPARAM_INFO
	.align		4
.L_727:
        /*0048*/ 	.byte	0x04, 0x17
        /*004a*/ 	.short	(.L_729 - .L_728)
.L_728:
        /*004c*/ 	.word	0x00000000
        /*0050*/ 	.short	0x0001
        /*0052*/ 	.short	0x0028
        /*0054*/ 	.byte	0x00, 0xf5, 0x21, 0x00


	//----- nvinfo : EIATTR_KPARAM_INFO
	.align		4
.L_729:
        /*0058*/ 	.byte	0x04, 0x17
        /*005a*/ 	.short	(.L_731 - .L_730)
.L_730:
        /*005c*/ 	.word	0x00000000
        /*0060*/ 	.short	0x0000
        /*0062*/ 	.short	0x0000
        /*0064*/ 	.byte	0x00, 0xf0, 0xa1, 0x00


	//----- nvinfo : EIATTR_SPARSE_MMA_MASK
	.align		4
.L_731:
        /*0068*/ 	.byte	0x03, 0x50
        /*006a*/ 	.short	0x0000


	//----- nvinfo : EIATTR_MAXREG_COUNT
	.align		4
        /*006c*/ 	.byte	0x03, 0x1b
        /*006e*/ 	.short	0x00ff


	//----- nvinfo : EIATTR_NUM_BARRIERS
	.align		4
        /*0070*/ 	.byte	0x02, 0x4c
        /*0072*/ 	.byte	0x01
	.zero		1


	//----- nvinfo : EIATTR_MERCURY_ISA_VERSION
	.align		4
        /*0074*/ 	.byte	0x03, 0x5f
        /*0076*/ 	.short	0x0101


	//----- nvinfo : EIATTR_COOP_GROUP_MASK_REGIDS
	.align		4
        /*0078*/ 	.byte	0x04, 0x29
        /*007a*/ 	.short	(.L_733 - .L_732)


	//   ....[0]....
.L_732:
        /*007c*/ 	.word	0xffffffff


	//   ....[1]....
        /*0080*/ 	.word	0xffffffff


	//   ....[2]....
        /*0084*/ 	.word	0xffffffff


	//   ....[3]....
        /*0088*/ 	.word	0xffffffff


	//   ....[4]....
        /*008c*/ 	.word	0xffffffff


	//   ....[5]....
        /*0090*/ 	.word	0xffffffff


	//   ....[6]....
        /*0094*/ 	.word	0xffffffff


	//   ....[7]....
        /*0098*/ 	.word	0xffffffff


	//   ....[8]....
        /*009c*/ 	.word	0xffffffff


	//   ....[9]....
        /*00a0*/ 	.word	0xffffffff


	//   ....[10]....
        /*00a4*/ 	.word	0xffffffff


	//   ....[11]....
        /*00a8*/ 	.word	0xffffffff


	//   ....[12]....
        /*00ac*/ 	.word	0xffffffff


	//   ....[13]....
        /*00b0*/ 	.word	0xffffffff


	//   ....[14]....
        /*00b4*/ 	.word	0xffffffff


	//   ....[15]....
        /*00b8*/ 	.word	0xffffffff


	//   ....[16]....
        /*00bc*/ 	.word	0xffffffff


	//   ....[17]....
        /*00c0*/ 	.word	0xffffffff


	//   ....[18]....
        /*00c4*/ 	.word	0xffffffff


	//   ....[19]....
        /*00c8*/ 	.word	0xffffffff


	//   ....[20]....
        /*00cc*/ 	.word	0xffffffff


	//   ....[21]....
        /*00d0*/ 	.word	0xffffffff


	//   ....[22]....
        /*00d4*/ 	.word	0xffffffff


	//   ....[23]....
        /*00d8*/ 	.word	0xffffffff


	//   ....[24]....
        /*00dc*/ 	.word	0xffffffff


	//   ....[25]....
        /*00e0*/ 	.word	0xffffffff


	//   ....[26]....
        /*00e4*/ 	.word	0xffffffff


	//   ....[27]....
        /*00e8*/ 	.word	0xffffffff


	//   ....[28]....
        /*00ec*/ 	.word	0xffffffff


	//   ....[29]....
        /*00f0*/ 	.word	0xffffffff


	//   ....[30]....
        /*00f4*/ 	.word	0xffffffff


	//   ....[31]....
        /*00f8*/ 	.word	0xffffffff


	//   ....[32]....
        /*00fc*/ 	.word	0xffffffff


	//   ....[33]....
        /*0100*/ 	.word	0xffffffff


	//   ....[34]....
        /*0104*/ 	.word	0xffffffff


	//   ....[35]....
        /*0108*/ 	.word	0xffffffff


	//   ....[36]....
        /*010c*/ 	.word	0xffffffff


	//   ....[37]....
        /*0110*/ 	.word	0xffffffff


	//   ....[38]....
        /*0114*/ 	.word	0xffffffff


	//   ....[39]....
        /*0118*/ 	.word	0xffffffff


	//   ....[40]....
        /*011c*/ 	.word	0xffffffff


	//   ....[41]....
        /*0120*/ 	.word	0xffffffff


	//   ....[42]....
        /*0124*/ 	.word	0xffffffff


	//   ....[43]....
        /*0128*/ 	.word	0xffffffff


	//   ....[44]....
        /*012c*/ 	.word	0xffffffff


	//----- nvinfo : EIATTR_COOP_GROUP_INSTR_OFFSETS
	.align		4
.L_733:
        /*0130*/ 	.byte	0x04, 0x28
        /*0132*/ 	.short	(.L_735 - .L_734)


	//   ....[0]....
.L_734:
        /*0134*/ 	.word	0x00001720


	//   ....[1]....
        /*0138*/ 	.word	0x00001730


	//   ....[2]....
        /*013c*/ 	.word	0x00001740


	//   ....[3]....
        /*0140*/ 	.word	0x00001890


	//   ....[4]....
        /*0144*/ 	.word	0x000018c0


	//   ....[5]....
        /*0148*/ 	.word	0x000018f0


	//   ....[6]....
        /*014c*/ 	.word	0x00001a10


	//   ....[7]....
        /*0150*/ 	.word	0x00001a30


	//   ....[8]....
        /*0154*/ 	.word	0x00001a40


	//   ....[9]....
        /*0158*/ 	.word	0x00001b60


	//   ....[10]....
        /*015c*/ 	.word	0x00001b80


	//   ....[11]....
        /*0160*/ 	.word	0x00001b90


	//   ....[12]....
        /*0164*/ 	.word	0x00001cb0


	//   ....[13]....
        /*0168*/ 	.word	0x00001cd0


	//   ....[14]....
        /*016c*/ 	.word	0x00001ce0


	//   ....[15]....
        /*0170*/ 	.word	0x00002470


	//   ....[16]....
        /*0174*/ 	.word	0x00002500


	//   ....[17]....
        /*0178*/ 	.word	0x00002530


	//   ....[18]....
        /*017c*/ 	.word	0x00002650


	//   ....[19]....
        /*0180*/ 	.word	0x00002680


	//   ....[20]....
        /*0184*/ 	.word	0x00002690


	//   ....[21]....
        /*0188*/ 	.word	0x000027b0


	//   ....[22]....
        /*018c*/ 	.word	0x000027d0


	//   ....[23]....
        /*0190*/ 	.word	0x000027e0


	//   ....[24]....
        /*0194*/ 	.word	0x00002900


	//   ....[25]....
        /*0198*/ 	.word	0x00002920


	//   ....[26]....
        /*019c*/ 	.word	0x00002930


	//   ....[27]....
        /*01a0*/ 	.word	0x00002a50


	//   ....[28]....
        /*01a4*/ 	.word	0x00002a70


	//   ....[29]....
        /*01a8*/ 	.word	0x00002a80


	//   ....[30]....
        /*01ac*/ 	.word	0x000050d0


	//   ....[31]....
        /*01b0*/ 	.word	0x000050e0


	//   ....[32]....
        /*01b4*/ 	.word	0x000050f0


	//   ....[33]....
        /*01b8*/ 	.word	0x00005230


	//   ....[34]....
        /*01bc*/ 	.word	0x00005260


	//   ....[35]....
        /*01c0*/ 	.word	0x00005290


	//   ....[36]....
        /*01c4*/ 	.word	0x000053c0


	//   ....[37]....
        /*01c8*/ 	.word	0x000053e0


	//   ....[38]....
        /*01cc*/ 	.word	0x000053f0


	//   ....[39]....
        /*01d0*/ 	.word	0x00005510


	//   ....[40]....
        /*01d4*/ 	.word	0x00005530


	//   ....[41]....
        /*01d8*/ 	.word	0x00005540


	//   ....[42]....
        /*01dc*/ 	.word	0x00005660


	//   ....[43]....
        /*01e0*/ 	.word	0x00005680


	//   ....[44]....
        /*01e4*/ 	.word	0x00005690


	//----- nvinfo : EIATTR_VRC_CTA_INIT_COUNT
	.align		4
.L_735:
        /*01e8*/ 	.byte	0x02, 0x4a
	.zero		1
	.zero		1


	//----- nvinfo : EIATTR_EXIT_INSTR_OFFSETS
	.align		4
        /*01ec*/ 	.byte	0x04, 0x1c
        /*01ee*/ 	.short	(.L_737 - .L_736)


	//   ....[0]....
.L_736:
        /*01f0*/ 	.word	0x00005da0


	//   ....[1]....
        /*01f4*/ 	.word	0x00005df0


	//----- nvinfo : EIATTR_MAX_THREADS
	.align		4
.L_737:
        /*01f8*/ 	.byte	0x04, 0x05
        /*01fa*/ 	.short	(.L_739 - .L_738)
.L_738:
        /*01fc*/ 	.word	0x00000100
        /*0200*/ 	.word	0x00000001
        /*0204*/ 	.word	0x00000001


	//----- nvinfo : EIATTR_CRS_STACK_SIZE
	.align		4
.L_739:
        /*0208*/ 	.byte	0x04, 0x1e
        /*020a*/ 	.short	(.L_741 - .L_740)
.L_740:
        /*020c*/ 	.word	0x00000000


	//----- nvinfo : EIATTR_CBANK_PARAM_SIZE
	.align		4
.L_741:
        /*0210*/ 	.byte	0x03, 0x19
        /*0212*/ 	.short	0x0082


	//----- nvinfo : EIATTR_PARAM_CBANK
	.align		4
        /*0214*/ 	.byte	0x04, 0x0a
        /*0216*/ 	.short	(.L_743 - .L_742)
	.align		4
.L_742:
        /*0218*/ 	.word	index@(.nv.constant0._ZN3cub18CUB_300001_SM_10006detail6reduce18DeviceReduceKernelINS2_10policy_hubIN4cuda3std3__45tupleIJblEEEyN6thrust24THRUST_300001_SM_1000_NS8cuda_cub9__find_if7functorIS9_EEE10Policy1000ENSB_12zip_iteratorINS8_IJNSD_26transform_input_iterator_tIbNSC_6detail35transform_pair_of_input_iterators_tIbNSB_6detail15normal_iteratorINSB_10device_ptrIiEEEESQ_NS7_8equal_toIiEEEENS7_10__not_fn_tINS7_10__identityEEEEENSB_17counting_iteratorIlNSB_11use_defaultESZ_SZ_EEEEEEEySF_S9_SV_EEvT0_PT3_T1_NS0_13GridEvenShareIS16_EET2_T4_)
        /*021c*/ 	.short	0x0380
        /*021e*/ 	.short	0x0082


	//----- nvinfo : EIATTR_SW_WAR
	.align		4
.L_743:
        /*0220*/ 	.byte	0x04, 0x36
        /*0222*/ 	.short	(.L_745 - .L_744)
.L_744:
        /*0224*/ 	.word	0x00000008
.L_745:


//--------------------- .nv.info._ZN3cub18CUB_300001_SM_10006detail6reduce28DeviceReduceSingleTileKernelINS2_10policy_hubIN4cuda3std3__45tupleIJblEEEyN6thrust24THRUST_300001_SM_1000_NS8cuda_cub9__find_if7functorIS9_EEE10Policy1000ENSB_12zip_iteratorINS8_IJNSD_26transform_input_iterator_tIbNSC_6detail35transform_pair_of_input_iterators_tIbNSB_6detail15normal_iteratorINSB_10device_ptrIiEEEESQ_NS7_8equal_toIiEEEENS7_10__not_fn_tINS7_10__identityEEEEENSB_17counting_iteratorIlNSB_11use_defaultESZ_SZ_EEEEEEEPS9_ySF_S9_S9_SV_EEvT0_T1_T2_T3_T4_T6_ --------------------------
	.section	.nv.info._ZN3cub18CUB_300001_SM_10006detail6reduce28DeviceReduceSingleTileKernelINS2_10policy_hubIN4cuda3std3__45tupleIJblEEEyN6thrust24THRUST_300001_SM_1000_NS8cuda_cub9__find_if7functorIS9_EEE10Policy1000ENSB_12zip_iteratorINS8_IJNSD_26transform_input_iterator_tIbNSC_6detail35transform_pair_of_input_iterators_tIbNSB_6detail15normal_iteratorINSB_10device_ptrIiEEEESQ_NS7_8equal_toIiEEEENS7_10__not_fn_tINS7_10__identityEEEEENSB_17counting_iteratorIlNSB_11use_defaultESZ_SZ_EEEEEEEPS9_ySF_S9_S9_SV_EEvT0_T1_T2_T3_T4_T6_,"",@"SHT_CUDA_INFO"
	.sectionflags	@""
	.align	4


	//----- nvinfo : EIATTR_CUDA_API_VERSION
	.align		4
        /*0000*/ 	.byte	0x04, 0x37
        /*0002*/ 	.short	(.L_747 - .L_746)
.L_746:
        /*0004*/ 	.word	0x00000082


	//----- nvinfo : EIATTR_KPARAM_INFO
	.align		4
.L_747:
        /*0008*/ 	.byte	0x04, 0x17
        /*000a*/ 	.short	(.L_749 - .L_748)
.L_748:
        /*000c*/ 	.word	0x00000000
        /*0010*/ 	.short	0x0005
        /*0012*/ 	.short	0x0050
        /*0014*/ 	.byte	0x00, 0xf0, 0x05, 0x00


	//----- nvinfo : EIATTR_KPARAM_INFO
	.align		4
.L_749:
        /*0018*/ 	.byte	0x04, 0x17
        /*001a*/ 	.short	(.L_751 - .L_750)
.L_750:
        /*001c*/ 	.word	0x00000000
        /*0020*/ 	.short	0x0004
        /*0022*/ 	.short	0x0040
        /*0024*/ 	.byte	0x00, 0xf0, 0x41, 0x00


	//----- nvinfo : EIATTR_KPARAM_INFO
	.align		4
.L_751:
        /*0028*/ 	.byte	0x04, 0x17
        /*002a*/ 	.short	(.L_753 - .L_752)
.L_752:
        /*002c*/ 	.word	0x00000000
        /*0030*/ 	.short	0x0003
        /*0032*/ 	.short	0x0038
        /*0034*/ 	.byte	0x00, 0xf0, 0x05, 0x00


	//----- nvinfo : EIATTR_KPARAM_INFO
	.align		4
.L_753:
        /*0038*/ 	.byte	0x04, 0x17
        /*003a*/ 	.short	(.L_755 - .L_754)
.L_754:
        /*003c*/ 	.word	0x00000000
        /*0040*/ 	.short	0x0002
        /*0042*/ 	.short	0x0030
        /*0044*/ 	.byte	0x00, 0xf0, 0x21, 0x00


	//----- nvinfo : EIATTR_KPARAM_INFO
	.align		4
.L_755:
        /*0048*/ 	.byte	0x04, 0x17
        /*004a*/ 	.short	(.L_757 - .L_756)
.L_756:
        /*004c*/ 	.word	0x00000000
        /*0050*/ 	.short	0x0001
        /*0052*/ 	.short	0x0028
        /*0054*/ 	.byte	0x00, 0xf5, 0x21, 0x00


	//----- nvinfo : EIATTR_KPARAM_INFO
	.align		4
.L_757:
        /*0058*/ 	.byte	0x04, 0x17
        /*005a*/ 	.short	(.L_759 - .L_758)
.L_758:
        /*005c*/ 	.word	0x00000000
        /*0060*/ 	.short	0x0000
        /*0062*/ 	.short	0x0000
        /*0064*/ 	.byte	0x00, 0xf0, 0xa1, 0x00


	//----- nvinfo : EIATTR_SPARSE_MMA_MASK
	.align		4
.L_759:
        /*0068*/ 	.byte	0x03, 0x50
        /*006a*/ 	.short	0x0000


	//----- nvinfo : EIATTR_MAXREG_COUNT
	.align		4
        /*006c*/ 	.byte	0x03, 0x1b
        /*006e*/ 	.short	0x00ff


	//----- nvinfo : EIATTR_NUM_BARRIERS
	.align		4
        /*0070*/ 	.byte	0x02, 0x4c
        /*0072*/ 	.byte	0x01
	.zero		1


	//----- nvinfo : EIATTR_MERCURY_ISA_VERSION
	.align		4
        /*0074*/ 	.byte	0x03, 0x5f
        /*0076*/ 	.short	0x0101


	//----- nvinfo : EIATTR_COOP_GROUP_MASK_REGIDS
	.align		4
        /*0078*/ 	.byte	0x04, 0x29
        /*007a*/ 	.short	(.L_761 - .L_760)


	//   ....[0]....
.L_760:
        /*007c*/ 	.word	0xffffffff


	//   ....[1]....
        /*0080*/ 	.word	0xffffffff


	//   ....[2]....
        /*0084*/ 	.word	0xffffffff


	//   ....[3]....
        /*0088*/ 	.word	0xffffffff


	//   ....[4]....
        /*008c*/ 	.word	0xffffffff


	//   ....[5]....
        /*0090*/ 	.word	0xffffffff


	//   ....[6]....
        /*0094*/ 	.word	0xffffffff


	//   ....[7]....
        /*0098*/ 	.word	0xffffffff


	//   ....[8]....
        /*009c*/ 	.word	0xffffffff


	//   ....[9]....
        /*00a0*/ 	.word	0xffffffff


	//   ....[10]....
        /*00a4*/ 	.word	0xffffffff


	//   ....[11]....
        /*00a8*/ 	.word	0xffffffff


	//   ....[12]....
        /*00ac*/ 	.word	0xffffffff


	//   ....[13]....
        /*00b0*/ 	.word	0xffffffff


	//   ....[14]....
        /*00b4*/ 	.word	0xffffffff


	//   ....[15]....
        /*00b8*/ 	.word	0xffffffff


	//   ....[16]....
        /*00bc*/ 	.word	0xffffffff


	//   ....[17]....
        /*00c0*/ 	.word	0xffffffff


	//   ....[18]....
        /*00c4*/ 	.word	0xffffffff


	//   ....[19]....
        /*00c8*/ 	.word	0xffffffff


	//   ....[20]....
        /*00cc*/ 	.word	0xffffffff


	//   ....[21]....
        /*00d0*/ 	.word	0xffffffff


	//   ....[22]....
        /*00d4*/ 	.word	0xffffffff


	//   ....[23]....
        /*00d8*/ 	.word	0xffffffff


	//   ....[24]....
        /*00dc*/ 	.word	0xffffffff


	//   ....[25]....
        /*00e0*/ 	.word	0xffffffff


	//   ....[26]....
        /*00e4*/ 	.word	0xffffffff


	//   ....[27]....
        /*00e8*/ 	.word	0xffffffff


	//   ....[28]....
        /*00ec*/ 	.word	0xffffffff


	//   ....[29]....
        /*00f0*/ 	.word	0xffffffff


	//   ....[30]....
        /*00f4*/ 	.word	0xffffffff


	//   ....[31]....
        /*00f8*/ 	.word	0xffffffff


	//   ....[32]....
        /*00fc*/ 	.word	0xffffffff


	//   ....[33]....
        /*0100*/ 	.word	0xffffffff


	//   ....[34]....
        /*0104*/ 	.word	0xffffffff


	//   ....[35]....
        /*0108*/ 	.word	0xffffffff


	//   ....[36]....
        /*010c*/ 	.word	0xffffffff


	//   ....[37]....
        /*0110*/ 	.word	0xffffffff


	//   ....[38]....
        /*0114*/ 	.word	0xffffffff


	//   ....[39]....
        /*0118*/ 	.word	0xffffffff


	//   ....[40]....
        /*011c*/ 	.word	0xffffffff


	//   ....[41]....
        /*0120*/ 	.word	0xffffffff


	//   ....[42]....
        /*0124*/ 	.word	0xffffffff


	//   ....[43]....
        /*0128*/ 	.word	0xffffffff


	//   ....[44]....
        /*012c*/ 	.word	0xffffffff


	//----- nvinfo : EIATTR_COOP_GROUP_INSTR_OFFSETS
	.align		4
.L_761:
        /*0130*/ 	.byte	0x04, 0x28
        /*0132*/ 	.short	(.L_763 - .L_762)


	//   ....[0]....
.L_762:
        /*0134*/ 	.word	0x00001490


	//   ....[1]....
        /*0138*/ 	.word	0x000014a0


	//   ....[2]....
        /*013c*/ 	.word	0x000014b0


	//   ....[3]....
        /*0140*/ 	.word	0x00001600


	//   ....[4]....
        /*0144*/ 	.word	0x00001630


	//   ....[5]....
        /*0148*/ 	.word	0x00001660


	//   ....[6]....
        /*014c*/ 	.word	0x00001780


	//   ....[7]....
        /*0150*/ 	.word	0x000017a0


	//   ....[8]....
        /*0154*/ 	.word	0x000017b0


	//   ....[9]....
        /*0158*/ 	.word	0x000018d0


	//   ....[10]....
        /*015c*/ 	.word	0x000018f0


	//   ....[11]....
        /*0160*/ 	.word	0x00001900


	//   ....[12]....
        /*0164*/ 	.word	0x00001a20


	//   ....[13]....
        /*0168*/ 	.word	0x00001a40


	//   ....[14]....
        /*016c*/ 	.word	0x00001a50


	//   ....[15]....
        /*0170*/ 	.word	0x000021d0


	//   ....[16]....
        /*0174*/ 	.word	0x00002260


	//   ....[17]....
        /*0178*/ 	.word	0x00002290


	//   ....[18]....
        /*017c*/ 	.word	0x000023b0


	//   ....[19]....
        /*0180*/ 	.word	0x000023e0


	//   ....[20]....
        /*0184*/ 	.word	0x000023f0


	//   ....[21]....
        /*0188*/ 	.word	0x00002510


	//   ....[22]....
        /*018c*/ 	.word	0x00002530


	//   ....[23]....
        /*0190*/ 	.word	0x00002540


	//   ....[24]....
        /*0194*/ 	.word	0x00002660


	//   ....[25]....
        /*0198*/ 	.word	0x00002680


	//   ....[26]....
        /*019c*/ 	.word	0x00002690


	//   ....[27]....
        /*01a0*/ 	.word	0x000027b0


	//   ....[28]....
        /*01a4*/ 	.word	0x000027d0


	//   ....[29]....
        /*01a8*/ 	.word	0x000027e0


	//   ....[30]....
        /*01ac*/ 	.word	0x00004d20


	//   ....[31]....
        /*01b0*/ 	.word	0x00004d30


	//   ....[32]....
        /*01b4*/ 	.word	0x00004d40


	//   ....[33]....
        /*01b8*/ 	.word	0x00004e90


	//   ....[34]....
        /*01bc*/ 	.word	0x00004ec0


	//   ....[35]....
        /*01c0*/ 	.word	0x00004ef0


	//   ....[36]....
        /*01c4*/ 	.word	0x00005010


	//   ....[37]....
        /*01c8*/ 	.word	0x00005030


	//   ....[38]....
        /*01cc*/ 	.word	0x00005040


	//   ....[39]....
        /*01d0*/ 	.word	0x00005160


	//   ....[40]....
        /*01d4*/ 	.word	0x00005180


	//   ....[41]....
        /*01d8*/ 	.word	0x00005190


	//   ....[42]....
        /*01dc*/ 	.word	0x000052b0


	//   ....[43]....
        /*01e0*/ 	.word	0x000052d0


	//   ....[44]....
        /*01e4*/ 	.word	0x000052e0


	//----- nvinfo : EIATTR_VRC_CTA_INIT_COUNT
	.align		4
.L_763:
        /*01e8*/ 	.byte	0x02, 0x4a
	.zero		1
	.zero		1


	//----- nvinfo : EIATTR_EXIT_INSTR_OFFSETS
	.align		4
        /*01ec*/ 	.byte	0x04, 0x1c
        /*01ee*/ 	.short	(.L_765 - .L_764)


	//   ....[0]....
.L_764:
        /*01f0*/ 	.word	0x00000090


	//   ....[1]....
        /*01f4*/ 	.word	0x000000e0


	//   ....[2]....
        /*01f8*/ 	.word	0x000059e0


	//   ....[3]....
        /*01fc*/ 	.word	0x00005ad0


	//----- nvinfo : EIATTR_MAX_THREADS
	.align		4
.L_765:
        /*0200*/ 	.byte	0x04, 0x05
        /*0202*/ 	.short	(.L_767 - .L_766)
.L_766:
        /*0204*/ 	.word	0x00000100
        /*0208*/ 	.word	0x00000001
        /*020c*/ 	.word	0x00000001


	//----- nvinfo : EIATTR_CRS_STACK_SIZE
	.align		4
.L_767:
        /*0210*/ 	.byte	0x04, 0x1e
        /*0212*/ 	.short	(.L_769 - .L_768)
.L_768:
        /*0214*/ 	.word	0x00000000


	//----- nvinfo : EIATTR_CBANK_PARAM_SIZE
	.align		4
.L_769:
        /*0218*/ 	.byte	0x03, 0x19
        /*021a*/ 	.short	0x0051


	//----- nvinfo : EIATTR_PARAM_CBANK
	.align		4
        /*021c*/ 	.byte	0x04, 0x0a
        /*021e*/ 	.short	(.L_771 - .L_770)
	.align		4
.L_770:
        /*0220*/ 	.word	index@(.nv.constant0._ZN3cub18CUB_300001_SM_10006detail6reduce28DeviceReduceSingleTileKernelINS2_10policy_hubIN4cuda3std3__45tupleIJblEEEyN6thrust24THRUST_300001_SM_1000_NS8cuda_cub9__find_if7functorIS9_EEE10Policy1000ENSB_12zip_iteratorINS8_IJNSD_26transform_input_iterator_tIbNSC_6detail35transform_pair_of_input_iterators_tIbNSB_6detail15normal_iteratorINSB_10device_ptrIiEEEESQ_NS7_8equal_toIiEEEENS7_10__not_fn_tINS7_10__identityEEEEENSB_17counting_iteratorIlNSB_11use_defaultESZ_SZ_EEEEEEEPS9_ySF_S9_S9_SV_EEvT0_T1_T2_T3_T4_T6_)
        /*0224*/ 	.short	0x0380
        /*0226*/ 	.short	0x0051


	//----- nvinfo : EIATTR_SW_WAR
	.align		4
.L_771:
        /*0228*/ 	.byte	0x04, 0x36
        /*022a*/ 	.short	(.L_773 - .L_772)
.L_772:
        /*022c*/ 	.word	0x00000008
.L_773:


//--------------------- .nv.info._ZN3cub18CUB_300001_SM_10006detail6reduce28DeviceReduceSingleTileKernelINS2_10policy_hubIN4cuda3std3__45tupleIJblEEEjN6thrust24THRUST_300001_SM_1000_NS8cuda_cub9__find_if7functorIS9_EEE10Policy1000EPS9_SI_iSF_S9_S9_NS7_10__identityEEEvT0_T1_T2_T3_T4_T6_ --------------------------
	.section	.nv.info._ZN3cub18CUB_300001_SM_10006detail6reduce28DeviceReduceSingleTileKernelINS2_10policy_hubIN4cuda3std3__45tupleIJblEEEjN6thrust24THRUST_300001_SM_1000_NS8cuda_cub9__find_if7functorIS9_EEE10Policy1000EPS9_SI_iSF_S9_S9_NS7_10__identityEEEvT0_T1_T2_T3_T4_T6_,"",@"SHT_CUDA_INFO"
	.sectionflags	@""
	.align	4


	//----- nvinfo : EIATTR_CUDA_API_VERSION
	.align		4
        /*0000*/ 	.byte	0x04, 0x37
        /*0002*/ 	.short	(.L_775 - .L_774)
.L_774:
        /*0004*/ 	.word	0x00000082


	//----- nvinfo : EIATTR_KPARAM_INFO
	.align		4
.L_775:
        /*0008*/ 	.byte	0x04, 0x17
        /*000a*/ 	.short	(.L_777 - .L_776)
.L_776:
        /*000c*/ 	.word	0x00000000
        /*0010*/ 	.short	0x0005
        /*0012*/ 	.short	0x0028
        /*0014*/ 	.byte	0x00, 0xf0, 0x05, 0x00


	//----- nvinfo : EIATTR_KPARAM_INFO
	.align		4
.L_777:
        /*0018*/ 	.byte	0x04, 0x17
        /*001a*/ 	.short	(.L_779 - .L_778)
.L_778:
        /*001c*/ 	.word	0x00000000
        /*0020*/ 	.short	0x0004
        /*0022*/ 	.short	0x0018
        /*0024*/ 	.byte	0x00, 0xf0, 0x41, 0x00


	//----- nvinfo : EIATTR_KPARAM_INFO
	.align		4
.L_779:
        /*0028*/ 	.byte	0x04, 0x17
        /*002a*/ 	.short	(.L_781 - .L_780)
.L_780:
        /*002c*/ 	.word	0x00000000
        /*0030*/ 	.short	0x0003
        /*0032*/ 	.short	0x0014
        /*0034*/ 	.byte	0x00, 0xf0, 0x05, 0x00


	//----- nvinfo : EIATTR_KPARAM_INFO
	.align		4
.L_781:
        /*0038*/ 	.byte	0x04, 0x17
        /*003a*/ 	.short	(.L_783 - .L_782)
.L_782:
        /*003c*/ 	.word	0x00000000
        /*0040*/ 	.short	0x0002
        /*0042*/ 	.short	0x0010
        /*0044*/ 	.byte	0x00, 0xf0, 0x11, 0x00


	//----- nvinfo : EIATTR_KPARAM_INFO
	.align		4
.L_783:
        /*0048*/ 	.byte	0x04, 0x17
        /*004a*/ 	.short	(.L_785 - .L_784)
.L_784:
        /*004c*/ 	.word	0x00000000
        /*0050*/ 	.short	0x0001
        /*0052*/ 	.short	0x0008
        /*0054*/ 	.byte	0x00, 0xf5, 0x21, 0x00


	//----- nvinfo : EIATTR_KPARAM_INFO
	.align		4
.L_785:
        /*0058*/ 	.byte	0x04, 0x17
        /*005a*/ 	.short	(.L_787 - .L_786)
.L_786:
        /*005c*/ 	.word	0x00000000
        /*0060*/ 	.short	0x0000
        /*0062*/ 	.short	0x0000
        /*0064*/ 	.byte	0x00, 0xf5, 0x21, 0x00


	//----- nvinfo : EIATTR_SPARSE_MMA_MASK
	.align		4
.L_787:
        /*0068*/ 	.byte	0x03, 0x50
        /*006a*/ 	.short	0x0000


	//----- nvinfo : EIATTR_MAXREG_COUNT
	.align		4
        /*006c*/ 	.byte	0x03, 0x1b
        /*006e*/ 	.short	0x00ff


	//----- nvinfo : EIATTR_NUM_BARRIERS
	.align		4
        /*0070*/ 	.byte	0x02, 0x4c
        /*0072*/ 	.byte	0x01
	.zero		1


	//----- nvinfo : EIATTR_MERCURY_ISA_VERSION
	.align		4
        /*0074*/ 	.byte	0x03, 0x5f
        /*0076*/ 	.short	0x0101


	//----- nvinfo : EIATTR_COOP_GROUP_MASK_REGIDS
	.align		4
        /*0078*/ 	.byte	0x04, 0x29
        /*007a*/ 	.short	(.L_789 - .L_788)


	//   ....[0]....
.L_788:
        /*007c*/ 	.word	0xffffffff


	//   ....[1]....
        /*0080*/ 	.word	0xffffffff


	//   ....[2]....
        /*0084*/ 	.word	0xffffffff


	//   ....[3]....
        /*0088*/ 	.word	0xffffffff


	//   ....[4]....
        /*008c*/ 	.word	0xffffffff


	//   ....[5]....
        /*0090*/ 	.word	0xffffffff


	//   ....[6]....
        /*0094*/ 	.word	0xffffffff


	//   ....[7]....
        /*0098*/ 	.word	0xffffffff


	//   ....[8]....
        /*009c*/ 	.word	0xffffffff


	//   ....[9]....
        /*00a0*/ 	.word	0xffffffff


	//   ....[10]....
        /*00a4*/ 	.word	0xffffffff


	//   ....[11]....
        /*00a8*/ 	.word	0xffffffff


	//   ....[12]....
        /*00ac*/ 	.word	0xffffffff


	//   ....[13]....
        /*00b0*/ 	.word	0xffffffff


	//   ....[14]....
        /*00b4*/ 	.word	0xffffffff


	//   ....[15]....
        /*00b8*/ 	.word	0xffffffff


	//   ....[16]....
        /*00bc*/ 	.word	0xffffffff


	//   ....[17]....
        /*00c0*/ 	.word	0xffffffff


	//   ....[18]....
        /*00c4*/ 	.word	0xffffffff


	//   ....[19]....
        /*00c8*/ 	.word	0xffffffff


	//   ....[20]....
        /*00cc*/ 	.word	0xffffffff


	//   ....[21]....
        /*00d0*/ 	.word	0xffffffff


	//   ....[22]....
        /*00d4*/ 	.word	0xffffffff


	//   ....[23]....
        /*00d8*/ 	.word	0xffffffff


	//   ....[24]....
        /*00dc*/ 	.word	0xffffffff


	//   ....[25]....
        /*00e0*/ 	.word	0xffffffff


	//   ....[26]....
        /*00e4*/ 	.word	0xffffffff


	//   ....[27]....
        /*00e8*/ 	.word	0xffffffff


	//   ....[28]....
        /*00ec*/ 	.word	0xffffffff


	//   ....[29]....
        /*00f0*/ 	.word	0xffffffff


	//   ....[30]....
        /*00f4*/ 	.word	0xffffffff


	//   ....[31]....
        /*00f8*/ 	.word	0xffffffff


	//   ....[32]....
        /*00fc*/ 	.word	0xffffffff


	//   ....[33]....
        /*0100*/ 	.word	0xffffffff


	//   ....[34]....
        /*0104*/ 	.word	0xffffffff


	//   ....[35]....
        /*0108*/ 	.word	0xffffffff


	//   ....[36]....
        /*010c*/ 	.word	0xffffffff


	//   ....[37]....
        /*0110*/ 	.word	0xffffffff


	//   ....[38]....
        /*0114*/ 	.word	0xffffffff


	//   ....[39]....
        /*0118*/ 	.word	0xffffffff


	//   ....[40]....
        /*011c*/ 	.word	0xffffffff


	//   ....[41]....
        /*0120*/ 	.word	0xffffffff


	//   ....[42]....
        /*0124*/ 	.word	0xffffffff


	//   ....[43]....
        /*0128*/ 	.word	0xffffffff


	//   ....[44]....
        /*012c*/ 	.word	0xffffffff


	//----- nvinfo : EIATTR_COOP_GROUP_INSTR_OFFSETS
	.align		4
.L_789:
        /*0130*/ 	.byte	0x04, 0x28
        /*0132*/ 	.short	(.L_791 - .L_790)


	//   ....[0]....
.L_790:
        /*0134*/ 	.word	0x000007d0


	//   ....[1]....
        /*0138*/ 	.word	0x000007e0


	//   ....[2]....
        /*013c*/ 	.word	0x000007f0


	//   ....[3]....
        /*0140*/ 	.word	0x00000940


	//   ....[4]....
        /*0144*/ 	.word	0x00000970


	//   ....[5]....
        /*0148*/ 	.word	0x000009a0


	//   ....[6]....
        /*014c*/ 	.word	0x00000ac0


	//   ....[7]....
        /*0150*/ 	.word	0x00000ae0


	//   ....[8]....
        /*0154*/ 	.word	0x00000af0


	//   ....[9]....
        /*0158*/ 	.word	0x00000c10


	//   ....[10]....
        /*015c*/ 	.word	0x00000c30


	//   ....[11]....
        /*0160*/ 	.word	0x00000c40


	//   ....[12]....
        /*0164*/ 	.word	0x00000d60


	//   ....[13]....
        /*0168*/ 	.word	0x00000d80


	//   ....[14]....
        /*016c*/ 	.word	0x00000d90


	//   ....[15]....
        /*0170*/ 	.word	0x00001520


	//   ....[16]....
        /*0174*/ 	.word	0x000015b0


	//   ....[17]....
        /*0178*/ 	.word	0x000015e0


	//   ....[18]....
        /*017c*/ 	.word	0x00001700


	//   ....[19]....
        /*0180*/ 	.word	0x00001730


	//   ....[20]....
        /*0184*/ 	.word	0x00001740


	//   ....[21]....
        /*0188*/ 	.word	0x00001860


	//   ....[22]....
        /*018c*/ 	.word	0x00001880


	//   ....[23]....
        /*0190*/ 	.word	0x00001890


	//   ....[24]....
        /*0194*/ 	.word	0x000019b0


	//   ....[25]....
        /*0198*/ 	.word	0x000019d0


	//   ....[26]....
        /*019c*/ 	.word	0x000019e0


	//   ....[27]....
        /*01a0*/ 	.word	0x00001b00


	//   ....[28]....
        /*01a4*/ 	.word	0x00001b20


	//   ....[29]....
        /*01a8*/ 	.word	0x00001b30


	//   ....[30]....
        /*01ac*/ 	.word	0x000031b0


	//   ....[31]....
        /*01b0*/ 	.word	0x000031c0


	//   ....[32]....
        /*01b4*/ 	.word	0x000031d0


	//   ....[33]....
        /*01b8*/ 	.word	0x00003320


	//   ....[34]....
        /*01bc*/ 	.word	0x00003350


	//   ....[35]....
        /*01c0*/ 	.word	0x00003380


	//   ....[36]....
        /*01c4*/ 	.word	0x000034a0


	//   ....[37]....
        /*01c8*/ 	.word	0x000034c0


	//   ....[38]....
        /*01cc*/ 	.word	0x000034d0


	//   ....[39]....
        /*01d0*/ 	.word	0x000035f0


	//   ....[40]....
        /*01d4*/ 	.word	0x00003610


	//   ....[41]....
        /*01d8*/ 	.word	0x00003620


	//   ....[42]....
        /*01dc*/ 	.word	0x00003740


	//   ....[43]....
        /*01e0*/ 	.word	0x00003760


	//   ....[44]....
        /*01e4*/ 	.word	0x00003770


	//----- nvinfo : EIATTR_VRC_CTA_INIT_COUNT
	.align		4
.L_791:
        /*01e8*/ 	.byte	0x02, 0x4a
	.zero		1
	.zero		1


	//----- nvinfo : EIATTR_EXIT_INSTR_OFFSETS
	.align		4
        /*01ec*/ 	.byte	0x04, 0x1c
        /*01ee*/ 	.short	(.L_793 - .L_792)


	//   ....[0]....
.L_792:
        /*01f0*/ 	.word	0x00000080


	//   ....[1]....
        /*01f4*/ 	.word	0x000000d0


	//   ....[2]....
        /*01f8*/ 	.word	0x00003e80


	//   ....[3]....
        /*01fc*/ 	.word	0x00003f70


	//----- nvinfo : EIATTR_MAX_THREADS
	.align		4
.L_793:
        /*0200*/ 	.byte	0x04, 0x05
        /*0202*/ 	.short	(.L_795 - .L_794)
.L_794:
        /*0204*/ 	.word	0x00000100
        /*0208*/ 	.word	0x00000001
        /*020c*/ 	.word	0x00000001


	//----- nvinfo : EIATTR_CRS_STACK_SIZE
	.align		4
.L_795:
        /*0210*/ 	.byte	0x04, 0x1e
        /*0212*/ 	.short	(.L_797 - .L_796)
.L_796:
        /*0214*/ 	.word	0x00000000


	//----- nvinfo : EIATTR_CBANK_PARAM_SIZE
	.align		4
.L_797:
        /*0218*/ 	.byte	0x03, 0x19
        /*021a*/ 	.short	0x0029


	//----- nvinfo : EIATTR_PARAM_CBANK
	.align		4
        /*021c*/ 	.byte	0x04, 0x0a
        /*021e*/ 	.short	(.L_799 - .L_798)
	.align		4
.L_798:
        /*0220*/ 	.word	index@(.nv.constant0._ZN3cub18CUB_300001_SM_10006detail6reduce28DeviceReduceSingleTileKernelINS2_10policy_hubIN4cuda3std3__45tupleIJblEEEjN6thrust24THRUST_300001_SM_1000_NS8cuda_cub9__find_if7functorIS9_EEE10Policy1000EPS9_SI_iSF_S9_S9_NS7_10__identityEEEvT0_T1_T2_T3_T4_T6_)
        /*0224*/ 	.short	0x0380
        /*0226*/ 	.short	0x0029


	//----- nvinfo : EIATTR_SW_WAR
	.align		4
.L_799:
        /*0228*/ 	.byte	0x04, 0x36
        /*022a*/ 	.short	(.L_801 - .L_800)
.L_800:
        /*022c*/ 	.word	0x00000008
.L_801:


//--------------------- .nv.info._ZN3cub18CUB_300001_SM_10006detail6reduce18DeviceReduceKernelINS2_10policy_hubIN4cuda3std3__45tupleIJblEEEjN6thrust24THRUST_300001_SM_1000_NS8cuda_cub9__find_if7functorIS9_EEE10Policy1000ENSB_12zip_iteratorINS8_IJNSD_26transform_input_iterator_tIbNSC_6detail35transform_pair_of_input_iterators_tIbNSB_6detail15normal_iteratorINSB_10device_ptrIiEEEESQ_NS7_8equal_toIiEEEENS7_10__not_fn_tINS7_10__identityEEEEENSB_17counting_iteratorIlNSB_11use_defaultESZ_SZ_EEEEEEEjSF_S9_SV_EEvT0_PT3_T1_NS0_13GridEvenShareIS16_EET2_T4_ --------------------------
	.section	.nv.info._ZN3cub18CUB_300001_SM_10006detail6reduce18DeviceReduceKernelINS2_10policy_hubIN4cuda3std3__45tupleIJblEEEjN6thrust24THRUST_300001_SM_1000_NS8cuda_cub9__find_if7functorIS9_EEE10Policy1000ENSB_12zip_iteratorINS8_IJNSD_26transform_input_iterator_tIbNSC_6detail35transform_pair_of_input_iterators_tIbNSB_6detail15normal_iteratorINSB_10device_ptrIiEEEESQ_NS7_8equal_toIiEEEENS7_10__not_fn_tINS7_10__identityEEEEENSB_17counting_iteratorIlNSB_11use_defaultESZ_SZ_EEEEEEEjSF_S9_SV_EEvT0_PT3_T1_NS0_13GridEvenShareIS16_EET2_T4_,"",@"SHT_CUDA_INFO"
	.sectionflags	@""
	.align	4


	//----- nvinfo : EIATTR_CUDA_API_VERSION
	.align		4
        /*0000*/ 	.byte	0x04, 0x37
        /*0002*/ 	.short	(.L_803 - .L_802)
.L_802:
        /*0004*/ 	.word	0x00000082


	//----- nvinfo : EIATTR_KPARAM_INFO
	.align		4
.L_803:
        /*0008*/ 	.byte	0x04, 0x17
        /*000a*/ 	.short	(.L_805 - .L_804)
.L_804:
        /*000c*/ 	.word	0x00000000
        /*0010*/ 	.short	0x0005
        /*0012*/ 	.short	0x005d
        /*0014*/ 	.byte	0x00, 0xf0, 0x05, 0x00


	//----- nvinfo : EIATTR_KPARAM_INFO
	.align		4
.L_805:
        /*0018*/ 	.byte	0x04, 0x17
        /*001a*/ 	.short	(.L_807 - .L_806)
.L_806:
        /*001c*/ 	.word	0x00000000
        /*0020*/ 	.short	0x0004
        /*0022*/ 	.short	0x005c
        /*0024*/ 	.byte	0x00, 0xf0, 0x05, 0x00


	//----- nvinfo : EIATTR_KPARAM_INFO
	.align		4
.L_807:
        /*0028*/ 	.byte	0x04, 0x17
        /*002a*/ 	.short	(.L_809 - .L_808)
.L_808:
        /*002c*/ 	.word	0x00000000
        /*0030*/ 	.short	0x0003
        /*0032*/ 	.short	0x0034
        /*0034*/ 	.byte	0x00, 0xf0, 0xa1, 0x00


	//----- nvinfo : EIATTR_KPARAM_INFO
	.align		4
.L_809:
        /*0038*/ 	.byte	0x04, 0x17
        /*003a*/ 	.short	(.L_811 - .L_810)
.L_810:
        /*003c*/ 	.word	0x00000000
        /*0040*/ 	.short	0x0002
        /*0042*/ 	.short	0x0030
        /*0044*/ 	.byte	0x00, 0xf0, 0x11, 0x00


	//----- nvinfo : EIATTR_KPARAM_INFO
	.align		4
.L_811:
        /*0048*/ 	.byte	0x04, 0x17
        /*004a*/ 	.short	(.L_813 - .L_812)
.L_812:
        /*004c*/ 	.word	0x00000000
        /*0050*/ 	.short	0x0001
        /*0052*/ 	.short	0x0028
        /*0054*/ 	.byte	0x00, 0xf5, 0x21, 0x00


	//----- nvinfo : EIATTR_KPARAM_INFO
	.align		4
.L_813:
        /*0058*/ 	.byte	0x04, 0x17
        /*005a*/ 	.short	(.L_815 - .L_814)
.L_814:
        /*005c*/ 	.word	0x00000000
        /*0060*/ 	.short	0x0000
        /*0062*/ 	.short	0x0000
        /*0064*/ 	.byte	0x00, 0xf0, 0xa1, 0x00


	//----- nvinfo : EIATTR_SPARSE_MMA_MASK
	.align		4
.L_815:
        /*0068*/ 	.byte	0x03, 0x50
        /*006a*/ 	.short	0x0000


	//----- nvinfo : EIATTR_MAXREG_COUNT
	.align		4
        /*006c*/ 	.byte	0x03, 0x1b
        /*006e*/ 	.short	0x00ff


	//----- nvinfo : EIATTR_NUM_BARRIERS
	.align		4
        /*0070*/ 	.byte	0x02, 0x4c
        /*0072*/ 	.byte	0x01
	.zero		1


	//----- nvinfo : EIATTR_MERCURY_ISA_VERSION
	.align		4
        /*0074*/ 	.byte	0x03, 0x5f
        /*0076*/ 	.short	0x0101


	//----- nvinfo : EIATTR_COOP_GROUP_MASK_REGIDS
	.align		4
        /*0078*/ 	.byte	0x04, 0x29
        /*007a*/ 	.short	(.L_817 - .L_816)


	//   ....[0]....
.L_816:
        /*007c*/ 	.word	0xffffffff


	//   ....[1]....
        /*0080*/ 	.word	0xffffffff


	//   ....[2]....
        /*0084*/ 	.word	0xffffffff


	//   ....[3]....
        /*0088*/ 	.word	0xffffffff


	//   ....[4]....
        /*008c*/ 	.word	0xffffffff


	//   ....[5]....
        /*0090*/ 	.word	0xffffffff


	//   ....[6]....
        /*0094*/ 	.word	0xffffffff


	//   ....[7]....
        /*0098*/ 	.word	0xffffffff


	//   ....[8]....
        /*009c*/ 	.word	0xffffffff


	//   ....[9]....
        /*00a0*/ 	.word	0xffffffff


	//   ....[10]....
        /*00a4*/ 	.word	0xffffffff


	//   ....[11]....
        /*00a8*/ 	.word	0xffffffff


	//   ....[12]....
        /*00ac*/ 	.word	0xffffffff


	//   ....[13]....
        /*00b0*/ 	.word	0xffffffff


	//   ....[14]....
        /*00b4*/ 	.word	0xffffffff


	//   ....[15]....
        /*00b8*/ 	.word	0xffffffff


	//   ....[16]....
        /*00bc*/ 	.word	0xffffffff


	//   ....[17]....
        /*00c0*/ 	.word	0xffffffff


	//   ....[18]....
        /*00c4*/ 	.word	0xffffffff


	//   ....[19]....
        /*00c8*/ 	.word	0xffffffff


	//   ....[20]....
        /*00cc*/ 	.word	0xffffffff


	//   ....[21]....
        /*00d0*/ 	.word	0xffffffff


	//   ....[22]....
        /*00d4*/ 	.word	0xffffffff


	//   ....[23]....
        /*00d8*/ 	.word	0xffffffff


	//   ....[24]....
        /*00dc*/ 	.word	0xffffffff


	//   ....[25]....
        /*00e0*/ 	.word	0xffffffff


	//   ....[26]....
        /*00e4*/ 	.word	0xffffffff


	//   ....[27]....
        /*00e8*/ 	.word	0xffffffff


	//   ....[28]....
        /*00ec*/ 	.word	0xffffffff


	//   ....[29]....
        /*00f0*/ 	.word	0xffffffff


	//   ....[30]....
        /*00f4*/ 	.word	0xffffffff


	//   ....[31]....
        /*00f8*/ 	.word	0xffffffff


	//   ....[32]....
        /*00fc*/ 	.word	0xffffffff


	//   ....[33]....
        /*0100*/ 	.word	0xffffffff


	//   ....[34]....
        /*0104*/ 	.word	0xffffffff


	//   ....[35]....
        /*0108*/ 	.word	0xffffffff


	//   ....[36]....
        /*010c*/ 	.word	0xffffffff


	//   ....[37]....
        /*0110*/ 	.word	0xffffffff


	//   ....[38]....
        /*0114*/ 	.word	0xffffffff


	//   ....[39]....
        /*0118*/ 	.word	0xffffffff


	//   ....[40]....
        /*011c*/ 	.word	0xffffffff


	//   ....[41]....
        /*0120*/ 	.word	0xffffffff


	//   ....[42]....
        /*0124*/ 	.word	0xffffffff


	//   ....[43]....
        /*0128*/ 	.word	0xffffffff


	//   ....[44]....
        /*012c*/ 	.word	0xffffffff


	//----- nvinfo : EIATTR_COOP_GROUP_INSTR_OFFSETS
	.align		4
.L_817:
        /*0130*/ 	.byte	0x04, 0x28
        /*0132*/ 	.short	(.L_819 - .L_818)


	//   ....[0]....
.L_818:
        /*0134*/ 	.word	0x00001680


	//   ....[1]....
        /*0138*/ 	.word	0x00001690


	//   ....[2]....
        /*013c*/ 	.word	0x000016a0


	//   ....[3]....
        /*0140*/ 	.word	0x000017f0


	//   ....[4]....
        /*0144*/ 	.word	0x00001820


	//   ....[5]....
        /*0148*/ 	.word	0x00001850


	//   ....[6]....
        /*014c*/ 	.word	0x00001970


	//   ....[7]....
        /*0150*/ 	.word	0x00001990


	//   ....[8]....
        /*0154*/ 	.word	0x000019a0


	//   ....[9]....
        /*0158*/ 	.word	0x00001ac0


	//   ....[10]....
        /*015c*/ 	.word	0x00001ae0


	//   ....[11]....
        /*0160*/ 	.word	0x00001af0


	//   ....[12]....
        /*0164*/ 	.word	0x00001c10


	//   ....[13]....
        /*0168*/ 	.word	0x00001c30


	//   ....[14]....
        /*016c*/ 	.word	0x00001c40


	//   ....[15]....
        /*0170*/ 	.word	0x000023d0


	//   ....[16]....
        /*0174*/ 	.word	0x00002460


	//   ....[17]....
        /*0178*/ 	.word	0x00002490


	//   ....[18]....
        /*017c*/ 	.word	0x000025b0


	//   ....[19]....
        /*0180*/ 	.word	0x000025e0


	//   ....[20]....
        /*0184*/ 	.word	0x000025f0


	//   ....[21]....
        /*0188*/ 	.word	0x00002710


	//   ....[22]....
        /*018c*/ 	.word	0x00002730


	//   ....[23]....
        /*0190*/ 	.word	0x00002740


	//   ....[24]....
        /*0194*/ 	.word	0x00002860


	//   ....[25]....
        /*0198*/ 	.word	0x00002880


	//   ....[26]....
        /*019c*/ 	.word	0x00002890


	//   ....[27]....
        /*01a0*/ 	.word	0x000029b0


	//   ....[28]....
        /*01a4*/ 	.word	0x000029d0


	//   ....[29]....
        /*01a8*/ 	.word	0x000029e0


	//   ....[30]....
        /*01ac*/ 	.word	0x00005120


	//   ....[31]....
        /*01b0*/ 	.word	0x00005130


	//   ....[32]....
        /*01b4*/ 	.word	0x00005140


	//   ....[33]....
        /*01b8*/ 	.word	0x00005290


	//   ....[34]....
        /*01bc*/ 	.word	0x000052c0


	//   ....[35]....
        /*01c0*/ 	.word	0x000052f0


	//   ....[36]....
        /*01c4*/ 	.word	0x00005410


	//   ....[37]....
        /*01c8*/ 	.word	0x00005430


	//   ....[38]....
        /*01cc*/ 	.word	0x00005440


	//   ....[39]....
        /*01d0*/ 	.word	0x00005560


	//   ....[40]....
        /*01d4*/ 	.word	0x00005580


	//   ....[41]....
        /*01d8*/ 	.word	0x00005590


	//   ....[42]....
        /*01dc*/ 	.word	0x000056b0


	//   ....[43]....
        /*01e0*/ 	.word	0x000056d0


	//   ....[44]....
        /*01e4*/ 	.word	0x000056e0


	//----- nvinfo : EIATTR_VRC_CTA_INIT_COUNT
	.align		4
.L_819:
        /*01e8*/ 	.byte	0x02, 0x4a
	.zero		1
	.zero		1


	//----- nvinfo : EIATTR_EXIT_INSTR_OFFSETS
	.align		4
        /*01ec*/ 	.byte	0x04, 0x1c
        /*01ee*/ 	.short	(.L_821 - .L_820)


	//   ....[0]....
.L_820:
        /*01f0*/ 	.word	0x00005df0


	//   ....[1]....
        /*01f4*/ 	.word	0x00005e50


	//----- nvinfo : EIATTR_MAX_THREADS
	.align		4
.L_821:
        /*01f8*/ 	.byte	0x04, 0x05
        /*01fa*/ 	.short	(.L_823 - .L_822)
.L_822:
        /*01fc*/ 	.word	0x00000100
        /*0200*/ 	.word	0x00000001
        /*0204*/ 	.word	0x00000001


	//----- nvinfo : EIATTR_CRS_STACK_SIZE
	.align		4
.L_823:
        /*0208*/ 	.byte	0x04, 0x1e
        /*020a*/ 	.short	(.L_825 - .L_824)
.L_824:
        /*020c*/ 	.word	0x00000000


	//----- nvinfo : EIATTR_CBANK_PARAM_SIZE
	.align		4
.L_825:
        /*0210*/ 	.byte	0x03, 0x19
        /*0212*/ 	.short	0x005e


	//----- nvinfo : EIATTR_PARAM_CBANK
	.align		4
        /*0214*/ 	.byte	0x04, 0x0a
        /*0216*/ 	.short	(.L_827 - .L_826)
	.align		4
.L_826:
        /*0218*/ 	.word	index@(.nv.constant0._ZN3cub18CUB_300001_SM_10006detail6reduce18DeviceReduceKernelINS2_10policy_hubIN4cuda3std3__45tupleIJblEEEjN6thrust24THRUST_300001_SM_1000_NS8cuda_cub9__find_if7functorIS9_EEE10Policy1000ENSB_12zip_iteratorINS8_IJNSD_26transform_input_iterator_tIbNSC_6detail35transform_pair_of_input_iterators_tIbNSB_6detail15normal_iteratorINSB_10device_ptrIiEEEESQ_NS7_8equal_toIiEEEENS7_10__not_fn_tINS7_10__identityEEEEENSB_17counting_iteratorIlNSB_11use_defaultESZ_SZ_EEEEEEEjSF_S9_SV_EEvT0_PT3_T1_NS0_13GridEvenShareIS16_EET2_T4_)
        /*021c*/ 	.short	0x0380
        /*021e*/ 	.short	0x005e


	//----- nvinfo : EIATTR_SW_WAR
	.align		4
.L_827:
        /*0220*/ 	.byte	0x04, 0x36
        /*0222*/ 	.short	(.L_829 - .L_828)
.L_828:
        /*0224*/ 	.word	0x00000008
.L_829:


//--------------------- .nv.info._ZN3cub18CUB_300001_SM_10006detail6reduce28DeviceReduceSingleTileKernelINS2_10policy_hubIN4cuda3std3__45tupleIJblEEEjN6thrust24THRUST_300001_SM_1000_NS8cuda_cub9__find_if7functorIS9_EEE10Policy1000ENSB_12zip_iteratorINS8_IJNSD_26transform_input_iterator_tIbNSC_6detail35transform_pair_of_input_iterators_tIbNSB_6detail15normal_iteratorINSB_10device_ptrIiEEEESQ_NS7_8equal_toIiEEEENS7_10__not_fn_tINS7_10__identityEEEEENSB_17counting_iteratorIlNSB_11use_defaultESZ_SZ_EEEEEEEPS9_jSF_S9_S9_SV_EEvT0_T1_T2_T3_T4_T6_ --------------------------
	.section	.nv.info._ZN3cub18CUB_300001_SM_10006detail6reduce28DeviceReduceSingleTileKernelINS2_10policy_hubIN4cuda3std3__45tupleIJblEEEjN6thrust24THRUST_300001_SM_1000_NS8cuda_cub9__find_if7functorIS9_EEE10Policy1000ENSB_12zip_iteratorINS8_IJNSD_26transform_input_iterator_tIbNSC_6detail35transform_pair_of_input_iterators_tIbNSB_6detail15normal_iteratorINSB_10device_ptrIiEEEESQ_NS7_8equal_toIiEEEENS7_10__not_fn_tINS7_10__identityEEEEENSB_17counting_iteratorIlNSB_11use_defaultESZ_SZ_EEEEEEEPS9_jSF_S9_S9_SV_EEvT0_T1_T2_T3_T4_T6_,"",@"SHT_CUDA_INFO"
	.sectionflags	@""
	.align	4


	//----- nvinfo : EIATTR_CUDA_API_VERSION
	.align		4
        /*0000*/ 	.byte	0x04, 0x37
        /*0002*/ 	.short	(.L_831 - .L_830)
.L_830:
        /*0004*/ 	.word	0x00000082


	//----- nvinfo : EIATTR_KPARAM_INFO
	.align		4
.L_831:
        /*0008*/ 	.byte	0x04, 0x17
        /*000a*/ 	.short	(.L_833 - .L_832)
.L_832:
        /*000c*/ 	.word	0x00000000
        /*0010*/ 	.short	0x0005
        /*0012*/ 	.short	0x0048
        /*0014*/ 	.byte	0x00, 0xf0, 0x05, 0x00


	//----- nvinfo : EIATTR_KPARAM_INFO
	.align		4
.L_833:
        /*0018*/ 	.byte	0x04, 0x17
        /*001a*/ 	.short	(.L_835 - .L_834)
.L_834:
        /*001c*/ 	.word	0x00000000
        /*0020*/ 	.short	0x0004
        /*0022*/ 	.short	0x0038
        /*0024*/ 	.byte	0x00, 0xf0, 0x41, 0x00


	//----- nvinfo : EIATTR_KPARAM_INFO
	.align		4
.L_835:
        /*0028*/ 	.byte	0x04, 0x17
        /*002a*/ 	.short	(.L_837 - .L_836)
.L_836:
        /*002c*/ 	.word	0x00000000
        /*0030*/ 	.short	0x0003
        /*0032*/ 	.short	0x0034
        /*0034*/ 	.byte	0x00, 0xf0, 0x05, 0x00


	//----- nvinfo : EIATTR_KPARAM_INFO
	.align		4
.L_837:
        /*0038*/ 	.byte	0x04, 0x17
        /*003a*/ 	.short	(.L_839 - .L_838)
.L_838:
        /*003c*/ 	.word	0x00000000
        /*0040*/ 	.short	0x0002
        /*0042*/ 	.short	0x0030
        /*0044*/ 	.byte	0x00, 0xf0, 0x11, 0x00


	//----- nvinfo : EIATTR_KPARAM_INFO
	.align		4
.L_839:
        /*0048*/ 	.byte	0x04, 0x17
        /*004a*/ 	.short	(.L_841 - .L_840)
.L_840:
        /*004c*/ 	.word	0x00000000
        /*0050*/ 	.short	0x0001
        /*0052*/ 	.short	0x0028
        /*0054*/ 	.byte	0x00, 0xf5, 0x21, 0x00


	//----- nvinfo : EIATTR_KPARAM_INFO
	.align		4
.L_841:
        /*0058*/ 	.byte	0x04, 0x17
        /*005a*/ 	.short	(.L_843 - .L_842)
.L_842:
        /*005c*/ 	.word	0x00000000
        /*0060*/ 	.short	0x0000
        /*0062*/ 	.short	0x0000
        /*0064*/ 	.byte	0x00, 0xf0, 0xa1, 0x00


	//----- nvinfo : EIATTR_SPARSE_MMA_MASK
	.align		4
.L_843:
        /*0068*/ 	.byte	0x03, 0x50
        /*006a*/ 	.short	0x0000


	//----- nvinfo : EIATTR_MAXREG_COUNT
	.align		4
        /*006c*/ 	.byte	0x03, 0x1b
        /*006e*/ 	.short	0x00ff


	//----- nvinfo : EIATTR_NUM_BARRIERS
	.align		4
        /*0070*/ 	.byte	0x02, 0x4c
        /*0072*/ 	.byte	0x01
	.zero		1


	//----- nvinfo : EIATTR_MERCURY_ISA_VERSION
	.align		4
        /*0074*/ 	.byte	0x03, 0x5f
        /*0076*/ 	.short	0x0101


	//----- nvinfo : EIATTR_COOP_GROUP_MASK_REGIDS
	.align		4
        /*0078*/ 	.byte	0x04, 0x29
        /*007a*/ 	.short	(.L_845 - .L_844)


	//   ....[0]....
.L_844:
        /*007c*/ 	.word	0xffffffff


	//   ....[1]....
        /*0080*/ 	.word	0xffffffff


	//   ....[2]....
        /*0084*/ 	.word	0xffffffff


	//   ....[3]....
        /*0088*/ 	.word	0xffffffff


	//   ....[4]....
        /*008c*/ 	.word	0xffffffff


	//   ....[5]....
        /*0090*/ 	.word	0xffffffff


	//   ....[6]....
        /*0094*/ 	.word	0xffffffff


	//   ....[7]....
        /*0098*/ 	.word	0xffffffff


	//   ....[8]....
        /*009c*/ 	.word	0xffffffff


	//   ....[9]....
        /*00a0*/ 	.word	0xffffffff


	//   ....[10]....
        /*00a4*/ 	.word	0xffffffff


	//   ....[11]....
        /*00a8*/ 	.word	0xffffffff


	//   ....[12]....
        /*00ac*/ 	.word	0xffffffff


	//   ....[13]....
        /*00b0*/ 	.word	0xffffffff


	//   ....[14]....
        /*00b4*/ 	.word	0xffffffff


	//   ....[15]....
        /*00b8*/ 	.word	0xffffffff


	//   ....[16]....
        /*00bc*/ 	.word	0xffffffff


	//   ....[17]....
        /*00c0*/ 	.word	0xffffffff


	//   ....[18]....
        /*00c4*/ 	.word	0xffffffff


	//   ....[19]....
        /*00c8*/ 	.word	0xffffffff


	//   ....[20]....
        /*00cc*/ 	.word	0xffffffff


	//   ....[21]....
        /*00d0*/ 	.word	0xffffffff


	//   ....[22]....
        /*00d4*/ 	.word	0xffffffff


	//   ....[23]....
        /*00d8*/ 	.word	0xffffffff


	//   ....[24]....
        /*00dc*/ 	.word	0xffffffff


	//   ....[25]....
        /*00e0*/ 	.word	0xffffffff


	//   ....[26]....
        /*00e4*/ 	.word	0xffffffff


	//   ....[27]....
        /*00e8*/ 	.word	0xffffffff


	//   ....[28]....
        /*00ec*/ 	.word	0xffffffff


	//   ....[29]....
        /*00f0*/ 	.word	0xffffffff


	//   ....[30]....
        /*00f4*/ 	.word	0xffffffff


	//   ....[31]....
        /*00f8*/ 	.word	0xffffffff


	//   ....[32]....
        /*00fc*/ 	.word	0xffffffff


	//   ....[33]....
        /*0100*/ 	.word	0xffffffff


	//   ....[34]....
        /*0104*/ 	.word	0xffffffff


	//   ....[35]....
        /*0108*/ 	.word	0xffffffff


	//   ....[36]....
        /*010c*/ 	.word	0xffffffff


	//   ....[37]....
        /*0110*/ 	.word	0xffffffff


	//   ....[38]....
        /*0114*/ 	.word	0xffffffff


	//   ....[39]....
        /*0118*/ 	.word	0xffffffff


	//   ....[40]....
        /*011c*/ 	.word	0xffffffff


	//   ....[41]....
        /*0120*/ 	.word	0xffffffff


	//   ....[42]....
        /*0124*/ 	.word	0xffffffff


	//   ....[43]....
        /*0128*/ 	.word	0xffffffff


	//   ....[44]....
        /*012c*/ 	.word	0xffffffff


	//----- nvinfo : EIATTR_COOP_GROUP_INSTR_OFFSETS
	.align		4
.L_845:
        /*0130*/ 	.byte	0x04, 0x28
        /*0132*/ 	.short	(.L_847 - .L_846)


	//   ....[0]....
.L_846:
        /*0134*/ 	.word	0x00001460


	//   ....[1]....
        /*0138*/ 	.word	0x00001470


	//   ....[2]....
        /*013c*/ 	.word	0x00001480


	//   ....[3]....
        /*0140*/ 	.word	0x000015d0


	//   ....[4]....
        /*0144*/ 	.word	0x00001600


	//   ....[5]....
        /*0148*/ 	.word	0x00001630


	//   ....[6]....
        /*014c*/ 	.word	0x00001750


	//   ....[7]....
        /*0150*/ 	.word	0x00001770


	//   ....[8]....
        /*0154*/ 	.word	0x00001780


	//   ....[9]....
        /*0158*/ 	.word	0x000018a0


	//   ....[10]....
        /*015c*/ 	.word	0x000018c0


	//   ....[11]....
        /*0160*/ 	.word	0x000018d0


	//   ....[12]....
        /*0164*/ 	.word	0x000019f0


	//   ....[13]....
        /*0168*/ 	.word	0x00001a10


	//   ....[14]....
        /*016c*/ 	.word	0x00001a20


	//   ....[15]....
        /*0170*/ 	.word	0x000021b0


	//   ....[16]....
        /*0174*/ 	.word	0x00002240


	//   ....[17]....
        /*0178*/ 	.word	0x00002270


	//   ....[18]....
        /*017c*/ 	.word	0x00002390


	//   ....[19]....
        /*0180*/ 	.word	0x000023c0


	//   ....[20]....
        /*0184*/ 	.word	0x000023d0


	//   ....[21]....
        /*0188*/ 	.word	0x000024f0


	//   ....[22]....
        /*018c*/ 	.word	0x00002510


	//   ....[23]....
        /*0190*/ 	.word	0x00002520


	//   ....[24]....
        /*0194*/ 	.word	0x00002640


	//   ....[25]....
        /*0198*/ 	.word	0x00002660


	//   ....[26]....
        /*019c*/ 	.word	0x00002670


	//   ....[27]....
        /*01a0*/ 	.word	0x00002790


	//   ....[28]....
        /*01a4*/ 	.word	0x000027b0


	//   ....[29]....
        /*01a8*/ 	.word	0x000027c0


	//   ....[30]....
        /*01ac*/ 	.word	0x00004cc0


	//   ....[31]....
        /*01b0*/ 	.word	0x00004cd0


	//   ....[32]....
        /*01b4*/ 	.word	0x00004ce0


	//   ....[33]....
        /*01b8*/ 	.word	0x00004e30


	//   ....[34]....
        /*01bc*/ 	.word	0x00004e60


	//   ....[35]....
        /*01c0*/ 	.word	0x00004e90


	//   ....[36]....
        /*01c4*/ 	.word	0x00004fb0


	//   ....[37]....
        /*01c8*/ 	.word	0x00004fd0


	//   ....[38]....
        /*01cc*/ 	.word	0x00004fe0


	//   ....[39]....
        /*01d0*/ 	.word	0x00005100


	//   ....[40]....
        /*01d4*/ 	.word	0x00005120


	//   ....[41]....
        /*01d8*/ 	.word	0x00005130


	//   ....[42]....
        /*01dc*/ 	.word	0x00005250


	//   ....[43]....
        /*01e0*/ 	.word	0x00005270


	//   ....[44]....
        /*01e4*/ 	.word	0x00005280


	//----- nvinfo : EIATTR_VRC_CTA_INIT_COUNT
	.align		4
.L_847:
        /*01e8*/ 	.byte	0x02, 0x4a
	.zero		1
	.zero		1


	//----- nvinfo : EIATTR_EXIT_INSTR_OFFSETS
	.align		4
        /*01ec*/ 	.byte	0x04, 0x1c
        /*01ee*/ 	.short	(.L_849 - .L_848)


	//   ....[0]....
.L_848:
        /*01f0*/ 	.word	0x00000080


	//   ....[1]....
        /*01f4*/ 	.word	0x000000d0


	//   ....[2]....
        /*01f8*/ 	.word	0x00005990


	//   ....[3]....
        /*01fc*/ 	.word	0x00005a80


	//----- nvinfo : EIATTR_MAX_THREADS
	.align		4
.L_849:
        /*0200*/ 	.byte	0x04, 0x05
        /*0202*/ 	.short	(.L_851 - .L_850)
.L_850:
        /*0204*/ 	.word	0x00000100
        /*0208*/ 	.word	0x00000001
        /*020c*/ 	.word	0x00000001


	//----- nvinfo : EIATTR_CRS_STACK_SIZE
	.align		4
.L_851:
        /*0210*/ 	.byte	0x04, 0x1e
        /*0212*/ 	.short	(.L_853 - .L_852)
.L_852:
        /*0214*/ 	.word	0x00000000


	//----- nvinfo : EIATTR_CBANK_PARAM_SIZE
	.align		4
.L_853:
        /*0218*/ 	.byte	0x03, 0x19
        /*021a*/ 	.short	0x0049


	//----- nvinfo : EIATTR_PARAM_CBANK
	.align		4
        /*021c*/ 	.byte	0x04, 0x0a
        /*021e*/ 	.short	(.L_855 - .L_854)
	.align		4
.L_854:
        /*0220*/ 	.word	index@(.nv.constant0._ZN3cub18CUB_300001_SM_10006detail6reduce28DeviceReduceSingleTileKernelINS2_10policy_hubIN4cuda3std3__45tupleIJblEEEjN6thrust24THRUST_300001_SM_1000_NS8cuda_cub9__find_if7functorIS9_EEE10Policy1000ENSB_12zip_iteratorINS8_IJNSD_26transform_input_iterator_tIbNSC_6detail35transform_pair_of_input_iterators_tIbNSB_6detail15normal_iteratorINSB_10device_ptrIiEEEESQ_NS7_8equal_toIiEEEENS7_10__not_fn_tINS7_10__identityEEEEENSB_17counting_iteratorIlNSB_11use_defaultESZ_SZ_EEEEEEEPS9_jSF_S9_S9_SV_EEvT0_T1_T2_T3_T4_T6_)
        /*0224*/ 	.short	0x0380
        /*0226*/ 	.short	0x0049


	//----- nvinfo : EIATTR_SW_WAR
	.align		4
.L_855:
        /*0228*/ 	.byte	0x04, 0x36
        /*022a*/ 	.short	(.L_857 - .L_856)
.L_856:
        /*022c*/ 	.word	0x00000008
.L_857:


//--------------------- .nv.info._ZN3cub18CUB_300001_SM_10006detail11EmptyKernelIvEEvv --------------------------
	.section	.nv.info._ZN3cub18CUB_300001_SM_10006detail11EmptyKernelIvEEvv,"",@"SHT_CUDA_INFO"
	.sectionflags	@""
	.align	4


	//----- nvinfo : EIATTR_CUDA_API_VERSION
	.align		4
        /*0000*/ 	.byte	0x04, 0x37
        /*0002*/ 	.short	(.L_859 - .L_858)
.L_858:
        /*0004*/ 	.word	0x00000082


	//----- nvinfo : EIATTR_SPARSE_MMA_MASK
	.align		4
.L_859:
        /*0008*/ 	.byte	0x03, 0x50
        /*000a*/ 	.short	0x0000


	//----- nvinfo : EIATTR_MAXREG_COUNT
	.align		4
        /*000c*/ 	.byte	0x03, 0x1b
        /*000e*/ 	.short	0x00ff


	//----- nvinfo : EIATTR_MERCURY_ISA_VERSION
	.align		4
        /*0010*/ 	.byte	0x03, 0x5f
        /*0012*/ 	.short	0x0101


	//----- nvinfo : EIATTR_VRC_CTA_INIT_COUNT
	.align		4
        /*0014*/ 	.byte	0x02, 0x4a
	.zero		1
	.zero		1


	//----- nvinfo : EIATTR_EXIT_INSTR_OFFSETS
	.align		4
        /*0018*/ 	.byte	0x04, 0x1c
        /*001a*/ 	.short	(.L_861 - .L_860)


	//   ....[0]....
.L_860:
        /*001c*/ 	.word	0x00000010


	//----- nvinfo : EIATTR_SW_WAR
	.align		4
.L_861:
        /*0020*/ 	.byte	0x04, 0x36
        /*0022*/ 	.short	(.L_863 - .L_862)
.L_862:
        /*0024*/ 	.word	0x00000008
.L_863:


//--------------------- .nv.info._ZN6thrust24THRUST_300001_SM_1000_NS8cuda_cub4core6detail13_kernel_agentINS1_15__reduce_by_key16ReduceByKeyAgentINS0_6detail15normal_iteratorINS0_10device_ptrIiEEEENS8_INS9_IfEEEESB_SD_N4cuda3std3__48equal_toIiEENSG_4plusIfEEPllEEJSB_SD_SB_SD_SL_N3cub18CUB_300001_SM_100024ReduceByKeyScanTileStateIflLb1EEESI_SK_llEEEvDpT0_ --------------------------
	.section	.nv.info._ZN6thrust24THRUST_300001_SM_1000_NS8cuda_cub4core6detail13_kernel_agentINS1_15__reduce_by_key16ReduceByKeyAgentINS0_6detail15normal_iteratorINS0_10device_ptrIiEEEENS8_INS9_IfEEEESB_SD_N4cuda3std3__48equal_toIiEENSG_4plusIfEEPllEEJSB_SD_SB_SD_SL_N3cub18CUB_300001_SM_100024ReduceByKeyScanTileStateIflLb1EEESI_SK_llEEEvDpT0_,"",@"SHT_CUDA_INFO"
	.sectionflags	@""
	.align	4


	//----- nvinfo : EIATTR_CUDA_API_VERSION
	.align		4
        /*0000*/ 	.byte	0x04, 0x37
        /*0002*/ 	.short	(.L_865 - .L_864)
.L_864:
        /*0004*/ 	.word	0x00000082


	//----- nvinfo : EIATTR_KPARAM_INFO
	.align		4
.L_865:
        /*0008*/ 	.byte	0x04, 0x17
        /*000a*/ 	.short	(.L_867 - .L_866)
.L_866:
        /*000c*/ 	.word	0x00000000
        /*0010*/ 	.short	0x0009
        /*0012*/ 	.short	0x0040
        /*0014*/ 	.byte	0x00, 0xf0, 0x21, 0x00


	//----- nvinfo : EIATTR_KPARAM_INFO
	.align		4
.L_867:
        /*0018*/ 	.byte	0x04, 0x17
        /*001a*/ 	.short	(.L_869 - .L_868)
.L_868:
        /*001c*/ 	.word	0x00000000
        /*0020*/ 	.short	0x0008
        /*0022*/ 	.short	0x0038
        /*0024*/ 	.byte	0x00, 0xf0, 0x21, 0x00


	//----- nvinfo : EIATTR_KPARAM_INFO
	.align		4
.L_869:
        /*0028*/ 	.byte	0x04, 0x17
        /*002a*/ 	.short	(.L_871 - .L_870)
.L_870:
        /*002c*/ 	.word	0x00000000
        /*0030*/ 	.short	0x0007
        /*0032*/ 	.short	0x0031
        /*0034*/ 	.byte	0x00, 0xf0, 0x05, 0x00


	//----- nvinfo : EIATTR_KPARAM_INFO
	.align		4
.L_871:
        /*0038*/ 	.byte	0x04, 0x17
        /*003a*/ 	.short	(.L_873 - .L_872)
.L_872:
        /*003c*/ 	.word	0x00000000
        /*0040*/ 	.short	0x0006
        /*0042*/ 	.short	0x0030
        /*0044*/ 	.byte	0x00, 0xf0, 0x05, 0x00


	//----- nvinfo : EIATTR_KPARAM_INFO
	.align		4
.L_873:
        /*0048*/ 	.byte	0x04, 0x17
        /*004a*/ 	.short	(.L_875 - .L_874)
.L_874:
        /*004c*/ 	.word	0x00000000
        /*0050*/ 	.short	0x0005
        /*0052*/ 	.short	0x0028
        /*0054*/ 	.byte	0x00, 0xf0, 0x21, 0x00


	//----- nvinfo : EIATTR_KPARAM_INFO
	.align		4
.L_875:
        /*0058*/ 	.byte	0x04, 0x17
        /*005a*/ 	.short	(.L_877 - .L_876)
.L_876:
        /*005c*/ 	.word	0x00000000
        /*0060*/ 	.short	0x0004
        /*0062*/ 	.short	0x0020
        /*0064*/ 	.byte	0x00, 0xf5, 0x21, 0x00


	//----- nvinfo : EIATTR_KPARAM_INFO
	.align		4
.L_877:
        /*0068*/ 	.byte	0x04, 0x17
        /*006a*/ 	.short	(.L_879 - .L_878)
.L_878:
        /*006c*/ 	.word	0x00000000
        /*0070*/ 	.short	0x0003
        /*0072*/ 	.short	0x0018
        /*0074*/ 	.byte	0x00, 0xf0, 0x21, 0x00


	//----- nvinfo : EIATTR_KPARAM_INFO
	.align		4
.L_879:
        /*0078*/ 	.byte	0x04, 0x17
        /*007a*/ 	.short	(.L_881 - .L_880)
.L_880:
        /*007c*/ 	.word	0x00000000
        /*0080*/ 	.short	0x0002
        /*0082*/ 	.short	0x0010
        /*0084*/ 	.byte	0x00, 0xf0, 0x21, 0x00


	//----- nvinfo : EIATTR_KPARAM_INFO
	.align		4
.L_881:
        /*0088*/ 	.byte	0x04, 0x17
        /*008a*/ 	.short	(.L_883 - .L_882)
.L_882:
        /*008c*/ 	.word	0x00000000
        /*0090*/ 	.short	0x0001
        /*0092*/ 	.short	0x0008
        /*0094*/ 	.byte	0x00, 0xf0, 0x21, 0x00


	//----- nvinfo : EIATTR_KPARAM_INFO
	.align		4
.L_883:
        /*0098*/ 	.byte	0x04, 0x17
        /*009a*/ 	.short	(.L_885 - .L_884)
.L_884:
        /*009c*/ 	.word	0x00000000
        /*00a0*/ 	.short	0x0000
        /*00a2*/ 	.short	0x0000
        /*00a4*/ 	.byte	0x00, 0xf0, 0x21, 0x00


	//----- nvinfo : EIATTR_SPARSE_MMA_MASK
	.align		4
.L_885:
        /*00a8*/ 	.byte	0x03, 0x50
        /*00aa*/ 	.short	0x0000


	//----- nvinfo : EIATTR_MAXREG_COUNT
	.align		4
        /*00ac*/ 	.byte	0x03, 0x1b
        /*00ae*/ 	.short	0x00ff


	//----- nvinfo : EIATTR_NUM_BARRIERS
	.align		4
        /*00b0*/ 	.byte	0x02, 0x4c
        /*00b2*/ 	.byte	0x01
	.zero		1


	//----- nvinfo : EIATTR_MERCURY_ISA_VERSION
	.align		4
        /*00b4*/ 	.byte	0x03, 0x5f
        /*00b6*/ 	.short	0x0101


	//----- nvinfo : EIATTR_COOP_GROUP_MASK_REGIDS
	.align		4
        /*00b8*/ 	.byte	0x04, 0x29
        /*00ba*/ 	.short	(.L_887 - .L_886)


	//   ....[0]....
.L_886:
        /*00bc*/ 	.word	0xffffffff


	//   ....[1]....
        /*00c0*/ 	.word	0xffffffff


	//   ....[2]....
        /*00c4*/ 	.word	0xffffffff


	//   ....[3]....
        /*00c8*/ 	.word	0xffffffff


	//   ....[4]....
        /*00cc*/ 	.word	0xffffffff


	//   ....[5]....
        /*00d0*/ 	.word	0xffffffff


	//   ....[6]....
        /*00d4*/ 	.word	0xffffffff


	//   ....[7]....
        /*00d8*/ 	.word	0xffffffff


	//   ....[8]....
        /*00dc*/ 	.word	0xffffffff


	//   ....[9]....
        /*00e0*/ 	.word	0xffffffff


	//   ....[10]....
        /*00e4*/ 	.word	0xffffffff


	//   ....[11]....
        /*00e8*/ 	.word	0xffffffff


	//   ....[12]....
        /*00ec*/ 	.word	0xffffffff


	//   ....[13]....
        /*00f0*/ 	.word	0xffffffff


	//   ....[14]....
        /*00f4*/ 	.word	0xffffffff


	//   ....[15]....
        /*00f8*/ 	.word	0xffffffff


	//   ....[16]....
        /*00fc*/ 	.word	0xffffffff


	//   ....[17]....
        /*0100*/ 	.word	0xffffffff


	//   ....[18]....
        /*0104*/ 	.word	0xffffffff


	//   ....[19]....
        /*0108*/ 	.word	0xffffffff


	//   ....[20]....
        /*010c*/ 	.word	0xffffffff


	//   ....[21]....
        /*0110*/ 	.word	0xffffffff


	//   ....[22]....
        /*0114*/ 	.word	0xffffffff


	//   ....[23]....
        /*0118*/ 	.word	0xffffffff


	//   ....[24]....
        /*011c*/ 	.word	0xffffffff


	//   ....[25]....
        /*0120*/ 	.word	0xffffffff


	//   ....[26]....
        /*0124*/ 	.word	0xffffffff


	//   ....[27]....
        /*0128*/ 	.word	0xffffffff


	//   ....[28]....
        /*012c*/ 	.word	0xffffffff


	//   ....[29]....
        /*0130*/ 	.word	0xffffffff


	//   ....[30]....
        /*0134*/ 	.word	0xffffffff


	//   ....[31]....
        /*0138*/ 	.word	0xffffffff


	//   ....[32]....
        /*013c*/ 	.word	0xffffffff


	//   ....[33]....
        /*0140*/ 	.word	0xffffffff


	//   ....[34]....
        /*0144*/ 	.word	0xffffffff


	//   ....[35]....
        /*0148*/ 	.word	0xffffffff


	//   ....[36]....
        /*014c*/ 	.word	0xffffffff


	//   ....[37]....
        /*0150*/ 	.word	0xffffffff


	//   ....[38]....
        /*0154*/ 	.word	0xffffffff


	//   ....[39]....
        /*0158*/ 	.word	0xffffffff


	//   ....[40]....
        /*015c*/ 	.word	0xffffffff


	//   ....[41]....
        /*0160*/ 	.word	0xffffffff


	//   ....[42]....
        /*0164*/ 	.word	0xffffffff


	//   ....[43]....
        /*0168*/ 	.word	0xffffffff


	//   ....[44]....
        /*016c*/ 	.word	0xffffffff


	//   ....[45]....
        /*0170*/ 	.word	0xffffffff


	//   ....[46]....
        /*0174*/ 	.word	0xffffffff


	//   ....[47]....
        /*0178*/ 	.word	0xffffffff


	//   ....[48]....
        /*017c*/ 	.word	0xffffffff


	//   ....[49]....
        /*0180*/ 	.word	0xffffffff


	//   ....[50]....
        /*0184*/ 	.word	0xffffffff


	//   ....[51]....
        /*0188*/ 	.word	0xffffffff


	//   ....[52]....
        /*018c*/ 	.word	0xffffffff


	//   ....[53]....
        /*0190*/ 	.word	0xffffffff


	//   ....[54]....
        /*0194*/ 	.word	0xffffffff


	//   ....[55]....
        /*0198*/ 	.word	0xffffffff


	//   ....[56]....
        /*019c*/ 	.word	0xffffffff


	//   ....[57]....
        /*01a0*/ 	.word	0xffffffff


	//   ....[58]....
        /*01a4*/ 	.word	0xffffffff


	//   ....[59]....
        /*01a8*/ 	.word	0xffffffff


	//   ....[60]....
        /*01ac*/ 	.word	0xffffffff


	//   ....[61]....
        /*01b0*/ 	.word	0xffffffff


	//   ....[62]....
        /*01b4*/ 	.word	0xffffffff


	//   ....[63]....
        /*01b8*/ 	.word	0xffffffff


	//   ....[64]....
        /*01bc*/ 	.word	0xffffffff


	//   ....[65]....
        /*01c0*/ 	.word	0xffffffff


	//   ....[66]....
        /*01c4*/ 	.word	0xffffffff


	//   ....[67]....
        /*01c8*/ 	.word	0xffffffff


	//   ....[68]....
        /*01cc*/ 	.word	0xffffffff


	//   ....[69]....
        /*01d0*/ 	.word	0xffffffff


	//   ....[70]....
        /*01d4*/ 	.word	0xffffffff


	//   ....[71]....
        /*01d8*/ 	.word	0xffffffff


	//   ....[72]....
        /*01dc*/ 	.word	0xffffffff


	//   ....[73]....
        /*01e0*/ 	.word	0xffffffff


	//   ....[74]....
        /*01e4*/ 	.word	0xffffffff


	//   ....[75]....
        /*01e8*/ 	.word	0xffffffff


	//   ....[76]....
        /*01ec*/ 	.word	0xffffffff


	//   ....[77]....
        /*01f0*/ 	.word	0xffffffff


	//   ....[78]....
        /*01f4*/ 	.word	0xffffffff


	//   ....[79]....
        /*01f8*/ 	.word	0xffffffff


	//   ....[80]....
        /*01fc*/ 	.word	0xffffffff


	//   ....[81]....
        /*0200*/ 	.word	0xffffffff


	//   ....[82]....
        /*0204*/ 	.word	0xffffffff


	//   ....[83]....
        /*0208*/ 	.word	0xffffffff


	//   ....[84]....
        /*020c*/ 	.word	0xffffffff


	//   ....[85]....
        /*0210*/ 	.word	0xffffffff


	//   ....[86]....
        /*0214*/ 	.word	0xffffffff


	//   ....[87]....
        /*0218*/ 	.word	0xffffffff


	//   ....[88]....
        /*021c*/ 	.word	0xffffffff


	//   ....[89]....
        /*0220*/ 	.word	0xffffffff


	//   ....[90]....
        /*0224*/ 	.word	0xffffffff


	//   ....[91]....
        /*0228*/ 	.word	0xffffffff


	//   ....[92]....
        /*022c*/ 	.word	0xffffffff


	//   ....[93]....
        /*0230*/ 	.word	0xffffffff


	//   ....[94]....
        /*0234*/ 	.word	0xffffffff


	//   ....[95]....
        /*0238*/ 	.word	0xffffffff


	//   ....[96]....
        /*023c*/ 	.word	0xffffffff


	//   ....[97]....
        /*0240*/ 	.word	0xffffffff


	//   ....[98]....
        /*0244*/ 	.word	0xffffffff


	//   ....[99]....
        /*0248*/ 	.word	0xffffffff


	//   ....[100]....
        /*024c*/ 	.word	0xffffffff


	//   ....[101]....
        /*0250*/ 	.word	0xffffffff


	//   ....[102]....
        /*0254*/ 	.word	0xffffffff


	//   ....[103]....
        /*0258*/ 	.word	0xffffffff


	//   ....[104]....
        /*025c*/ 	.word	0xffffffff


	//   ....[105]....
        /*0260*/ 	.word	0xffffffff


	//   ....[106]....
        /*0264*/ 	.word	0xffffffff


	//   ....[107]....
        /*0268*/ 	.word	0xffffffff


	//   ....[108]....
        /*026c*/ 	.word	0xffffffff


	//   ....[109]....
        /*0270*/ 	.word	0xffffffff


	//   ....[110]....
        /*0274*/ 	.word	0xffffffff


	//   ....[111]....
        /*0278*/ 	.word	0xffffffff


	//   ....[112]....
        /*027c*/ 	.word	0xffffffff


	//   ....[113]....
        /*0280*/ 	.word	0xffffffff


	//   ....[114]....
        /*0284*/ 	.word	0xffffffff


	//   ....[115]....
        /*0288*/ 	.word	0xffffffff


	//   ....[116]....
        /*028c*/ 	.word	0xffffffff


	//   ....[117]....
        /*0290*/ 	.word	0xffffffff


	//   ....[118]....
        /*0294*/ 	.word	0xffffffff


	//   ....[119]....
        /*0298*/ 	.word	0xffffffff


	//   ....[120]....
        /*029c*/ 	.word	0xffffffff


	//   ....[121]....
        /*02a0*/ 	.word	0xffffffff


	//   ....[122]....
        /*02a4*/ 	.word	0xffffffff


	//   ....[123]....
        /*02a8*/ 	.word	0xffffffff


	//   ....[124]....
        /*02ac*/ 	.word	0xffffffff


	//   ....[125]....
        /*02b0*/ 	.word	0xffffffff


	//   ....[126]....
        /*02b4*/ 	.word	0xffffffff


	//   ....[127]....
        /*02b8*/ 	.word	0xffffffff


	//   ....[128]....
        /*02bc*/ 	.word	0xffffffff


	//   ....[129]....
        /*02c0*/ 	.word	0xffffffff


	//   ....[130]....
        /*02c4*/ 	.word	0xffffffff


	//   ....[131]....
        /*02c8*/ 	.word	0xffffffff


	//   ....[132]....
        /*02cc*/ 	.word	0xffffffff


	//   ....[133]....
        /*02d0*/ 	.word	0xffffffff


	//   ....[134]....
        /*02d4*/ 	.word	0xffffffff


	//   ....[135]....
        /*02d8*/ 	.word	0xffffffff


	//   ....[136]....
        /*02dc*/ 	.word	0xffffffff


	//   ....[137]....
        /*02e0*/ 	.word	0xffffffff


	//   ....[138]....
        /*02e4*/ 	.word	0xffffffff


	//   ....[139]....
        /*02e8*/ 	.word	0xffffffff


	//   ....[140]....
        /*02ec*/ 	.word	0xffffffff


	//   ....[141]....
        /*02f0*/ 	.word	0xffffffff


	//   ....[142]....
        /*02f4*/ 	.word	0xffffffff


	//   ....[143]....
        /*02f8*/ 	.word	0xffffffff


	//   ....[144]....
        /*02fc*/ 	.word	0xffffffff


	//   ....[145]....
        /*0300*/ 	.word	0xffffffff


	//   ....[146]....
        /*0304*/ 	.word	0xffffffff


	//   ....[147]....
        /*0308*/ 	.word	0xffffffff


	//   ....[148]....
        /*030c*/ 	.word	0xffffffff


	//   ....[149]....
        /*0310*/ 	.word	0xffffffff


	//   ....[150]....
        /*0314*/ 	.word	0xffffffff


	//   ....[151]....
        /*0318*/ 	.word	0xffffffff


	//   ....[152]....
        /*031c*/ 	.word	0x05000002


	//   ....[153]....
        /*0320*/ 	.word	0x05000002


	//   ....[154]....
        /*0324*/ 	.word	0x05000002


	//   ....[155]....
        /*0328*/ 	.word	0x05000002


	//   ....[156]....
        /*032c*/ 	.word	0x05000002


	//   ....[157]....
        /*0330*/ 	.word	0x05000002


	//   ....[158]....
        /*0334*/ 	.word	0x05000002


	//   ....[159]....
        /*0338*/ 	.word	0x05000002


	//   ....[160]....
        /*033c*/ 	.word	0x05000002


	//   ....[161]....
        /*0340*/ 	.word	0x05000002


	//   ....[162]....
        /*0344*/ 	.word	0x05000002


	//   ....[163]....
        /*0348*/ 	.word	0x05000002


	//   ....[164]....
        /*034c*/ 	.word	0x05000002


	//   ....[165]....
        /*0350*/ 	.word	0x05000002


	//   ....[166]....
        /*0354*/ 	.word	0x05000002


	//   ....[167]....
        /*0358*/ 	.word	0x05000002


	//   ....[168]....
        /*035c*/ 	.word	0x05000002


	//   ....[169]....
        /*0360*/ 	.word	0x05000002


	//   ....[170]....
        /*0364*/ 	.word	0x05000002


	//   ....[171]....
        /*0368*/ 	.word	0x05000002


	//   ....[172]....
        /*036c*/ 	.word	0x05000002


	//   ....[173]....
        /*0370*/ 	.word	0x05000002


	//   ....[174]....
        /*0374*/ 	.word	0x05000002


	//   ....[175]....
        /*0378*/ 	.word	0x05000002


	//   ....[176]....
        /*037c*/ 	.word	0x05000002


	//   ....[177]....
        /*0380*/ 	.word	0x05000002


	//   ....[178]....
        /*0384*/ 	.word	0x05000002


	//   ....[179]....
        /*0388*/ 	.word	0x05000002


	//   ....[180]....
        /*038c*/ 	.word	0x05000002


	//   ....[181]....
        /*0390*/ 	.word	0x05000002


	//   ....[182]....
        /*0394*/ 	.word	0x05000002


	//   ....[183]....
        /*0398*/ 	.word	0x05000002


	//   ....[184]....
        /*039c*/ 	.word	0x05000002


	//   ....[185]....
        /*03a0*/ 	.word	0x05000002


	//   ....[186]....
        /*03a4*/ 	.word	0x05000002


	//   ....[187]....
        /*03a8*/ 	.word	0x05000002


	//   ....[188]....
        /*03ac*/ 	.word	0x05000002


	//   ....[189]....
        /*03b0*/ 	.word	0x05000002


	//   ....[190]....
        /*03b4*/ 	.word	0x05000002


	//   ....[191]....
        /*03b8*/ 	.word	0x05000002


	//   ....[192]....
        /*03bc*/ 	.word	0x05000002


	//   ....[193]....
        /*03c0*/ 	.word	0x05000002


	//   ....[194]....
        /*03c4*/ 	.word	0x05000002


	//   ....[195]....
        /*03c8*/ 	.word	0x05000002


	//   ....[196]....
        /*03cc*/ 	.word	0x05000002


	//   ....[197]....
        /*03d0*/ 	.word	0x05000002


	//   ....[198]....
        /*03d4*/ 	.word	0x05000002


	//   ....[199]....
        /*03d8*/ 	.word	0x05000002


	//   ....[200]....
        /*03dc*/ 	.word	0x05000002


	//   ....[201]....
        /*03e0*/ 	.word	0x05000002


	//   ....[202]....
        /*03e4*/ 	.word	0x05000002


	//   ....[203]....
        /*03e8*/ 	.word	0x05000002


	//   ....[204]....
        /*03ec*/ 	.word	0x05000002


	//   ....[205]....
        /*03f0*/ 	.word	0x05000002


	//   ....[206]....
        /*03f4*/ 	.word	0x05000002


	//   ....[207]....
        /*03f8*/ 	.word	0x05000002


	//   ....[208]....
        /*03fc*/ 	.word	0x05000002


	//   ....[209]....
        /*0400*/ 	.word	0x05000002


	//   ....[210]....
        /*0404*/ 	.word	0x05000002


	//   ....[211]....
        /*0408*/ 	.word	0x05000002


	//   ....[212]....
        /*040c*/ 	.word	0x05000002


	//   ....[213]....
        /*0410*/ 	.word	0x05000002


	//   ....[214]....
        /*0414*/ 	.word	0x05000002


	//   ....[215]....
        /*0418*/ 	.word	0x05000002


	//   ....[216]....
        /*041c*/ 	.word	0x05000002


	//   ....[217]....
        /*0420*/ 	.word	0x05000002


	//   ....[218]....
        /*0424*/ 	.word	0x05000002


	//   ....[219]....
        /*0428*/ 	.word	0x05000002


	//   ....[220]....
        /*042c*/ 	.word	0x05000002


	//   ....[221]....
        /*0430*/ 	.word	0x05000002


	//   ....[222]....
        /*0434*/ 	.word	0x05000002


	//   ....[223]....
        /*0438*/ 	.word	0x05000002


	//   ....[224]....
        /*043c*/ 	.word	0x05000002


	//   ....[225]....
        /*0440*/ 	.word	0x05000002


	//   ....[226]....
        /*0444*/ 	.word	0x05000002


	//   ....[227]....
        /*0448*/ 	.word	0x05000002


	//   ....[228]....
        /*044c*/ 	.word	0x05000002


	//   ....[229]....
        /*0450*/ 	.word	0x05000002


	//   ....[230]....
        /*0454*/ 	.word	0x05000002


	//   ....[231]....
        /*0458*/ 	.word	0x05000002


	//   ....[232]....
        /*045c*/ 	.word	0x05000002


	//   ....[233]....
        /*0460*/ 	.word	0x05000002


	//   ....[234]....
        /*0464*/ 	.word	0x05000002


	//   ....[235]....
        /*0468*/ 	.word	0x05000002


	//   ....[236]....
        /*046c*/ 	.word	0x05000002


	//   ....[237]....
        /*0470*/ 	.word	0x05000002


	//   ....[238]....
        /*0474*/ 	.word	0x05000002


	//   ....[239]....
        /*0478*/ 	.word	0x05000002


	//   ....[240]....
        /*047c*/ 	.word	0x05000002


	//   ....[241]....
        /*0480*/ 	.word	0x05000002


	//   ....[242]....
        /*0484*/ 	.word	0x05000002


	//   ....[243]....
        /*0488*/ 	.word	0x05000002


	//----- nvinfo : EIATTR_COOP_GROUP_INSTR_OFFSETS
	.align		4
.L_887:
        /*048c*/ 	.byte	0x04, 0x28
        /*048e*/ 	.short	(.L_889 - .L_888)


	//   ....[0]....
.L_888:
        /*0490*/ 	.word	0x00000410


	//   ....[1]....
        /*0494*/ 	.word	0x000005d0


	//   ....[2]....
        /*0498*/ 	.word	0x00000960


	//   ....[3]....
        /*049c*/ 	.word	0x00000990


	//   ....[4]....
        /*04a0*/ 	.word	0x000009e0


	//   ....[5]....
        /*04a4*/ 	.word	0x00000a00


	//   ....[6]....
        /*04a8*/ 	.word	0x00000a50


	//   ....[7]....
        /*04ac*/ 	.word	0x00000aa0


	//   ....[8]....
        /*04b0*/ 	.word	0x00000ac0


	//   ....[9]....
        /*04b4*/ 	.word	0x00000b10


	//   ....[10]....
        /*04b8*/ 	.word	0x00000b60


	//   ....[11]....
        /*04bc*/ 	.word	0x00000b80


	//   ....[12]....
        /*04c0*/ 	.word	0x00000bd0


	//   ....[13]....
        /*04c4*/ 	.word	0x00000c20


	//   ....[14]....
        /*04c8*/ 	.word	0x00000c40


	//   ....[15]....
        /*04cc*/ 	.word	0x00000c90


	//   ....[16]....
        /*04d0*/ 	.word	0x00000ce0


	//   ....[17]....
        /*04d4*/ 	.word	0x00000d90


	//   ....[18]....
        /*04d8*/ 	.word	0x00001180


	//   ....[19]....
        /*04dc*/ 	.word	0x000011d0


	//   ....[20]....
        /*04e0*/ 	.word	0x00002740


	//   ....[21]....
        /*04e4*/ 	.word	0x000028c0


	//   ....[22]....
        /*04e8*/ 	.word	0x00002c40


	//   ....[23]....
        /*04ec*/ 	.word	0x00002c70


	//   ....[24]....
        /*04f0*/ 	.word	0x00002c90


	//   ....[25]....
        /*04f4*/ 	.word	0x00002d10


	//   ....[26]....
        /*04f8*/ 	.word	0x00002d40


	//   ....[27]....
        /*04fc*/ 	.word	0x00002d60


	//   ....[28]....
        /*0500*/ 	.word	0x00002db0


	//   ....[29]....
        /*0504*/ 	.word	0x00002df0


	//   ....[30]....
        /*0508*/ 	.word	0x00002e10


	//   ....[31]....
        /*050c*/ 	.word	0x00002e60


	//   ....[32]....
        /*0510*/ 	.word	0x00002ea0


	//   ....[33]....
        /*0514*/ 	.word	0x00002ed0


	//   ....[34]....
        /*0518*/ 	.word	0x00002f20


	//   ....[35]....
        /*051c*/ 	.word	0x00002f60


	//   ....[36]....
        /*0520*/ 	.word	0x00002f90


	//   ....[37]....
        /*0524*/ 	.word	0x00003060


	//   ....[38]....
        /*0528*/ 	.word	0x00003070


	//   ....[39]....
        /*052c*/ 	.word	0x00003320


	//   ....[40]....
        /*0530*/ 	.word	0x00003760


	//   ....[41]....
        /*0534*/ 	.word	0x000037e0


	//   ....[42]....
        /*0538*/ 	.word	0x00003840


	//   ....[43]....
        /*053c*/ 	.word	0x00003850


	//   ....[44]....
        /*0540*/ 	.word	0x00003860


	//   ....[45]....
        /*0544*/ 	.word	0x00003950


	//   ....[46]....
        /*0548*/ 	.word	0x00003960


	//   ....[47]....
        /*054c*/ 	.word	0x00003970


	//   ....[48]....
        /*0550*/ 	.word	0x00003a70


	//   ....[49]....
        /*0554*/ 	.word	0x00003a80


	//   ....[50]....
        /*0558*/ 	.word	0x00003a90


	//   ....[51]....
        /*055c*/ 	.word	0x00003b90


	//   ....[52]....
        /*0560*/ 	.word	0x00003ba0


	//   ....[53]....
        /*0564*/ 	.word	0x00003bb0


	//   ....[54]....
        /*0568*/ 	.word	0x00003cb0


	//   ....[55]....
        /*056c*/ 	.word	0x00003cc0


	//   ....[56]....
        /*0570*/ 	.word	0x00003cd0


	//   ....[57]....
        /*0574*/ 	.word	0x00003e20


	//   ....[58]....
        /*0578*/ 	.word	0x00003ea0


	//   ....[59]....
        /*057c*/ 	.word	0x00003f10


	//   ....[60]....
        /*0580*/ 	.word	0x00003f60


	//   ....[61]....
        /*0584*/ 	.word	0x00003f70


	//   ....[62]....
        /*0588*/ 	.word	0x00003f80


	//   ....[63]....
        /*058c*/ 	.word	0x00004070


	//   ....[64]....
        /*0590*/ 	.word	0x00004080


	//   ....[65]....
        /*0594*/ 	.word	0x00004090


	//   ....[66]....
        /*0598*/ 	.word	0x00004180


	//   ....[67]....
        /*059c*/ 	.word	0x00004190


	//   ....[68]....
        /*05a0*/ 	.word	0x000041a0


	//   ....[69]....
        /*05a4*/ 	.word	0x00004290


	//   ....[70]....
        /*05a8*/ 	.word	0x000042a0


	//   ....[71]....
        /*05ac*/ 	.word	0x000042b0


	//   ....[72]....
        /*05b0*/ 	.word	0x000043a0


	//   ....[73]....
        /*05b4*/ 	.word	0x000043b0


	//   ....[74]....
        /*05b8*/ 	.word	0x000043c0


	//   ....[75]....
        /*05bc*/ 	.word	0x00004520


	//   ....[76]....
        /*05c0*/ 	.word	0x00006080


	//   ....[77]....
        /*05c4*/ 	.word	0x000061c0


	//   ....[78]....
        /*05c8*/ 	.word	0x00006750


	//   ....[79]....
        /*05cc*/ 	.word	0x00006840


	//   ....[80]....
        /*05d0*/ 	.word	0x00006850


	//   ....[81]....
        /*05d4*/ 	.word	0x00006880


	//   ....[82]....
        /*05d8*/ 	.word	0x00006900


	//   ....[83]....
        /*05dc*/ 	.word	0x00006910


	//   ....[84]....
        /*05e0*/ 	.word	0x00006940


	//   ....[85]....
        /*05e4*/ 	.word	0x000069c0


	//   ....[86]....
        /*05e8*/ 	.word	0x000069d0


	//   ....[87]....
        /*05ec*/ 	.word	0x00006a00


	//   ....[88]....
        /*05f0*/ 	.word	0x00006a80


	//   ....[89]....
        /*05f4*/ 	.word	0x00006a90


	//   ....[90]....
        /*05f8*/ 	.word	0x00006ac0


	//   ....[91]....
        /*05fc*/ 	.word	0x00006b10


	//   ....[92]....
        /*0600*/ 	.word	0x00006b40


	//   ....[93]....
        /*0604*/ 	.word	0x00007000


	//   ....[94]....
        /*0608*/ 	.word	0x00007010


	//   ....[95]....
        /*060c*/ 	.word	0x00007090


	//   ....[96]....
        /*0610*/ 	.word	0x00008b50


	//   ....[97]....
        /*0614*/ 	.word	0x00008c90


	//   ....[98]....
        /*0618*/ 	.word	0x00009230


	//   ....[99]....
        /*061c*/ 	.word	0x00009260


	//   ....[100]....
        /*0620*/ 	.word	0x000092a0


	//   ....[101]....
        /*0624*/ 	.word	0x000092d0


	//   ....[102]....
        /*0628*/ 	.word	0x000092e0


	//   ....[103]....
        /*062c*/ 	.word	0x00009310


	//   ....[104]....
        /*0630*/ 	.word	0x00009390


	//   ....[105]....
        /*0634*/ 	.word	0x000093b0


	//   ....[106]....
        /*0638*/ 	.word	0x000093d0


	//   ....[107]....
        /*063c*/ 	.word	0x00009460


	//   ....[108]....
        /*0640*/ 	.word	0x00009480


	//   ....[109]....
        /*0644*/ 	.word	0x00009490


	//   ....[110]....
        /*0648*/ 	.word	0x00009530


	//   ....[111]....
        /*064c*/ 	.word	0x00009540


	//   ....[112]....
        /*0650*/ 	.word	0x00009550


	//   ....[113]....
        /*0654*/ 	.word	0x00009b10


	//   ....[114]....
        /*0658*/ 	.word	0x00009b20


	//   ....[115]....
        /*065c*/ 	.word	0x00009b30


	//   ....[116]....
        /*0660*/ 	.word	0x00009da0


	//   ....[117]....
        /*0664*/ 	.word	0x00009e20


	//   ....[118]....
        /*0668*/ 	.word	0x00009e80


	//   ....[119]....
        /*066c*/ 	.word	0x00009e90


	//   ....[120]....
        /*0670*/ 	.word	0x00009ea0


	//   ....[121]....
        /*0674*/ 	.word	0x00009f90


	//   ....[122]....
        /*0678*/ 	.word	0x00009fa0


	//   ....[123]....
        /*067c*/ 	.word	0x00009fb0


	//   ....[124]....
        /*0680*/ 	.word	0x0000a0b0


	//   ....[125]....
        /*0684*/ 	.word	0x0000a0c0


	//   ....[126]....
        /*0688*/ 	.word	0x0000a0d0


	//   ....[127]....
        /*068c*/ 	.word	0x0000a1d0


	//   ....[128]....
        /*0690*/ 	.word	0x0000a1e0


	//   ....[129]....
        /*0694*/ 	.word	0x0000a1f0


	//   ....[130]....
        /*0698*/ 	.word	0x0000a2f0


	//   ....[131]....
        /*069c*/ 	.word	0x0000a300


	//   ....[132]....
        /*06a0*/ 	.word	0x0000a310


	//   ....[133]....
        /*06a4*/ 	.word	0x0000a470


	//   ....[134]....
        /*06a8*/ 	.word	0x0000a4f0


	//   ....[135]....
        /*06ac*/ 	.word	0x0000a560


	//   ....[136]....
        /*06b0*/ 	.word	0x0000a5b0


	//   ....[137]....
        /*06b4*/ 	.word	0x0000a5c0


	//   ....[138]....
        /*06b8*/ 	.word	0x0000a5d0


	//   ....[139]....
        /*06bc*/ 	.word	0x0000a6c0


	//   ....[140]....
        /*06c0*/ 	.word	0x0000a6d0


	//   ....[141]....
        /*06c4*/ 	.word	0x0000a6e0


	//   ....[142]....
        /*06c8*/ 	.word	0x0000a7d0


	//   ....[143]....
        /*06cc*/ 	.word	0x0000a7e0


	//   ....[144]....
        /*06d0*/ 	.word	0x0000a7f0


	//   ....[145]....
        /*06d4*/ 	.word	0x0000a8e0


	//   ....[146]....
        /*06d8*/ 	.word	0x0000a8f0


	//   ....[147]....
        /*06dc*/ 	.word	0x0000a900


	//   ....[148]....
        /*06e0*/ 	.word	0x0000a9f0


	//   ....[149]....
        /*06e4*/ 	.word	0x0000aa10


	//   ....[150]....
        /*06e8*/ 	.word	0x0000aa20


	//   ....[151]....
        /*06ec*/ 	.word	0x0000ab80


	//   ....[152]....
        /*06f0*/ 	.word	0x0000c350


	//   ....[153]....
        /*06f4*/ 	.word	0x0000c3f0


	//   ....[154]....
        /*06f8*/ 	.word	0x0000c4b0


	//   ....[155]....
        /*06fc*/ 	.word	0x0000c500


	//   ....[156]....
        /*0700*/ 	.word	0x0000c550


	//   ....[157]....
        /*0704*/ 	.word	0x0000c5c0


	//   ....[158]....
        /*0708*/ 	.word	0x0000c650


	//   ....[159]....
        /*070c*/ 	.word	0x0000c6d0


	//   ....[160]....
        /*0710*/ 	.word	0x0000c720


	//   ....[161]....
        /*0714*/ 	.word	0x0000c790


	//   ....[162]....
        /*0718*/ 	.word	0x0000c820


	//   ....[163]....
        /*071c*/ 	.word	0x0000c8a0


	//   ....[164]....
        /*0720*/ 	.word	0x0000c8f0


	//   ....[165]....
        /*0724*/ 	.word	0x0000c960


	//   ....[166]....
        /*0728*/ 	.word	0x0000c9f0


	//   ....[167]....
        /*072c*/ 	.word	0x0000ca70


	//   ....[168]....
        /*0730*/ 	.word	0x0000cac0


	//   ....[169]....
        /*0734*/ 	.word	0x0000cb30


	//   ....[170]....
        /*0738*/ 	.word	0x0000cbc0


	//   ....[171]....
        /*073c*/ 	.word	0x0000cc40


	//   ....[172]....
        /*0740*/ 	.word	0x0000cc90


	//   ....[173]....
        /*0744*/ 	.word	0x0000cd00


	//   ....[174]....
        /*0748*/ 	.word	0x0000cd80


	//   ....[175]....
        /*074c*/ 	.word	0x0000ce10


	//   ....[176]....
        /*0750*/ 	.word	0x0000cea0


	//   ....[177]....
        /*0754*/ 	.word	0x0000cf50


	//   ....[178]....
        /*0758*/ 	.word	0x0000cfa0


	//   ....[179]....
        /*075c*/ 	.word	0x0000cff0


	//   ....[180]....
        /*0760*/ 	.word	0x0000d060


	//   ....[181]....
        /*0764*/ 	.word	0x0000d0f0


	//   ....[182]....
        /*0768*/ 	.word	0x0000d170


	//   ....[183]....
        /*076c*/ 	.word	0x0000d1c0


	//   ....[184]....
        /*0770*/ 	.word	0x0000d230


	//   ....[185]....
        /*0774*/ 	.word	0x0000d2c0


	//   ....[186]....
        /*0778*/ 	.word	0x0000d340


	//   ....[187]....
        /*077c*/ 	.word	0x0000d390


	//   ....[188]....
        /*0780*/ 	.word	0x0000d400


	//   ....[189]....
        /*0784*/ 	.word	0x0000d490


	//   ....[190]....
        /*0788*/ 	.word	0x0000d510


	//   ....[191]....
        /*078c*/ 	.word	0x0000d560


	//   ....[192]....
        /*0790*/ 	.word	0x0000d5d0


	//   ....[193]....
        /*0794*/ 	.word	0x0000d660


	//   ....[194]....
        /*0798*/ 	.word	0x0000d6e0


	//   ....[195]....
        /*079c*/ 	.word	0x0000d730


	//   ....[196]....
        /*07a0*/ 	.word	0x0000d7a0


	//   ....[197]....
        /*07a4*/ 	.word	0x0000d820


	//   ....[198]....
        /*07a8*/ 	.word	0x0000d8b0


	//   ....[199]....
        /*07ac*/ 	.word	0x0000d940


	//   ....[200]....
        /*07b0*/ 	.word	0x0000da00


	//   ....[201]....
        /*07b4*/ 	.word	0x0000da50


	//   ....[202]....
        /*07b8*/ 	.word	0x0000daa0


	//   ....[203]....
        /*07bc*/ 	.word	0x0000db10


	//   ....[204]....
        /*07c0*/ 	.word	0x0000dba0


	//   ....[205]....
        /*07c4*/ 	.word	0x0000dc20


	//   ....[206]....
        /*07c8*/ 	.word	0x0000dc70


	//   ....[207]....
        /*07cc*/ 	.word	0x0000dce0


	//   ....[208]....
        /*07d0*/ 	.word	0x0000dd70


	//   ....[209]....
        /*07d4*/ 	.word	0x0000ddf0


	//   ....[210]....
        /*07d8*/ 	.word	0x0000de40


	//   ....[211]....
        /*07dc*/ 	.word	0x0000deb0


	//   ....[212]....
        /*07e0*/ 	.word	0x0000df40


	//   ....[213]....
        /*07e4*/ 	.word	0x0000dfc0


	//   ....[214]....
        /*07e8*/ 	.word	0x0000e010


	//   ....[215]....
        /*07ec*/ 	.word	0x0000e080


	//   ....[216]....
        /*07f0*/ 	.word	0x0000e110


	//   ....[217]....
        /*07f4*/ 	.word	0x0000e190


	//   ....[218]....
        /*07f8*/ 	.word	0x0000e1e0


	//   ....[219]....
        /*07fc*/ 	.word	0x0000e250


	//   ....[220]....
        /*0800*/ 	.word	0x0000e2c0


	//   ....[221]....
        /*0804*/ 	.word	0x0000e340


	//   ....[222]....
        /*0808*/ 	.word	0x0000e3c0


	//   ....[223]....
        /*080c*/ 	.word	0x0000e470


	//   ....[224]....
        /*0810*/ 	.word	0x0000e4c0


	//   ....[225]....
        /*0814*/ 	.word	0x0000e510


	//   ....[226]....
        /*0818*/ 	.word	0x0000e580


	//   ....[227]....
        /*081c*/ 	.word	0x0000e610


	//   ....[228]....
        /*0820*/ 	.word	0x0000e690


	//   ....[229]....
        /*0824*/ 	.word	0x0000e6e0


	//   ....[230]....
        /*0828*/ 	.word	0x0000e750


	//   ....[231]....
        /*082c*/ 	.word	0x0000e7e0


	//   ....[232]....
        /*0830*/ 	.word	0x0000e860


	//   ....[233]....
        /*0834*/ 	.word	0x0000e8b0


	//   ....[234]....
        /*0838*/ 	.word	0x0000e920


	//   ....[235]....
        /*083c*/ 	.word	0x0000e9b0


	//   ....[236]....
        /*0840*/ 	.word	0x0000ea30


	//   ....[237]....
        /*0844*/ 	.word	0x0000ea80


	//   ....[238]....
        /*0848*/ 	.word	0x0000eaf0


	//   ....[239]....
        /*084c*/ 	.word	0x0000eb80


	//   ....[240]....
        /*0850*/ 	.word	0x0000ec10


	//   ....[241]....
        /*0854*/ 	.word	0x0000ec60


	//   ....[242]....
        /*0858*/ 	.word	0x0000ecd0


	//   ....[243]....
        /*085c*/ 	.word	0x0000ed40


	//----- nvinfo : EIATTR_VRC_CTA_INIT_COUNT
	.align		4
.L_889:
        /*0860*/ 	.byte	0x02, 0x4a
	.zero		1
	.zero		1


	//----- nvinfo : EIATTR_EXIT_INSTR_OFFSETS
	.align		4
        /*0864*/ 	.byte	0x04, 0x1c
        /*0866*/ 	.short	(.L_891 - .L_890)


	//   ....[0]....
.L_890:
        /*0868*/ 	.word	0x000017a0


	//   ....[1]....
        /*086c*/ 	.word	0x00001a90


	//   ....[2]....
        /*0870*/ 	.word	0x00001c80


	//   ....[3]....
        /*0874*/ 	.word	0x00002310


	//   ....[4]....
        /*0878*/ 	.word	0x000023b0


	//   ....[5]....
        /*087c*/ 	.word	0x00004e60


	//   ....[6]....
        /*0880*/ 	.word	0x00005170


	//   ....[7]....
        /*0884*/ 	.word	0x00005380


	//   ....[8]....
        /*0888*/ 	.word	0x00005a20


	//   ....[9]....
        /*088c*/ 	.word	0x00005ac0


	//   ....[10]....
        /*0890*/ 	.word	0x00005af0


	//   ....[11]....
        /*0894*/ 	.word	0x00008490


	//   ....[12]....
        /*0898*/ 	.word	0x000085b0


	//   ....[13]....
        /*089c*/ 	.word	0x0000c1f0


	//   ....[14]....
        /*08a0*/ 	.word	0x0000c300


	//----- nvinfo : EIATTR_MAX_THREADS
	.align		4
.L_891:
        /*08a4*/ 	.byte	0x04, 0x05
        /*08a6*/ 	.short	(.L_893 - .L_892)
.L_892:
        /*08a8*/ 	.word	0x00000100
        /*08ac*/ 	.word	0x00000001
        /*08b0*/ 	.word	0x00000001


	//----- nvinfo : EIATTR_CRS_STACK_SIZE
	.align		4
.L_893:
        /*08b4*/ 	.byte	0x04, 0x1e
        /*08b6*/ 	.short	(.L_895 - .L_894)
.L_894:
        /*08b8*/ 	.word	0x00000000


	//----- nvinfo : EIATTR_CBANK_PARAM_SIZE
	.align		4
.L_895:
        /*08bc*/ 	.byte	0x03, 0x19
        /*08be*/ 	.short	0x0048


	//----- nvinfo : EIATTR_PARAM_CBANK
	.align		4
        /*08c0*/ 	.byte	0x04, 0x0a
        /*08c2*/ 	.short	(.L_897 - .L_896)
	.align		4
.L_896:
        /*08c4*/ 	.word	index@(.nv.constant0._ZN6thrust24THRUST_300001_SM_1000_NS8cuda_cub4core6detail13_kernel_agentINS1_15__reduce_by_key16ReduceByKeyAgentINS0_6detail15normal_iteratorINS0_10device_ptrIiEEEENS8_INS9_IfEEEESB_SD_N4cuda3std3__48equal_toIiEENSG_4plusIfEEPllEEJSB_SD_SB_SD_SL_N3cub18CUB_300001_SM_100024ReduceByKeyScanTileStateIflLb1EEESI_SK_llEEEvDpT0_)
        /*08c8*/ 	.short	0x0380
        /*08ca*/ 	.short	0x0048


	//----- nvinfo : EIATTR_SW_WAR
	.align		4
.L_897:
        /*08cc*/ 	.byte	0x04, 0x36
        /*08ce*/ 	.short	(.L_899 - .L_898)
.L_898:
        /*08d0*/ 	.word	0x00000008
.L_899:


//--------------------- .nv.info._ZN6thrust24THRUST_300001_SM_1000_NS8cuda_cub4core6detail13_kernel_agentINS1_15__reduce_by_key9InitAgentIN3cub18CUB_300001_SM_100024ReduceByKeyScanTileStateIflLb1EEElPlEEJSA_lSB_EEEvDpT0_ --------------------------
	.section	.nv.info._ZN6thrust24THRUST_300001_SM_1000_NS8cuda_cub4core6detail13_kernel_agentINS1_15__reduce_by_key9InitAgentIN3cub18CUB_300001_SM_100024ReduceByKeyScanTileStateIflLb1EEElPlEEJSA_lSB_EEEvDpT0_,"",@"SHT_CUDA_INFO"
	.sectionflags	@""
	.align	4


	//----- nvinfo : EIATTR_CUDA_API_VERSION
	.align		4
        /*0000*/ 	.byte	0x04, 0x37
        /*0002*/ 	.short	(.L_901 - .L_900)
.L_900:
        /*0004*/ 	.word	0x00000082


	//----- nvinfo : EIATTR_KPARAM_INFO
	.align		4
.L_901:
        /*0008*/ 	.byte	0x04, 0x17
        /*000a*/ 	.short	(.L_903 - .L_902)
.L_902:
        /*000c*/ 	.word	0x00000000
        /*0010*/ 	.short	0x0002
        /*0012*/ 	.short	0x0010
        /*0014*/ 	.byte	0x00, 0xf5, 0x21, 0x00


	//----- nvinfo : EIATTR_KPARAM_INFO
	.align		4
.L_903:
        /*0018*/ 	.byte	0x04, 0x17
        /*001a*/ 	.short	(.L_905 - .L_904)
.L_904:
        /*001c*/ 	.word	0x00000000
        /*0020*/ 	.short	0x0001
        /*0022*/ 	.short	0x0008
        /*0024*/ 	.byte	0x00, 0xf0, 0x21, 0x00


	//----- nvinfo : EIATTR_KPARAM_INFO
	.align		4
.L_905:
        /*0028*/ 	.byte	0x04, 0x17
        /*002a*/ 	.short	(.L_907 - .L_906)
.L_906:
        /*002c*/ 	.word	0x00000000
        /*0030*/ 	.short	0x0000
        /*0032*/ 	.short	0x0000
        /*0034*/ 	.byte	0x00, 0xf0, 0x21, 0x00


	//----- nvinfo : EIATTR_SPARSE_MMA_MASK
	.align		4
.L_907:
        /*0038*/ 	.byte	0x03, 0x50
        /*003a*/ 	.short	0x0000


	//----- nvinfo : EIATTR_MAXREG_COUNT
	.align		4
        /*003c*/ 	.byte	0x03, 0x1b
        /*003e*/ 	.short	0x00ff


	//----- nvinfo : EIATTR_MERCURY_ISA_VERSION
	.align		4
        /*0040*/ 	.byte	0x03, 0x5f
        /*0042*/ 	.short	0x0101


	//----- nvinfo : EIATTR_VRC_CTA_INIT_COUNT
	.align		4
        /*0044*/ 	.byte	0x02, 0x4a
	.zero		1
	.zero		1


	//----- nvinfo : EIATTR_EXIT_INSTR_OFFSETS
	.align		4
        /*0048*/ 	.byte	0x04, 0x1c
        /*004a*/ 	.short	(.L_909 - .L_908)


	//   ....[0]....
.L_908:
        /*004c*/ 	.word	0x00000140


	//   ....[1]....
        /*0050*/ 	.word	0x00000170


	//----- nvinfo : EIATTR_MAX_THREADS
	.align		4
.L_909:
        /*0054*/ 	.byte	0x04, 0x05
        /*0056*/ 	.short	(.L_911 - .L_910)
.L_910:
        /*0058*/ 	.word	0x00000080
        /*005c*/ 	.word	0x00000001
        /*0060*/ 	.word	0x00000001


	//----- nvinfo : EIATTR_CBANK_PARAM_SIZE
	.align		4
.L_911:
        /*0064*/ 	.byte	0x03, 0x19
        /*0066*/ 	.short	0x0018


	//----- nvinfo : EIATTR_PARAM_CBANK
	.align		4
        /*0068*/ 	.byte	0x04, 0x0a
        /*006a*/ 	.short	(.L_913 - .L_912)
	.align		4
.L_912:
        /*006c*/ 	.word	index@(.nv.constant0._ZN6thrust24THRUST_300001_SM_1000_NS8cuda_cub4core6detail13_kernel_agentINS1_15__reduce_by_key9InitAgentIN3cub18CUB_300001_SM_100024ReduceByKeyScanTileStateIflLb1EEElPlEEJSA_lSB_EEEvDpT0_)
        /*0070*/ 	.short	0x0380
        /*0072*/ 	.short	0x0018


	//----- nvinfo : EIATTR_SW_WAR
	.align		4
.L_913:
        /*0074*/ 	.byte	0x04, 0x36
        /*0076*/ 	.short	(.L_915 - .L_914)
.L_914:
        /*0078*/ 	.word	0x00000008
.L_915:


//--------------------- .nv.info._ZN6thrust24THRUST_300001_SM_1000_NS8cuda_cub4core6detail13_kernel_agentINS1_15__reduce_by_key16ReduceByKeyAgentINS0_6detail15normal_iteratorINS0_10device_ptrIiEEEENS8_INS9_IfEEEESB_SD_N4cuda3std3__48equal_toIiEENSG_4plusIfEEPiiEEJSB_SD_SB_SD_SL_N3cub18CUB_300001_SM_100024ReduceByKeyScanTileStateIfiLb1EEESI_SK_iiEEEvDpT0_ --------------------------
	.section	.nv.info._ZN6thrust24THRUST_300001_SM_1000_NS8cuda_cub4core6detail13_kernel_agentINS1_15__reduce_by_key16ReduceByKeyAgentINS0_6detail15normal_iteratorINS0_10device_ptrIiEEEENS8_INS9_IfEEEESB_SD_N4cuda3std3__48equal_toIiEENSG_4plusIfEEPiiEEJSB_SD_SB_SD_SL_N3cub18CUB_300001_SM_100024ReduceByKeyScanTileStateIfiLb1EEESI_SK_iiEEEvDpT0_,"",@"SHT_CUDA_INFO"
	.sectionflags	@""
	.align	4


	//----- nvinfo : EIATTR_CUDA_API_VERSION
	.align		4
        /*0000*/ 	.byte	0x04, 0x37
        /*0002*/ 	.short	(.L_917 - .L_916)
.L_916:
        /*0004*/ 	.word	0x00000082


	//----- nvinfo : EIATTR_KPARAM_INFO
	.align		4
.L_917:
        /*0008*/ 	.byte	0x04, 0x17
        /*000a*/ 	.short	(.L_919 - .L_918)
.L_918:
        /*000c*/ 	.word	0x00000000
        /*0010*/ 	.short	0x0009
        /*0012*/ 	.short	0x0038
        /*0014*/ 	.byte	0x00, 0xf0, 0x11, 0x00


	//----- nvinfo : EIATTR_KPARAM_INFO
	.align		4
.L_919:
        /*0018*/ 	.byte	0x04, 0x17
        /*001a*/ 	.short	(.L_921 - .L_920)
.L_920:
        /*001c*/ 	.word	0x00000000
        /*0020*/ 	.short	0x0008
        /*0022*/ 	.short	0x0034
        /*0024*/ 	.byte	0x00, 0xf0, 0x11, 0x00


	//----- nvinfo : EIATTR_KPARAM_INFO
	.align		4
.L_921:
        /*0028*/ 	.byte	0x04, 0x17
        /*002a*/ 	.short	(.L_923 - .L_922)
.L_922:
        /*002c*/ 	.word	0x00000000
        /*0030*/ 	.short	0x0007
        /*0032*/ 	.short	0x0031
        /*0034*/ 	.byte	0x00, 0xf0, 0x05, 0x00


	//----- nvinfo : EIATTR_KPARAM_INFO
	.align		4
.L_923:
        /*0038*/ 	.byte	0x04, 0x17
        /*003a*/ 	.short	(.L_925 - .L_924)
.L_924:
        /*003c*/ 	.word	0x00000000
        /*0040*/ 	.short	0x0006
        /*0042*/ 	.short	0x0030
        /*0044*/ 	.byte	0x00, 0xf0, 0x05, 0x00


	//----- nvinfo : EIATTR_KPARAM_INFO
	.align		4
.L_925:
        /*0048*/ 	.byte	0x04, 0x17
        /*004a*/ 	.short	(.L_927 - .L_926)
.L_926:
        /*004c*/ 	.word	0x00000000
        /*0050*/ 	.short	0x0005
        /*0052*/ 	.short	0x0028
        /*0054*/ 	.byte	0x00, 0xf0, 0x21, 0x00


	//----- nvinfo : EIATTR_KPARAM_INFO
	.align		4
.L_927:
        /*0058*/ 	.byte	0x04, 0x17
        /*005a*/ 	.short	(.L_929 - .L_928)
.L_928:
        /*005c*/ 	.word	0x00000000
        /*0060*/ 	.short	0x0004
        /*0062*/ 	.short	0x0020
        /*0064*/ 	.byte	0x00, 0xf5, 0x21, 0x00


	//----- nvinfo : EIATTR_KPARAM_INFO
	.align		4
.L_929:
        /*0068*/ 	.byte	0x04, 0x17
        /*006a*/ 	.short	(.L_931 - .L_930)
.L_930:
        /*006c*/ 	.word	0x00000000
        /*0070*/ 	.short	0x0003
        /*0072*/ 	.short	0x0018
        /*0074*/ 	.byte	0x00, 0xf0, 0x21, 0x00


	//----- nvinfo : EIATTR_KPARAM_INFO
	.align		4
.L_931:
        /*0078*/ 	.byte	0x04, 0x17
        /*007a*/ 	.short	(.L_933 - .L_932)
.L_932:
        /*007c*/ 	.word	0x00000000
        /*0080*/ 	.short	0x0002
        /*0082*/ 	.short	0x0010
        /*0084*/ 	.byte	0x00, 0xf0, 0x21, 0x00


	//----- nvinfo : EIATTR_KPARAM_INFO
	.align		4
.L_933:
        /*0088*/ 	.byte	0x04, 0x17
        /*008a*/ 	.short	(.L_935 - .L_934)
.L_934:
        /*008c*/ 	.word	0x00000000
        /*0090*/ 	.short	0x0001
        /*0092*/ 	.short	0x0008
        /*0094*/ 	.byte	0x00, 0xf0, 0x21, 0x00


	//----- nvinfo : EIATTR_KPARAM_INFO
	.align		4
.L_935:
        /*0098*/ 	.byte	0x04, 0x17
        /*009a*/ 	.short	(.L_937 - .L_936)
.L_936:
        /*009c*/ 	.word	0x00000000
        /*00a0*/ 	.short	0x0000
        /*00a2*/ 	.short	0x0000
        /*00a4*/ 	.byte	0x00, 0xf0, 0x21, 0x00


	//----- nvinfo : EIATTR_SPARSE_MMA_MASK
	.align		4
.L_937:
        /*00a8*/ 	.byte	0x03, 0x50
        /*00aa*/ 	.short	0x0000


	//----- nvinfo : EIATTR_MAXREG_COUNT
	.align		4
        /*00ac*/ 	.byte	0x03, 0x1b
        /*00ae*/ 	.short	0x00ff


	//----- nvinfo : EIATTR_NUM_BARRIERS
	.align		4
        /*00b0*/ 	.byte	0x02, 0x4c
        /*00b2*/ 	.byte	0x01
	.zero		1


	//----- nvinfo : EIATTR_MERCURY_ISA_VERSION
	.align		4
        /*00b4*/ 	.byte	0x03, 0x5f
        /*00b6*/ 	.short	0x0101


	//----- nvinfo : EIATTR_COOP_GROUP_MASK_REGIDS
	.align		4
        /*00b8*/ 	.byte	0x04, 0x29
        /*00ba*/ 	.short	(.L_939 - .L_938)


	//   ....[0]....
.L_938:
        /*00bc*/ 	.word	0xffffffff


	//   ....[1]....
        /*00c0*/ 	.word	0xffffffff


	//   ....[2]....
        /*00c4*/ 	.word	0xffffffff


	//   ....[3]....
        /*00c8*/ 	.word	0xffffffff


	//   ....[4]....
        /*00cc*/ 	.word	0xffffffff


	//   ....[5]....
        /*00d0*/ 	.word	0xffffffff


	//   ....[6]....
        /*00d4*/ 	.word	0xffffffff


	//   ....[7]....
        /*00d8*/ 	.word	0xffffffff


	//   ....[8]....
        /*00dc*/ 	.word	0xffffffff


	//   ....[9]....
        /*00e0*/ 	.word	0xffffffff


	//   ....[10]....
        /*00e4*/ 	.word	0xffffffff


	//   ....[11]....
        /*00e8*/ 	.word	0xffffffff


	//   ....[12]....
        /*00ec*/ 	.word	0xffffffff


	//   ....[13]....
        /*00f0*/ 	.word	0xffffffff


	//   ....[14]....
        /*00f4*/ 	.word	0xffffffff


	//   ....[15]....
        /*00f8*/ 	.word	0xffffffff


	//   ....[16]....
        /*00fc*/ 	.word	0xffffffff


	//   ....[17]....
        /*0100*/ 	.word	0xffffffff


	//   ....[18]....
        /*0104*/ 	.word	0xffffffff


	//   ....[19]....
        /*0108*/ 	.word	0xffffffff


	//   ....[20]....
        /*010c*/ 	.word	0xffffffff


	//   ....[21]....
        /*0110*/ 	.word	0xffffffff


	//   ....[22]....
        /*0114*/ 	.word	0xffffffff


	//   ....[23]....
        /*0118*/ 	.word	0xffffffff


	//   ....[24]....
        /*011c*/ 	.word	0xffffffff


	//   ....[25]....
        /*0120*/ 	.word	0xffffffff


	//   ....[26]....
        /*0124*/ 	.word	0xffffffff


	//   ....[27]....
        /*0128*/ 	.word	0xffffffff


	//   ....[28]....
        /*012c*/ 	.word	0xffffffff


	//   ....[29]....
        /*0130*/ 	.word	0xffffffff


	//   ....[30]....
        /*0134*/ 	.word	0xffffffff


	//   ....[31]....
        /*0138*/ 	.word	0xffffffff


	//   ....[32]....
        /*013c*/ 	.word	0xffffffff


	//   ....[33]....
        /*0140*/ 	.word	0xffffffff


	//   ....[34]....
        /*0144*/ 	.word	0xffffffff


	//   ....[35]....
        /*0148*/ 	.word	0xffffffff


	//   ....[36]....
        /*014c*/ 	.word	0xffffffff


	//   ....[37]....
        /*0150*/ 	.word	0xffffffff


	//   ....[38]....
        /*0154*/ 	.word	0xffffffff


	//   ....[39]....
        /*0158*/ 	.word	0xffffffff


	//   ....[40]....
        /*015c*/ 	.word	0xffffffff


	//   ....[41]....
        /*0160*/ 	.word	0xffffffff


	//   ....[42]....
        /*0164*/ 	.word	0xffffffff


	//   ....[43]....
        /*0168*/ 	.word	0xffffffff


	//   ....[44]....
        /*016c*/ 	.word	0xffffffff


	//   ....[45]....
        /*0170*/ 	.word	0xffffffff


	//   ....[46]....
        /*0174*/ 	.word	0xffffffff


	//   ....[47]....
        /*0178*/ 	.word	0xffffffff


	//   ....[48]....
        /*017c*/ 	.word	0xffffffff


	//   ....[49]....
        /*0180*/ 	.word	0xffffffff


	//   ....[50]....
        /*0184*/ 	.word	0xffffffff


	//   ....[51]....
        /*0188*/ 	.word	0xffffffff


	//   ....[52]....
        /*018c*/ 	.word	0xffffffff


	//   ....[53]....
        /*0190*/ 	.word	0xffffffff


	//   ....[54]....
        /*0194*/ 	.word	0xffffffff


	//   ....[55]....
        /*0198*/ 	.word	0xffffffff


	//   ....[56]....
        /*019c*/ 	.word	0xffffffff


	//   ....[57]....
        /*01a0*/ 	.word	0xffffffff


	//   ....[58]....
        /*01a4*/ 	.word	0xffffffff


	//   ....[59]....
        /*01a8*/ 	.word	0xffffffff


	//   ....[60]....
        /*01ac*/ 	.word	0xffffffff


	//   ....[61]....
        /*01b0*/ 	.word	0xffffffff


	//   ....[62]....
        /*01b4*/ 	.word	0xffffffff


	//   ....[63]....
        /*01b8*/ 	.word	0xffffffff


	//   ....[64]....
        /*01bc*/ 	.word	0xffffffff


	//   ....[65]....
        /*01c0*/ 	.word	0xffffffff


	//   ....[66]....
        /*01c4*/ 	.word	0xffffffff


	//   ....[67]....
        /*01c8*/ 	.word	0xffffffff


	//   ....[68]....
        /*01cc*/ 	.word	0xffffffff


	//   ....[69]....
        /*01d0*/ 	.word	0xffffffff


	//   ....[70]....
        /*01d4*/ 	.word	0xffffffff


	//   ....[71]....
        /*01d8*/ 	.word	0xffffffff


	//   ....[72]....
        /*01dc*/ 	.word	0xffffffff


	//   ....[73]....
        /*01e0*/ 	.word	0xffffffff


	//   ....[74]....
        /*01e4*/ 	.word	0xffffffff


	//   ....[75]....
        /*01e8*/ 	.word	0xffffffff


	//   ....[76]....
        /*01ec*/ 	.word	0xffffffff


	//   ....[77]....
        /*01f0*/ 	.word	0xffffffff


	//   ....[78]....
        /*01f4*/ 	.word	0xffffffff


	//   ....[79]....
        /*01f8*/ 	.word	0xffffffff


	//   ....[80]....
        /*01fc*/ 	.word	0xffffffff


	//   ....[81]....
        /*0200*/ 	.word	0xffffffff


	//   ....[82]....
        /*0204*/ 	.word	0xffffffff


	//   ....[83]....
        /*0208*/ 	.word	0xffffffff


	//   ....[84]....
        /*020c*/ 	.word	0xffffffff


	//   ....[85]....
        /*0210*/ 	.word	0xffffffff


	//   ....[86]....
        /*0214*/ 	.word	0xffffffff


	//   ....[87]....
        /*0218*/ 	.word	0xffffffff


	//   ....[88]....
        /*021c*/ 	.word	0xffffffff


	//   ....[89]....
        /*0220*/ 	.word	0xffffffff


	//   ....[90]....
        /*0224*/ 	.word	0xffffffff


	//   ....[91]....
        /*0228*/ 	.word	0xffffffff


	//   ....[92]....
        /*022c*/ 	.word	0xffffffff


	//   ....[93]....
        /*0230*/ 	.word	0xffffffff


	//   ....[94]....
        /*0234*/ 	.word	0xffffffff


	//   ....[95]....
        /*0238*/ 	.word	0xffffffff


	//   ....[96]....
        /*023c*/ 	.word	0xffffffff


	//   ....[97]....
        /*0240*/ 	.word	0xffffffff


	//   ....[98]....
        /*0244*/ 	.word	0xffffffff


	//   ....[99]....
        /*0248*/ 	.word	0xffffffff


	//   ....[100]....
        /*024c*/ 	.word	0xffffffff


	//   ....[101]....
        /*0250*/ 	.word	0xffffffff


	//   ....[102]....
        /*0254*/ 	.word	0xffffffff


	//   ....[103]....
        /*0258*/ 	.word	0xffffffff


	//   ....[104]....
        /*025c*/ 	.word	0xffffffff


	//   ....[105]....
        /*0260*/ 	.word	0xffffffff


	//   ....[106]....
        /*0264*/ 	.word	0xffffffff


	//   ....[107]....
        /*0268*/ 	.word	0xffffffff


	//   ....[108]....
        /*026c*/ 	.word	0x05000014


	//   ....[109]....
        /*0270*/ 	.word	0x05000014


	//   ....[110]....
        /*0274*/ 	.word	0x05000014


	//   ....[111]....
        /*0278*/ 	.word	0x05000014


	//   ....[112]....
        /*027c*/ 	.word	0x05000014


	//   ....[113]....
        /*0280*/ 	.word	0x05000014


	//   ....[114]....
        /*0284*/ 	.word	0x05000014


	//   ....[115]....
        /*0288*/ 	.word	0x05000014


	//   ....[116]....
        /*028c*/ 	.word	0x05000014


	//   ....[117]....
        /*0290*/ 	.word	0x05000014


	//   ....[118]....
        /*0294*/ 	.word	0x05000014


	//   ....[119]....
        /*0298*/ 	.word	0x05000014


	//   ....[120]....
        /*029c*/ 	.word	0x05000014


	//   ....[121]....
        /*02a0*/ 	.word	0x05000014


	//   ....[122]....
        /*02a4*/ 	.word	0x05000014


	//   ....[123]....
        /*02a8*/ 	.word	0x05000014


	//   ....[124]....
        /*02ac*/ 	.word	0x05000014


	//   ....[125]....
        /*02b0*/ 	.word	0x05000014


	//   ....[126]....
        /*02b4*/ 	.word	0x05000014


	//   ....[127]....
        /*02b8*/ 	.word	0x05000014


	//   ....[128]....
        /*02bc*/ 	.word	0x05000014


	//   ....[129]....
        /*02c0*/ 	.word	0x05000014


	//   ....[130]....
        /*02c4*/ 	.word	0x05000014


	//   ....[131]....
        /*02c8*/ 	.word	0x05000014


	//   ....[132]....
        /*02cc*/ 	.word	0x05000014


	//   ....[133]....
        /*02d0*/ 	.word	0x05000014


	//   ....[134]....
        /*02d4*/ 	.word	0x05000014


	//   ....[135]....
        /*02d8*/ 	.word	0x05000014


	//   ....[136]....
        /*02dc*/ 	.word	0x05000014


	//   ....[137]....
        /*02e0*/ 	.word	0x05000014


	//   ....[138]....
        /*02e4*/ 	.word	0x05000014


	//   ....[139]....
        /*02e8*/ 	.word	0x05000014


	//   ....[140]....
        /*02ec*/ 	.word	0x05000014


	//   ....[141]....
        /*02f0*/ 	.word	0x05000014


	//   ....[142]....
        /*02f4*/ 	.word	0x05000014


	//   ....[143]....
        /*02f8*/ 	.word	0x05000014


	//   ....[144]....
        /*02fc*/ 	.word	0x05000014


	//   ....[145]....
        /*0300*/ 	.word	0x05000014


	//   ....[146]....
        /*0304*/ 	.word	0x05000014


	//   ....[147]....
        /*0308*/ 	.word	0x05000014


	//   ....[148]....
        /*030c*/ 	.word	0x05000014


	//   ....[149]....
        /*0310*/ 	.word	0x05000014


	//   ....[150]....
        /*0314*/ 	.word	0x05000014


	//   ....[151]....
        /*0318*/ 	.word	0x05000014


	//   ....[152]....
        /*031c*/ 	.word	0x05000014


	//   ....[153]....
        /*0320*/ 	.word	0x05000014


	//   ....[154]....
        /*0324*/ 	.word	0x05000014


	//   ....[155]....
        /*0328*/ 	.word	0x05000014


	//   ....[156]....
        /*032c*/ 	.word	0x05000014


	//   ....[157]....
        /*0330*/ 	.word	0x05000014


	//   ....[158]....
        /*0334*/ 	.word	0x05000014


	//   ....[159]....
        /*0338*/ 	.word	0x05000014


	//----- nvinfo : EIATTR_COOP_GROUP_INSTR_OFFSETS
	.align		4
.L_939:
        /*033c*/ 	.byte	0x04, 0x28
        /*033e*/ 	.short	(.L_941 - .L_940)


	//   ....[0]....
.L_940:
        /*0340*/ 	.word	0x000003b0


	//   ....[1]....
        /*0344*/ 	.word	0x00000550


	//   ....[2]....
        /*0348*/ 	.word	0x00000860


	//   ....[3]....
        /*034c*/ 	.word	0x000008a0


	//   ....[4]....
        /*0350*/ 	.word	0x000008e0


	//   ....[5]....
        /*0354*/ 	.word	0x00000940


	//   ....[6]....
        /*0358*/ 	.word	0x00000950


	//   ....[7]....
        /*035c*/ 	.word	0x000009a0


	//   ....[8]....
        /*0360*/ 	.word	0x000009e0


	//   ....[9]....
        /*0364*/ 	.word	0x00000a40


	//   ....[10]....
        /*0368*/ 	.word	0x00000a50


	//   ....[11]....
        /*036c*/ 	.word	0x00000aa0


	//   ....[12]....
        /*0370*/ 	.word	0x00000c70


	//   ....[13]....
        /*0374*/ 	.word	0x00000cf0


	//   ....[14]....
        /*0378*/ 	.word	0x000024d0


	//   ....[15]....
        /*037c*/ 	.word	0x00002640


	//   ....[16]....
        /*0380*/ 	.word	0x000029b0


	//   ....[17]....
        /*0384*/ 	.word	0x000029d0


	//   ....[18]....
        /*0388*/ 	.word	0x00002a50


	//   ....[19]....
        /*038c*/ 	.word	0x00002a70


	//   ....[20]....
        /*0390*/ 	.word	0x00002ad0


	//   ....[21]....
        /*0394*/ 	.word	0x00002af0


	//   ....[22]....
        /*0398*/ 	.word	0x00002b50


	//   ....[23]....
        /*039c*/ 	.word	0x00002b70


	//   ....[24]....
        /*03a0*/ 	.word	0x00002bd0


	//   ....[25]....
        /*03a4*/ 	.word	0x00002bf0


	//   ....[26]....
        /*03a8*/ 	.word	0x00002c80


	//   ....[27]....
        /*03ac*/ 	.word	0x00002d20


	//   ....[28]....
        /*03b0*/ 	.word	0x00003180


	//   ....[29]....
        /*03b4*/ 	.word	0x000031f0


	//   ....[30]....
        /*03b8*/ 	.word	0x00003290


	//   ....[31]....
        /*03bc*/ 	.word	0x000032b0


	//   ....[32]....
        /*03c0*/ 	.word	0x00003320


	//   ....[33]....
        /*03c4*/ 	.word	0x00003350


	//   ....[34]....
        /*03c8*/ 	.word	0x000033a0


	//   ....[35]....
        /*03cc*/ 	.word	0x000033e0


	//   ....[36]....
        /*03d0*/ 	.word	0x00003430


	//   ....[37]....
        /*03d4*/ 	.word	0x00003470


	//   ....[38]....
        /*03d8*/ 	.word	0x000034c0


	//   ....[39]....
        /*03dc*/ 	.word	0x000034f0


	//   ....[40]....
        /*03e0*/ 	.word	0x00003540


	//   ....[41]....
        /*03e4*/ 	.word	0x00003630


	//   ....[42]....
        /*03e8*/ 	.word	0x00003690


	//   ....[43]....
        /*03ec*/ 	.word	0x00003720


	//   ....[44]....
        /*03f0*/ 	.word	0x00003740


	//   ....[45]....
        /*03f4*/ 	.word	0x000037b0


	//   ....[46]....
        /*03f8*/ 	.word	0x000037e0


	//   ....[47]....
        /*03fc*/ 	.word	0x00003840


	//   ....[48]....
        /*0400*/ 	.word	0x00003870


	//   ....[49]....
        /*0404*/ 	.word	0x000038d0


	//   ....[50]....
        /*0408*/ 	.word	0x00003900


	//   ....[51]....
        /*040c*/ 	.word	0x00003970


	//   ....[52]....
        /*0410*/ 	.word	0x00003990


	//   ....[53]....
        /*0414*/ 	.word	0x000039b0


	//   ....[54]....
        /*0418*/ 	.word	0x00005570


	//   ....[55]....
        /*041c*/ 	.word	0x000056c0


	//   ....[56]....
        /*0420*/ 	.word	0x00005b80


	//   ....[57]....
        /*0424*/ 	.word	0x00005be0


	//   ....[58]....
        /*0428*/ 	.word	0x00005c10


	//   ....[59]....
        /*042c*/ 	.word	0x00005c80


	//   ....[60]....
        /*0430*/ 	.word	0x00005c90


	//   ....[61]....
        /*0434*/ 	.word	0x00005cc0


	//   ....[62]....
        /*0438*/ 	.word	0x00005d20


	//   ....[63]....
        /*043c*/ 	.word	0x00005d80


	//   ....[64]....
        /*0440*/ 	.word	0x00005da0


	//   ....[65]....
        /*0444*/ 	.word	0x00005de0


	//   ....[66]....
        /*0448*/ 	.word	0x000060a0


	//   ....[67]....
        /*044c*/ 	.word	0x00006150


	//   ....[68]....
        /*0450*/ 	.word	0x00007b90


	//   ....[69]....
        /*0454*/ 	.word	0x00007ce0


	//   ....[70]....
        /*0458*/ 	.word	0x00008180


	//   ....[71]....
        /*045c*/ 	.word	0x00008190


	//   ....[72]....
        /*0460*/ 	.word	0x00008200


	//   ....[73]....
        /*0464*/ 	.word	0x00008210


	//   ....[74]....
        /*0468*/ 	.word	0x00008280


	//   ....[75]....
        /*046c*/ 	.word	0x00008290


	//   ....[76]....
        /*0470*/ 	.word	0x00008300


	//   ....[77]....
        /*0474*/ 	.word	0x00008310


	//   ....[78]....
        /*0478*/ 	.word	0x00008380


	//   ....[79]....
        /*047c*/ 	.word	0x00008390


	//   ....[80]....
        /*0480*/ 	.word	0x00008550


	//   ....[81]....
        /*0484*/ 	.word	0x00008680


	//   ....[82]....
        /*0488*/ 	.word	0x00008970


	//   ....[83]....
        /*048c*/ 	.word	0x000089e0


	//   ....[84]....
        /*0490*/ 	.word	0x00008a50


	//   ....[85]....
        /*0494*/ 	.word	0x00008a70


	//   ....[86]....
        /*0498*/ 	.word	0x00008ae0


	//   ....[87]....
        /*049c*/ 	.word	0x00008b10


	//   ....[88]....
        /*04a0*/ 	.word	0x00008b60


	//   ....[89]....
        /*04a4*/ 	.word	0x00008ba0


	//   ....[90]....
        /*04a8*/ 	.word	0x00008bf0


	//   ....[91]....
        /*04ac*/ 	.word	0x00008c30


	//   ....[92]....
        /*04b0*/ 	.word	0x00008c90


	//   ....[93]....
        /*04b4*/ 	.word	0x00008cc0


	//   ....[94]....
        /*04b8*/ 	.word	0x00008d10


	//   ....[95]....
        /*04bc*/ 	.word	0x00008e30


	//   ....[96]....
        /*04c0*/ 	.word	0x00008e90


	//   ....[97]....
        /*04c4*/ 	.word	0x00008f10


	//   ....[98]....
        /*04c8*/ 	.word	0x00008f30


	//   ....[99]....
        /*04cc*/ 	.word	0x00008fb0


	//   ....[100]....
        /*04d0*/ 	.word	0x00008fd0


	//   ....[101]....
        /*04d4*/ 	.word	0x00009030


	//   ....[102]....
        /*04d8*/ 	.word	0x00009060


	//   ....[103]....
        /*04dc*/ 	.word	0x000090b0


	//   ....[104]....
        /*04e0*/ 	.word	0x000090f0


	//   ....[105]....
        /*04e4*/ 	.word	0x00009150


	//   ....[106]....
        /*04e8*/ 	.word	0x00009180


	//   ....[107]....
        /*04ec*/ 	.word	0x000091a0


	//   ....[108]....
        /*04f0*/ 	.word	0x0000a990


	//   ....[109]....
        /*04f4*/ 	.word	0x0000aa40


	//   ....[110]....
        /*04f8*/ 	.word	0x0000ab30


	//   ....[111]....
        /*04fc*/ 	.word	0x0000ab80


	//   ....[112]....
        /*0500*/ 	.word	0x0000ac50


	//   ....[113]....
        /*0504*/ 	.word	0x0000aca0


	//   ....[114]....
        /*0508*/ 	.word	0x0000ad60


	//   ....[115]....
        /*050c*/ 	.word	0x0000adb0


	//   ....[116]....
        /*0510*/ 	.word	0x0000ae70


	//   ....[117]....
        /*0514*/ 	.word	0x0000aec0


	//   ....[118]....
        /*0518*/ 	.word	0x0000af80


	//   ....[119]....
        /*051c*/ 	.word	0x0000afd0


	//   ....[120]....
        /*0520*/ 	.word	0x0000b000


	//   ....[121]....
        /*0524*/ 	.word	0x0000b110


	//   ....[122]....
        /*0528*/ 	.word	0x0000b1b0


	//   ....[123]....
        /*052c*/ 	.word	0x0000b290


	//   ....[124]....
        /*0530*/ 	.word	0x0000b2e0


	//   ....[125]....
        /*0534*/ 	.word	0x0000b3c0


	//   ....[126]....
        /*0538*/ 	.word	0x0000b420


	//   ....[127]....
        /*053c*/ 	.word	0x0000b490


	//   ....[128]....
        /*0540*/ 	.word	0x0000b540


	//   ....[129]....
        /*0544*/ 	.word	0x0000b5a0


	//   ....[130]....
        /*0548*/ 	.word	0x0000b630


	//   ....[131]....
        /*054c*/ 	.word	0x0000b6b0


	//   ....[132]....
        /*0550*/ 	.word	0x0000b740


	//   ....[133]....
        /*0554*/ 	.word	0x0000b770


	//   ....[134]....
        /*0558*/ 	.word	0x0000b860


	//   ....[135]....
        /*055c*/ 	.word	0x0000b910


	//   ....[136]....
        /*0560*/ 	.word	0x0000b9e0


	//   ....[137]....
        /*0564*/ 	.word	0x0000ba30


	//   ....[138]....
        /*0568*/ 	.word	0x0000bb10


	//   ....[139]....
        /*056c*/ 	.word	0x0000bb60


	//   ....[140]....
        /*0570*/ 	.word	0x0000bc10


	//   ....[141]....
        /*0574*/ 	.word	0x0000bc70


	//   ....[142]....
        /*0578*/ 	.word	0x0000bcf0


	//   ....[143]....
        /*057c*/ 	.word	0x0000bd90


	//   ....[144]....
        /*0580*/ 	.word	0x0000be00


	//   ....[145]....
        /*0584*/ 	.word	0x0000be80


	//   ....[146]....
        /*0588*/ 	.word	0x0000beb0


	//   ....[147]....
        /*058c*/ 	.word	0x0000bfd0


	//   ....[148]....
        /*0590*/ 	.word	0x0000c070


	//   ....[149]....
        /*0594*/ 	.word	0x0000c150


	//   ....[150]....
        /*0598*/ 	.word	0x0000c1a0


	//   ....[151]....
        /*059c*/ 	.word	0x0000c280


	//   ....[152]....
        /*05a0*/ 	.word	0x0000c2d0


	//   ....[153]....
        /*05a4*/ 	.word	0x0000c370


	//   ....[154]....
        /*05a8*/ 	.word	0x0000c400


	//   ....[155]....
        /*05ac*/ 	.word	0x0000c460


	//   ....[156]....
        /*05b0*/ 	.word	0x0000c4f0


	//   ....[157]....
        /*05b4*/ 	.word	0x0000c570


	//   ....[158]....
        /*05b8*/ 	.word	0x0000c5f0


	//   ....[159]....
        /*05bc*/ 	.word	0x0000c620


	//----- nvinfo : EIATTR_VRC_CTA_INIT_COUNT
	.align		4
.L_941:
        /*05c0*/ 	.byte	0x02, 0x4a
	.zero		1
	.zero		1


	//----- nvinfo : EIATTR_EXIT_INSTR_OFFSETS
	.align		4
        /*05c4*/ 	.byte	0x04, 0x1c
        /*05c6*/ 	.short	(.L_943 - .L_942)


	//   ....[0]....
.L_942:
        /*05c8*/ 	.word	0x000012a0


	//   ....[1]....
        /*05cc*/ 	.word	0x00001540


	//   ....[2]....
        /*05d0*/ 	.word	0x00001cc0


	//   ....[3]....
        /*05d4*/ 	.word	0x00001d90


	//   ....[4]....
        /*05d8*/ 	.word	0x00002120


	//   ....[5]....
        /*05dc*/ 	.word	0x00002190


	//   ....[6]....
        /*05e0*/ 	.word	0x00004130


	//   ....[7]....
        /*05e4*/ 	.word	0x00004300


	//   ....[8]....
        /*05e8*/ 	.word	0x00004ac0


	//   ....[9]....
        /*05ec*/ 	.word	0x00004bb0


	//   ....[10]....
        /*05f0*/ 	.word	0x00004f50


	//   ....[11]....
        /*05f4*/ 	.word	0x00004fc0


	//   ....[12]....
        /*05f8*/ 	.word	0x00004fe0


	//   ....[13]....
        /*05fc*/ 	.word	0x00007510


	//   ....[14]....
        /*0600*/ 	.word	0x000075c0


	//   ....[15]....
        /*0604*/ 	.word	0x0000a890


	//   ....[16]....
        /*0608*/ 	.word	0x0000a940


	//----- nvinfo : EIATTR_MAX_THREADS
	.align		4
.L_943:
        /*060c*/ 	.byte	0x04, 0x05
        /*060e*/ 	.short	(.L_945 - .L_944)
.L_944:
        /*0610*/ 	.word	0x00000100
        /*0614*/ 	.word	0x00000001
        /*0618*/ 	.word	0x00000001


	//----- nvinfo : EIATTR_CRS_STACK_SIZE
	.align		4
.L_945:
        /*061c*/ 	.byte	0x04, 0x1e
        /*061e*/ 	.short	(.L_947 - .L_946)
.L_946:
        /*0620*/ 	.word	0x00000000


	//----- nvinfo : EIATTR_CBANK_PARAM_SIZE
	.align		4
.L_947:
        /*0624*/ 	.byte	0x03, 0x19
        /*0626*/ 	.short	0x003c


	//----- nvinfo : EIATTR_PARAM_CBANK
	.align		4
        /*0628*/ 	.byte	0x04, 0x0a
        /*062a*/ 	.short	(.L_949 - .L_948)
	.align		4
.L_948:
        /*062c*/ 	.word	index@(.nv.constant0._ZN6thrust24THRUST_300001_SM_1000_NS8cuda_cub4core6detail13_kernel_agentINS1_15__reduce_by_key16ReduceByKeyAgentINS0_6detail15normal_iteratorINS0_10device_ptrIiEEEENS8_INS9_IfEEEESB_SD_N4cuda3std3__48equal_toIiEENSG_4plusIfEEPiiEEJSB_SD_SB_SD_SL_N3cub18CUB_300001_SM_100024ReduceByKeyScanTileStateIfiLb1EEESI_SK_iiEEEvDpT0_)
        /*0630*/ 	.short	0x0380
        /*0632*/ 	.short	0x003c


	//----- nvinfo : EIATTR_SW_WAR
	.align		4
.L_949:
        /*0634*/ 	.byte	0x04, 0x36
        /*0636*/ 	.short	(.L_951 - .L_950)
.L_950:
        /*0638*/ 	.word	0x00000008
.L_951:


//--------------------- .nv.info._ZN6thrust24THRUST_300001_SM_1000_NS8cuda_cub4core6detail13_kernel_agentINS1_15__reduce_by_key9InitAgentIN3cub18CUB_300001_SM_100024ReduceByKeyScanTileStateIfiLb1EEEiPiEEJSA_iSB_EEEvDpT0_ --------------------------
	.section	.nv.info._ZN6thrust24THRUST_300001_SM_1000_NS8cuda_cub4core6detail13_kernel_agentINS1_15__reduce_by_key9InitAgentIN3cub18CUB_300001_SM_100024ReduceByKeyScanTileStateIfiLb1EEEiPiEEJSA_iSB_EEEvDpT0_,"",@"SHT_CUDA_INFO"
	.sectionflags	@""
	.align	4


	//----- nvinfo : EIATTR_CUDA_API_VERSION
	.align		4
        /*0000*/ 	.byte	0x04, 0x37
        /*0002*/ 	.short	(.L_953 - .L_952)
.L_952:
        /*0004*/ 	.word	0x00000082


	//----- nvinfo : EIATTR_KPARAM_INFO
	.align		4
.L_953:
        /*0008*/ 	.byte	0x04, 0x17
        /*000a*/ 	.short	(.L_955 - .L_954)
.L_954:
        /*000c*/ 	.word	0x00000000
        /*0010*/ 	.short	0x0002
        /*0012*/ 	.short	0x0010
        /*0014*/ 	.byte	0x00, 0xf5, 0x21, 0x00


	//----- nvinfo : EIATTR_KPARAM_INFO
	.align		4
.L_955:
        /*0018*/ 	.byte	0x04, 0x17
        /*001a*/ 	.short	(.L_957 - .L_956)
.L_956:
        /*001c*/ 	.word	0x00000000
        /*0020*/ 	.short	0x0001
        /*0022*/ 	.short	0x0008
        /*0024*/ 	.byte	0x00, 0xf0, 0x11, 0x00


	//----- nvinfo : EIATTR_KPARAM_INFO
	.align		4
.L_957:
        /*0028*/ 	.byte	0x04, 0x17
        /*002a*/ 	.short	(.L_959 - .L_958)
.L_958:
        /*002c*/ 	.word	0x00000000
        /*0030*/ 	.short	0x0000
        /*0032*/ 	.short	0x0000
        /*0034*/ 	.byte	0x00, 0xf0, 0x21, 0x00


	//----- nvinfo : EIATTR_SPARSE_MMA_MASK
	.align		4
.L_959:
        /*0038*/ 	.byte	0x03, 0x50
        /*003a*/ 	.short	0x0000


	//----- nvinfo : EIATTR_MAXREG_COUNT
	.align		4
        /*003c*/ 	.byte	0x03, 0x1b
        /*003e*/ 	.short	0x00ff


	//----- nvinfo : EIATTR_MERCURY_ISA_VERSION
	.align		4
        /*0040*/ 	.byte	0x03, 0x5f
        /*0042*/ 	.short	0x0101


	//----- nvinfo : EIATTR_VRC_CTA_INIT_COUNT
	.align		4
        /*0044*/ 	.byte	0x02, 0x4a
	.zero		1
	.zero		1


	//----- nvinfo : EIATTR_EXIT_INSTR_OFFSETS
	.align		4
        /*0048*/ 	.byte	0x04, 0x1c
        /*004a*/ 	.short	(.L_961 - .L_960)


	//   ....[0]....
.L_960:
        /*004c*/ 	.word	0x00000140


	//   ....[1]....
        /*0050*/ 	.word	0x00000170


	//----- nvinfo : EIATTR_MAX_THREADS
	.align		4
.L_961:
        /*0054*/ 	.byte	0x04, 0x05
        /*0056*/ 	.short	(.L_963 - .L_962)
.L_962:
        /*0058*/ 	.word	0x00000080
        /*005c*/ 	.word	0x00000001
        /*0060*/ 	.word	0x00000001


	//----- nvinfo : EIATTR_CBANK_PARAM_SIZE
	.align		4
.L_963:
        /*0064*/ 	.byte	0x03, 0x19
        /*0066*/ 	.short	0x0018


	//----- nvinfo : EIATTR_PARAM_CBANK
	.align		4
        /*0068*/ 	.byte	0x04, 0x0a
        /*006a*/ 	.short	(.L_965 - .L_964)
	.align		4
.L_964:
        /*006c*/ 	.word	index@(.nv.constant0._ZN6thrust24THRUST_300001_SM_1000_NS8cuda_cub4core6detail13_kernel_agentINS1_15__reduce_by_key9InitAgentIN3cub18CUB_300001_SM_100024ReduceByKeyScanTileStateIfiLb1EEEiPiEEJSA_iSB_EEEvDpT0_)
        /*0070*/ 	.short	0x0380
        /*0072*/ 	.short	0x0018


	//----- nvinfo : EIATTR_SW_WAR
	.align		4
.L_965:
        /*0074*/ 	.byte	0x04, 0x36
        /*0076*/ 	.short	(.L_967 - .L_966)
.L_966:
        /*0078*/ 	.word	0x00000008
.L_967:


//--------------------- .nv.info._Z11mapFunctionPiPfS0_S0_S0_i --------------------------
	.section	.nv.info._Z11mapFunctionPiPfS0_S0_S0_i,"",@"SHT_CUDA_INFO"
	.sectionflags	@""
	.align	4


	//----- nvinfo : EIATTR_CUDA_API_VERSION
	.align		4
        /*0000*/ 	.byte	0x04, 0x37
        /*0002*/ 	.short	(.L_969 - .L_968)
.L_968:
        /*0004*/ 	.word	0x00000082


	//----- nvinfo : EIATTR_KPARAM_INFO
	.align		4
.L_969:
        /*0008*/ 	.byte	0x04, 0x17
        /*000a*/ 	.short	(.L_971 - .L_970)
.L_970:
        /*000c*/ 	.word	0x00000000
        /*0010*/ 	.short	0x0005
        /*0012*/ 	.short	0x0028
        /*0014*/ 	.byte	0x00, 0xf0, 0x11, 0x00


	//----- nvinfo : EIATTR_KPARAM_INFO
	.align		4
.L_971:
        /*0018*/ 	.byte	0x04, 0x17
        /*001a*/ 	.short	(.L_973 - .L_972)
.L_972:
        /*001c*/ 	.word	0x00000000
        /*0020*/ 	.short	0x0004
        /*0022*/ 	.short	0x0020
        /*0024*/ 	.byte	0x00, 0xf5, 0x21, 0x00


	//----- nvinfo : EIATTR_KPARAM_INFO
	.align		4
.L_973:
        /*0028*/ 	.byte	0x04, 0x17
        /*002a*/ 	.short	(.L_975 - .L_974)
.L_974:
        /*002c*/ 	.word	0x00000000
        /*0030*/ 	.short	0x0003
        /*0032*/ 	.short	0x0018
        /*0034*/ 	.byte	0x00, 0xf5, 0x21, 0x00


	//----- nvinfo : EIATTR_KPARAM_INFO
	.align		4
.L_975:
        /*0038*/ 	.byte	0x04, 0x17
        /*003a*/ 	.short	(.L_977 - .L_976)
.L_976:
        /*003c*/ 	.word	0x00000000
        /*0040*/ 	.short	0x0002
        /*0042*/ 	.short	0x0010
        /*0044*/ 	.byte	0x00, 0xf5, 0x21, 0x00


	//----- nvinfo : EIATTR_KPARAM_INFO
	.align		4
.L_977:
        /*0048*/ 	.byte	0x04, 0x17
        /*004a*/ 	.short	(.L_979 - .L_978)
.L_978:
        /*004c*/ 	.word	0x00000000
        /*0050*/ 	.short	0x0001
        /*0052*/ 	.short	0x0008
        /*0054*/ 	.byte	0x00, 0xf5, 0x21, 0x00


	//----- nvinfo : EIATTR_KPARAM_INFO
	.align		4
.L_979:
        /*0058*/ 	.byte	0x04, 0x17
        /*005a*/ 	.short	(.L_981 - .L_980)
.L_980:
        /*005c*/ 	.word	0x00000000
        /*0060*/ 	.short	0x0000
        /*0062*/ 	.short	0x0000
        /*0064*/ 	.byte	0x00, 0xf5, 0x21, 0x00


	//----- nvinfo : EIATTR_SPARSE_MMA_MASK
	.align		4
.L_981:
        /*0068*/ 	.byte	0x03, 0x50
        /*006a*/ 	.short	0x0000


	//----- nvinfo : EIATTR_MAXREG_COUNT
	.align		4
        /*006c*/ 	.byte	0x03, 0x1b
        /*006e*/ 	.short	0x00ff


	//----- nvinfo : EIATTR_MERCURY_ISA_VERSION
	.align		4
        /*0070*/ 	.byte	0x03, 0x5f
        /*0072*/ 	.short	0x0101


	//----- nvinfo : EIATTR_VRC_CTA_INIT_COUNT
	.align		4
        /*0074*/ 	.byte	0x02, 0x4a
	.zero		1
	.zero		1


	//----- nvinfo : EIATTR_EXIT_INSTR_OFFSETS
	.align		4
        /*0078*/ 	.byte	0x04, 0x1c
        /*007a*/ 	.short	(.L_983 - .L_982)


	//   ....[0]....
.L_982:
        /*007c*/ 	.word	0x00001a70


	//----- nvinfo : EIATTR_CRS_STACK_SIZE
	.align		4
.L_983:
        /*0080*/ 	.byte	0x04, 0x1e
        /*0082*/ 	.short	(.L_985 - .L_984)
.L_984:
        /*0084*/ 	.word	0x00000000


	//----- nvinfo : EIATTR_CBANK_PARAM_SIZE
	.align		4
.L_985:
        /*0088*/ 	.byte	0x03, 0x19
        /*008a*/ 	.short	0x002c


	//----- nvinfo : EIATTR_PARAM_CBANK
	.align		4
        /*008c*/ 	.byte	0x04, 0x0a
        /*008e*/ 	.short	(.L_987 - .L_986)
	.align		4
.L_986:
        /*0090*/ 	.word	index@(.nv.constant0._Z11mapFunctionPiPfS0_S0_S0_i)
        /*0094*/ 	.short	0x0380
        /*0096*/ 	.short	0x002c


	//----- nvinfo : EIATTR_SW_WAR
	.align		4
.L_987:
        /*0098*/ 	.byte	0x04, 0x36
        /*009a*/ 	.short	(.L_989 - .L_988)
.L_988:
        /*009c*/ 	.word	0x00000008
.L_989:


//--------------------- .nv.info._Z22generate_normal_kernelP17curandStateXORWOWPfS1_ --------------------------
	.section	.nv.info._Z22generate_normal_kernelP17curandStateXORWOWPfS1_,"",@"SHT_CUDA_INFO"
	.sectionflags	@""
	.align	4


	//----- nvinfo : EIATTR_CUDA_API_VERSION
	.align		4
        /*0000*/ 	.byte	0x04, 0x37
        /*0002*/ 	.short	(.L_991 - .L_990)
.L_990:
        /*0004*/ 	.word	0x00000082


	//----- nvinfo : EIATTR_KPARAM_INFO
	.align		4
.L_991:
        /*0008*/ 	.byte	0x04, 0x17
        /*000a*/ 	.short	(.L_993 - .L_992)
.L_992:
        /*000c*/ 	.word	0x00000000
        /*0010*/ 	.short	0x0002
        /*0012*/ 	.short	0x0010
        /*0014*/ 	.byte	0x00, 0xf5, 0x21, 0x00


	//----- nvinfo : EIATTR_KPARAM_INFO
	.align		4
.L_993:
        /*0018*/ 	.byte	0x04, 0x17
        /*001a*/ 	.short	(.L_995 - .L_994)
.L_994:
        /*001c*/ 	.word	0x00000000
        /*0020*/ 	.short	0x0001
        /*0022*/ 	.short	0x0008
        /*0024*/ 	.byte	0x00, 0xf5, 0x21, 0x00


	//----- nvinfo : EIATTR_KPARAM_INFO
	.align		4
.L_995:
        /*0028*/ 	.byte	0x04, 0x17
        /*002a*/ 	.short	(.L_997 - .L_996)
.L_996:
        /*002c*/ 	.word	0x00000000
        /*0030*/ 	.short	0x0000
        /*0032*/ 	.short	0x0000
        /*0034*/ 	.byte	0x00, 0xf5, 0x21, 0x00


	//----- nvinfo : EIATTR_SPARSE_MMA_MASK
	.align		4
.L_997:
        /*0038*/ 	.byte	0x03, 0x50
        /*003a*/ 	.short	0x0000


	//----- nvinfo : EIATTR_MAXREG_COUNT
	.align		4
        /*003c*/ 	.byte	0x03, 0x1b
        /*003e*/ 	.short	0x00ff


	//----- nvinfo : EIATTR_MERCURY_ISA_VERSION
	.align		4
        /*0040*/ 	.byte	0x03, 0x5f
        /*0042*/ 	.short	0x0101


	//----- nvinfo : EIATTR_VRC_CTA_INIT_COUNT
	.align		4
        /*0044*/ 	.byte	0x02, 0x4a
	.zero		1
	.zero		1


	//----- nvinfo : EIATTR_EXIT_INSTR_OFFSETS
	.align		4
        /*0048*/ 	.byte	0x04, 0x1c
        /*004a*/ 	.short	(.L_999 - .L_998)


	//   ....[0]....
.L_998:
        /*004c*/ 	.word	0x00000ba0


	//----- nvinfo : EIATTR_CRS_STACK_SIZE
	.align		4
.L_999:
        /*0050*/ 	.byte	0x04, 0x1e
        /*0052*/ 	.short	(.L_1001 - .L_1000)
.L_1000:
        /*0054*/ 	.word	0x00000000


	//----- nvinfo : EIATTR_CBANK_PARAM_SIZE
	.align		4
.L_1001:
        /*0058*/ 	.byte	0x03, 0x19
        /*005a*/ 	.short	0x0018


	//----- nvinfo : EIATTR_PARAM_CBANK
	.align		4
        /*005c*/ 	.byte	0x04, 0x0a
        /*005e*/ 	.short	(.L_1003 - .L_1002)
	.align		4
.L_1002:
        /*0060*/ 	.word	index@(.nv.constant0._Z22generate_normal_kernelP17curandStateXORWOWPfS1_)
        /*0064*/ 	.short	0x0380
        /*0066*/ 	.short	0x0018


	//----- nvinfo : EIATTR_SW_WAR
	.align		4
.L_1003:
        /*0068*/ 	.byte	0x04, 0x36
        /*006a*/ 	.short	(.L_1005 - .L_1004)
.L_1004:
        /*006c*/ 	.word	0x00000008
.L_1005:


//--------------------- .nv.info._Z12setup_kernelP17curandStateXORWOW --------------------------
	.section	.nv.info._Z12setup_kernelP17curandStateXORWOW,"",@"SHT_CUDA_INFO"
	.sectionflags	@""
	.align	4


	//----- nvinfo : EIATTR_CUDA_API_VERSION
	.align		4
        /*0000*/ 	.byte	0x04, 0x37
        /*0002*/ 	.short	(.L_1007 - .L_1006)
.L_1006:
        /*0004*/ 	.word	0x00000082


	//----- nvinfo : EIATTR_KPARAM_INFO
	.align		4
.L_1007:
        /*0008*/ 	.byte	0x04, 0x17
        /*000a*/ 	.short	(.L_1009 - .L_1008)
.L_1008:
        /*000c*/ 	.word	0x00000000
        /*0010*/ 	.short	0x0000
        /*0012*/ 	.short	0x0000
        /*0014*/ 	.byte	0x00, 0xf5, 0x21, 0x00


	//----- nvinfo : EIATTR_SPARSE_MMA_MASK
	.align		4
.L_1009:
        /*0018*/ 	.byte	0x03, 0x50
        /*001a*/ 	.short	0x0000


	//----- nvinfo : EIATTR_MAXREG_COUNT
	.align		4
        /*001c*/ 	.byte	0x03, 0x1b
        /*001e*/ 	.short	0x00ff


	//----- nvinfo : EIATTR_MERCURY_ISA_VERSION
	.align		4
        /*0020*/ 	.byte	0x03, 0x5f
        /*0022*/ 	.short	0x0101


	//----- nvinfo : EIATTR_VRC_CTA_INIT_COUNT
	.align		4
        /*0024*/ 	.byte	0x02, 0x4a
	.zero		1
	.zero		1


	//----- nvinfo : EIATTR_EXIT_INSTR_OFFSETS
	.align		4
        /*0028*/ 	.byte	0x04, 0x1c
        /*002a*/ 	.short	(.L_1011 - .L_1010)


	//   ....[0]....
.L_1010:
        /*002c*/ 	.word	0x00000ee0


	//----- nvinfo : EIATTR_CRS_STACK_SIZE
	.align		4
.L_1011:
        /*0030*/ 	.byte	0x04, 0x1e
        /*0032*/ 	.short	(.L_1013 - .L_1012)
.L_1012:
        /*0034*/ 	.word	0x00000000


	//----- nvinfo : EIATTR_CBANK_PARAM_SIZE
	.align		4
.L_1013:
        /*0038*/ 	.byte	0x03, 0x19
        /*003a*/ 	.short	0x0008


	//----- nvinfo : EIATTR_PARAM_CBANK
	.align		4
        /*003c*/ 	.byte	0x04, 0x0a
        /*003e*/ 	.short	(.L_1015 - .L_1014)
	.align		4
.L_1014:
        /*0040*/ 	.word	index@(.nv.constant0._Z12setup_kernelP17curandStateXORWOW)
        /*0044*/ 	.short	0x0380
        /*0046*/ 	.short	0x0008


	//----- nvinfo : EIATTR_SW_WAR
	.align		4
.L_1015:
        /*0048*/ 	.byte	0x04, 0x36
        /*004a*/ 	.short	(.L_1017 - .L_1016)
.L_1016:
        /*004c*/ 	.word	0x00000008
.L_1017:


//--------------------- .nv.callgraph             --------------------------
	.section	.nv.callgraph,"",@"SHT_CUDA_CALLGRAPH"
	.align	4
	.sectionentsize	8
	.align		4
        /*0000*/ 	.word	0x00000000
	.align		4
        /*0004*/ 	.word	0xffffffff
	.align		4
        /*0008*/ 	.word	0x00000000
	.align		4
        /*000c*/ 	.word	0xfffffffe
	.align		4
        /*0010*/ 	.word	0x00000000
	.align		4
        /*0014*/ 	.word	0xfffffffd
	.align		4
        /*0018*/ 	.word	0x00000000
	.align		4
        /*001c*/ 	.word	0xfffffffc


//--------------------- .nv.constant4             --------------------------
	.section	.nv.constant4,"a",@progbits
	.align	8
	.align		8
.nv.constant4:
        /*0000*/ 	.dword	precalc_xorwow_matrix
	.align		8
        /*0008*/ 	.dword	precalc_xorwow_offset_matrix
	.align		8
        /*0010*/ 	.dword	mrg32k3aM1
	.align		8
        /*0018*/ 	.dword	mrg32k3aM2
	.align		8
        /*0020*/ 	.dword	mrg32k3aM1SubSeq
	.align		8
        /*0028*/ 	.dword	mrg32k3aM2SubSeq
	.align		8
        /*0030*/ 	.dword	mrg32k3aM1Seq
	.align		8
        /*0038*/ 	.dword	mrg32k3aM2Seq
	.align		8
        /*0040*/ 	.dword	_ZN34_INTERNAL_b0f92a42_4_k_cu_eff789a34cuda3std3__45__cpo5beginE
	.align		8
        /*0048*/ 	.dword	_ZN34_INTERNAL_b0f92a42_4_k_cu_eff789a34cuda3std3__45__cpo3endE
	.align		8
        /*0050*/ 	.dword	_ZN34_INTERNAL_b0f92a42_4_k_cu_eff789a34cuda3std3__45__cpo6cbeginE
	.align		8
        /*0058*/ 	.dword	_ZN34_INTERNAL_b0f92a42_4_k_cu_eff789a34cuda3std3__45__cpo4cendE
	.align		8
        /*0060*/ 	.dword	_ZN34_INTERNAL_b0f92a42_4_k_cu_eff789a34cuda3std3__45__cpo6rbeginE
	.align		8
        /*0068*/ 	.dword	_ZN34_INTERNAL_b0f92a42_4_k_cu_eff789a34cuda3std3__45__cpo4rendE
	.align		8
        /*0070*/ 	.dword	_ZN34_INTERNAL_b0f92a42_4_k_cu_eff789a34cuda3std3__45__cpo7crbeginE
	.align		8
        /*0078*/ 	.dword	_ZN34_INTERNAL_b0f92a42_4_k_cu_eff789a34cuda3std3__45__cpo5crendE
	.align		8
        /*0080*/ 	.dword	_ZN34_INTERNAL_b0f92a42_4_k_cu_eff789a34cuda3std3__436_GLOBAL__N__b0f92a42_4_k_cu_eff789a36ignoreE
	.align		8
        /*0088*/ 	.dword	_ZN34_INTERNAL_b0f92a42_4_k_cu_eff789a34cuda3std3__419piecewise_constructE
	.align		8
        /*0090*/ 	.dword	_ZN34_INTERNAL_b0f92a42_4_k_cu_eff789a34cuda3std3__48in_placeE
	.align		8
        /*0098*/ 	.dword	_ZN34_INTERNAL_b0f92a42_4_k_cu_eff789a34cuda3std3__420unreachable_sentinelE
	.align		8
        /*00a0*/ 	.dword	_ZN34_INTERNAL_b0f92a42_4_k_cu_eff789a34cuda3std3__47nulloptE
	.align		8
        /*00a8*/ 	.dword	_ZN34_INTERNAL_b0f92a42_4_k_cu_eff789a34cuda3std3__48unexpectE
	.align		8
        /*00b0*/ 	.dword	_ZN34_INTERNAL_b0f92a42_4_k_cu_eff789a34cuda3std6ranges3__45__cpo4swapE
	.align		8
        /*00b8*/ 	.dword	_ZN34_INTERNAL_b0f92a42_4_k_cu_eff789a34cuda3std6ranges3__45__cpo9iter_moveE
	.align		8
        /*00c0*/ 	.dword	_ZN34_INTERNAL_b0f92a42_4_k_cu_eff789a34cuda3std6ranges3__45__cpo5beginE
	.align		8
        /*00c8*/ 	.dword	_ZN34_INTERNAL_b0f92a42_4_k_cu_eff789a34cuda3std6ranges3__45__cpo3endE
	.align		8
        /*00d0*/ 	.dword	_ZN34_INTERNAL_b0f92a42_4_k_cu_eff789a34cuda3std6ranges3__45__cpo6cbeginE
	.align		8
        /*00d8*/ 	.dword	_ZN34_INTERNAL_b0f92a42_4_k_cu_eff789a34cuda3std6ranges3__45__cpo4cendE
	.align		8
        /*00e0*/ 	.dword	_ZN34_INTERNAL_b0f92a42_4_k_cu_eff789a34cuda3std6ranges3__45__cpo7advanceE
	.align		8
        /*00e8*/ 	.dword	_ZN34_INTERNAL_b0f92a42_4_k_cu_eff789a34cuda3std6ranges3__45__cpo9iter_swapE
	.align		8
        /*00f0*/ 	.dword	_ZN34_INTERNAL_b0f92a42_4_k_cu_eff789a34cuda3std6ranges3__45__cpo4nextE
	.align		8
        /*00f8*/ 	.dword	_ZN34_INTERNAL_b0f92a42_4_k_cu_eff789a34cuda3std6ranges3__45__cpo4prevE
	.align		8
        /*0100*/ 	.dword	_ZN34_INTERNAL_b0f92a42_4_k_cu_eff789a34cuda3std6ranges3__45__cpo4dataE
	.align		8
        /*0108*/ 	.dword	_ZN34_INTERNAL_b0f92a42_4_k_cu_eff789a34cuda3std6ranges3__45__cpo5cdataE
	.align		8
        /*0110*/ 	.dword	_ZN34_INTERNAL_b0f92a42_4_k_cu_eff789a34cuda3std6ranges3__45__cpo4sizeE
	.align		8
        /*0118*/ 	.dword	_ZN34_INTERNAL_b0f92a42_4_k_cu_eff789a34cuda3std6ranges3__45__cpo5ssizeE
	.align		8
        /*0120*/ 	.dword	_ZN34_INTERNAL_b0f92a42_4_k_cu_eff789a34cuda3std6ranges3__45__cpo8distanceE
	.align		8
        /*0128*/ 	.dword	_ZN34_INTERNAL_b0f92a42_4_k_cu_eff789a36thrust24THRUST_300001_SM_1000_NS8cuda_cub3parE
	.align		8
        /*0130*/ 	.dword	_ZN34_INTERNAL_b0f92a42_4_k_cu_eff789a36thrust24THRUST_300001_SM_1000_NS8cuda_cub10par_nosyncE
	.align		8
        /*0138*/ 	.dword	_ZN34_INTERNAL_b0f92a42_4_k_cu_eff789a36thrust24THRUST_300001_SM_1000_NS6system6detail10sequential3seqE
	.align		8
        /*0140*/ 	.dword	_ZN34_INTERNAL_b0f92a42_4_k_cu_eff789a36thrust24THRUST_300001_SM_1000_NS6system3cpp3parE
	.align		8
        /*0148*/ 	.dword	_ZN34_INTERNAL_b0f92a42_4_k_cu_eff789a36thrust24THRUST_300001_SM_1000_NS12placeholders2_1E
	.align		8
        /*0150*/ 	.dword	_ZN34_INTERNAL_b0f92a42_4_k_cu_eff789a36thrust24THRUST_300001_SM_1000_NS12placeholders2_2E
	.align		8
        /*0158*/ 	.dword	_ZN34_INTERNAL_b0f92a42_4_k_cu_eff789a36thrust24THRUST_300001_SM_1000_NS12placeholders2_3E
	.align		8
        /*0160*/ 	.dword	_ZN34_INTERNAL_b0f92a42_4_k_cu_eff789a36thrust24THRUST_300001_SM_1000_NS12placeholders2_4E
	.align		8
        /*0168*/ 	.dword	_ZN34_INTERNAL_b0f92a42_4_k_cu_eff789a36thrust24THRUST_300001_SM_1000_NS12placeholders2_5E
	.align		8
        /*0170*/ 	.dword	_ZN34_INTERNAL_b0f92a42_4_k_cu_eff789a36thrust24THRUST_300001_SM_1000_NS12placeholders2_6E
	.align		8
        /*0178*/ 	.dword	_ZN34_INTERNAL_b0f92a42_4_k_cu_eff789a36thrust24THRUST_300001_SM_1000_NS12placeholders2_7E
	.align		8
        /*0180*/ 	.dword	_ZN34_INTERNAL_b0f92a42_4_k_cu_eff789a36thrust24THRUST_300001_SM_1000_NS12placeholders2_8E
	.align		8
        /*0188*/ 	.dword	_ZN34_INTERNAL_b0f92a42_4_k_cu_eff789a36thrust24THRUST_300001_SM_1000_NS12placeholders2_9E
	.align		8
        /*0190*/ 	.dword	_ZN34_INTERNAL_b0f92a42_4_k_cu_eff789a36thrust24THRUST_300001_SM_1000_NS12placeholders3_10E
	.align		8
        /*0198*/ 	.dword	_ZN34_INTERNAL_b0f92a42_4_k_cu_eff789a36thrust24THRUST_300001_SM_1000_NS3seqE
	.align		8
        /*01a0*/ 	.dword	_ZN34_INTERNAL_b0f92a42_4_k_cu_eff789a36thrust24THRUST_300001_SM_1000_NS6deviceE


//--------------------- .nv.constant3             --------------------------
	.section	.nv.constant3,"a",@progbits
	.align	8
.nv.constant3:
	.type		__cr_lgamma_table,@object
	.size		__cr_lgamma_table,(.L_8 - __cr_lgamma_table)
__cr_lgamma_table:
        /*0000*/ 	.byte	0x00, 0x00, 0x00, 0x00, 0x00, 0x00, 0x00, 0x00, 0x00, 0x00, 0x00, 0x00, 0x00, 0x00, 0x00, 0x00
        /*0010*/ 	.byte	0xef, 0x39, 0xfa, 0xfe, 0x42, 0x2e, 0xe6, 0x3f, 0x02, 0x20, 0x2a, 0xfa, 0x0b, 0xab, 0xfc, 0x3f
        /*0020*/ 	.byte	0xf9, 0x2c, 0x92, 0x7c, 0xa7, 0x6c, 0x09, 0x40, 0xc9, 0x79, 0x44, 0x3c, 0x64, 0x26, 0x13, 0x40
        /*0030*/ 	.byte	0xca, 0x01, 0xcf, 0x3a, 0x27, 0x51, 0x1a, 0x40, 0x30, 0xcc, 0x2d, 0xf3, 0xe1, 0x0c, 0x21, 0x40
        /*0040*/ 	.byte	0x0d, 0xb7, 0xfc, 0x82, 0x8e, 0x35, 0x25, 0x40
.L_8:


//--------------------- .text._ZN3cub18CUB_300001_SM_10006detail10radix_sort29DeviceRadixSortOnesweepKernelINS1_5radix10policy_hubIiiyE10Policy1000ELNS0_9SortOrderE0EiiyiiNS1_21identity_decomposer_tEEEvPT5_SB_PT3_PKSC_PT1_PKSG_PT2_PKSK_T4_iiT6_ --------------------------
	.section	.text._ZN3cub18CUB_300001_SM_10006detail10radix_sort29DeviceRadixSortOnesweepKernelINS1_5radix10policy_hubIiiyE10Policy1000ELNS0_9SortOrderE0EiiyiiNS1_21identity_decomposer_tEEEvPT5_SB_PT3_PKSC_PT1_PKSG_PT2_PKSK_T4_iiT6_,"ax",@progbits
	.align	128
        .global         _ZN3cub18CUB_300001_SM_10006detail10radix_sort29DeviceRadixSortOnesweepKernelINS1_5radix10policy_hubIiiyE10Policy1000ELNS0_9SortOrderE0EiiyiiNS1_21identity_decomposer_tEEEvPT5_SB_PT3_PKSC_PT1_PKSG_PT2_PKSK_T4_iiT6_
        .type           _ZN3cub18CUB_300001_SM_10006detail10radix_sort29DeviceRadixSortOnesweepKernelINS1_5radix10policy_hubIiiyE10Policy1000ELNS0_9SortOrderE0EiiyiiNS1_21identity_decomposer_tEEEvPT5_SB_PT3_PKSC_PT1_PKSG_PT2_PKSK_T4_iiT6_,@function
        .size           _ZN3cub18CUB_300001_SM_10006detail10radix_sort29DeviceRadixSortOnesweepKernelINS1_5radix10policy_hubIiiyE10Policy1000ELNS0_9SortOrderE0EiiyiiNS1_21identity_decomposer_tEEEvPT5_SB_PT3_PKSC_PT1_PKSG_PT2_PKSK_T4_iiT6_,(.L_x_1609 - _ZN3cub18CUB_300001_SM_10006detail10radix_sort29DeviceRadixSortOnesweepKernelINS1_5radix10policy_hubIiiyE10Policy1000ELNS0_9SortOrderE0EiiyiiNS1_21identity_decomposer_tEEEvPT5_SB_PT3_PKSC_PT1_PKSG_PT2_PKSK_T4_iiT6_)
        .other          _ZN3cub18CUB_300001_SM_10006detail10radix_sort29DeviceRadixSortOnesweepKernelINS1_5radix10policy_hubIiiyE10Policy1000ELNS0_9SortOrderE0EiiyiiNS1_21identity_decomposer_tEEEvPT5_SB_PT3_PKSC_PT1_PKSG_PT2_PKSK_T4_iiT6_,@"STO_CUDA_ENTRY STV_DEFAULT"
_ZN3cub18CUB_300001_SM_10006detail10radix_sort29DeviceRadixSortOnesweepKernelINS1_5radix10policy_hubIiiyE10Policy1000ELNS0_9SortOrderE0EiiyiiNS1_21identity_decomposer_tEEEvPT5_SB_PT3_PKSC_PT1_PKSG_PT2_PKSK_T4_iiT6_:
.text._ZN3cub18CUB_300001_SM_10006detail10radix_sort29DeviceRadixSortOnesweepKernelINS1_5radix10policy_hubIiiyE10Policy1000ELNS0_9SortOrderE0EiiyiiNS1_21identity_decomposer_tEEEvPT5_SB_PT3_PKSC_PT1_PKSG_PT2_PKSK_T4_iiT6_:
[----:B------:R-:W-:Y:S01]  /*0000*/  LDC R1, c[0x0][0x37c] ;  /* 0x0000df00ff017b82 */ /* 0x000fe20000000800 */
[----:B------:R-:W0:Y:S01]  /*0010*/  S2R R3, SR_TID.X ;  /* 0x0000000000037919 */ /* 0x000e220000002100 */
[----:B------:R-:W-:Y:S01]  /*0020*/  MOV R7, 0x400 ;  /* 0x0000040000077802 */ /* 0x000fe20000000f00 */
[----:B------:R-:W1:Y:S01]  /*0030*/  LDCU.64 UR6, c[0x0][0x358] ;  /* 0x00006b00ff0677ac */ /* 0x000e620008000a00 */
[----:B------:R-:W-:Y:S01]  /*0040*/  BSSY.RECONVERGENT B0, `(.L_x_0) ;  /* 0x000000c000007945 */ /* 0x000fe20003800200 */
[----:B------:R-:W2:Y:S01]  /*0050*/  S2R R0, SR_CgaCtaId ;  /* 0x0000000000007919 */ /* 0x000ea20000008800 */
[----:B0-----:R-:W-:Y:S02]  /*0060*/  ISETP.NE.AND P0, PT, R3, RZ, PT ;  /* 0x000000ff0300720c */ /* 0x001fe40003f05270 */
[----:B--2---:R-:W-:-:S11]  /*0070*/  LEA R7, R0, R7, 0x18 ;  /* 0x0000000700077211 */ /* 0x004fd600078ec0ff */
[----:B-1----:R-:W-:Y:S05]  /*0080*/  @P0 BRA `(.L_x_1) ;  /* 0x00000000001c0947 */ /* 0x002fea0003800000 */
[----:B------:R-:W0:Y:S01]  /*0090*/  LDC.64 R4, c[0x0][0x388] ;  /* 0x0000e200ff047b82 */ /* 0x000e220000000a00 */
[----:B------:R-:W-:-:S05]  /*00a0*/  IMAD.MOV.U32 R9, RZ, RZ, 0x1 ;  /* 0x00000001ff097424 */ /* 0x000fca00078e00ff */
[----:B0-----:R-:W2:Y:S02]  /*00b0*/  ATOMG.E.ADD.STRONG.GPU PT, R4, desc[UR6][R4.64], R9 ;  /* 0x80000009040479a8 */ /* 0x001ea400081ef106 */
[----:B------:R-:W0:Y:S01]  /*00c0*/  S2UR UR5, SR_CgaCtaId ;  /* 0x00000000000579c3 */ /* 0x000e220000008800 */
[----:B------:R-:W-:Y:S02]  /*00d0*/  UMOV UR4, 0x400 ;  /* 0x0000040000047882 */ /* 0x000fe40000000000 */
[----:B0-----:R-:W-:-:S09]  /*00e0*/  ULEA UR4, UR5, UR4, 0x18 ;  /* 0x0000000405047291 */ /* 0x001fd2000f8ec0ff */
[----:B--2---:R0:W-:Y:S03]  /*00f0*/  STS [UR4+0x6600], R4 ;  /* 0x00660004ff007988 */ /* 0x0041e60008000804 */
.L_x_1:
[----:B------:R-:W-:Y:S05]  /*0100*/  BSYNC.RECONVERGENT B0 ;  /* 0x0000000000007941 */ /* 0x000fea0003800200 */
.L_x_0:
[----:B------:R-:W-:Y:S06]  /*0110*/  BAR.SYNC.DEFER_BLOCKING 0x0 ;  /* 0x0000000000007b1d */ /* 0x000fec0000010000 */
[----:B------:R-:W1:Y:S01]  /*0120*/  LDCU UR4, c[0x0][0x3c0] ;  /* 0x00007800ff0477ac */ /* 0x000e620008000800 */
[----:B------:R-:W2:Y:S01]  /*0130*/  S2R R24, SR_LANEID ;  /* 0x0000000000187919 */ /* 0x000ea20000000000 */
[----:B------:R-:W3:Y:S02]  /*0140*/  LDS R42, [R7+0x6600] ;  /* 0x00660000072a7984 */ /* 0x000ee40000000800 */
[----:B---3--:R-:W-:-:S04]  /*0150*/  IMAD R0, R42, 0x1980, RZ ;  /* 0x000019802a007824 */ /* 0x008fc800078e02ff */
[----:B------:R-:W-:Y:S01]  /*0160*/  VIADD R47, R0, 0x1980 ;  /* 0x00001980002f7836 */ /* 0x000fe20000000000 */
[----:B------:R-:W-:-:S04]  /*0170*/  SHF.R.S32.HI R9, RZ, 0x1f, R0 ;  /* 0x0000001fff097819 */ /* 0x000fc80000011400 */
[----:B-1----:R-:W-:-:S13]  /*0180*/  ISETP.GT.AND P0, PT, R47, UR4, PT ;  /* 0x000000042f007c0c */ /* 0x002fda000bf04270 */
[----:B--2---:R-:W-:Y:S05]  /*0190*/  @P0 BRA `(.L_x_2) ;  /* 0x0000000000680947 */ /* 0x004fea0003800000 */
[----:B------:R-:W1:Y:S01]  /*01a0*/  LDCU.64 UR4, c[0x0][0x3a8] ;  /* 0x00007500ff0477ac */ /* 0x000e620008000a00 */
[C---:B0-----:R-:W-:Y:S02]  /*01b0*/  LOP3.LUT R4, R3.reuse, 0x1f, RZ, 0xc0, !PT ;  /* 0x0000001f03047812 */ /* 0x041fe400078ec0ff */
[----:B------:R-:W-:-:S05]  /*01c0*/  LOP3.LUT R41, R3, 0x3e0, RZ, 0xc0, !PT ;  /* 0x000003e003297812 */ /* 0x000fca00078ec0ff */
[----:B------:R-:W-:-:S05]  /*01d0*/  IMAD R5, R41, 0x11, R4 ;  /* 0x0000001129057824 */ /* 0x000fca00078e0204 */
[----:B------:R-:W-:-:S05]  /*01e0*/  IADD3 R5, P0, PT, R0, R5, RZ ;  /* 0x0000000500057210 */ /* 0x000fca0007f1e0ff */
[----:B------:R-:W-:Y:S01]  /*01f0*/  IMAD.X R0, RZ, RZ, R9, P0 ;  /* 0x000000ffff007224 */ /* 0x000fe200000e0609 */
[----:B-1----:R-:W-:-:S04]  /*0200*/  LEA R8, P0, R5, UR4, 0x2 ;  /* 0x0000000405087c11 */ /* 0x002fc8000f8010ff */
[----:B------:R-:W-:-:S05]  /*0210*/  LEA.HI.X R9, R5, UR5, R0, 0x2, P0 ;  /* 0x0000000505097c11 */ /* 0x000fca00080f1400 */
[----:B------:R0:W5:Y:S04]  /*0220*/  LDG.E R28, desc[UR6][R8.64] ;  /* 0x00000006081c7981 */ /* 0x000168000c1e1900 */
        /* <DEDUP_REMOVED lines=15> */
[----:B------:R0:W5:Y:S01]  /*0320*/  LDG.E R46, desc[UR6][R8.64+0x800] ;  /* 0x00080006082e7981 */ /* 0x000162000c1e1900 */
[----:B------:R-:W-:Y:S05]  /*0330*/  BRA `(.L_x_3) ;  /* 0x0000000400307947 */ /* 0x000fea0003800000 */
.L_x_2:
[----:B------:R-:W1:Y:S01]  /*0340*/  LDCU.64 UR8, c[0x0][0x3a8] ;  /* 0x00007500ff0877ac */ /* 0x000e620008000a00 */
[C---:B0-----:R-:W-:Y:S01]  /*0350*/  LOP3.LUT R4, R3.reuse, 0x1f, RZ, 0xc0, !PT ;  /* 0x0000001f03047812 */ /* 0x041fe200078ec0ff */
[----:B------:R-:W-:Y:S01]  /*0360*/  IMAD.MOV.U32 R28, RZ, RZ, 0x7fffffff ;  /* 0x7fffffffff1c7424 */ /* 0x000fe200078e00ff */
[----:B------:R-:W-:Y:S02]  /*0370*/  LOP3.LUT R41, R3, 0x3e0, RZ, 0xc0, !PT ;  /* 0x000003e003297812 */ /* 0x000fe400078ec0ff */
[----:B------:R-:W-:-:S03]  /*0380*/  IADD3 R5, PT, PT, -R0, UR4, RZ ;  /* 0x0000000400057c10 */ /* 0x000fc6000fffe1ff */
[----:B------:R-:W-:-:S04]  /*0390*/  IMAD R10, R41, 0x11, R4 ;  /* 0x00000011290a7824 */ /* 0x000fc800078e0204 */
[----:B------:R-:W-:Y:S01]  /*03a0*/  VIADD R8, R10, 0x40 ;  /* 0x000000400a087836 */ /* 0x000fe20000000000 */
[----:B------:R-:W-:Y:S01]  /*03b0*/  IADD3 R11, P0, PT, R0, R10, RZ ;  /* 0x0000000a000b7210 */ /* 0x000fe20007f1e0ff */
[C---:B------:R-:W-:Y:S01]  /*03c0*/  VIADD R0, R10.reuse, 0x60 ;  /* 0x000000600a007836 */ /* 0x040fe20000000000 */
[CC--:B------:R-:W-:Y:S01]  /*03d0*/  ISETP.GE.AND P2, PT, R10.reuse, R5.reuse, PT ;  /* 0x000000050a00720c */ /* 0x0c0fe20003f46270 */
[----:B------:R-:W-:Y:S01]  /*03e0*/  VIADD R6, R10, 0x20 ;  /* 0x000000200a067836 */ /* 0x000fe20000000000 */
[-C--:B------:R-:W-:Y:S01]  /*03f0*/  ISETP.GE.AND P4, PT, R8, R5.reuse, PT ;  /* 0x000000050800720c */ /* 0x080fe20003f86270 */
[----:B------:R-:W-:Y:S01]  /*0400*/  IMAD.X R12, RZ, RZ, R9, P0 ;  /* 0x000000ffff0c7224 */ /* 0x000fe200000e0609 */
[-C--:B------:R-:W-:Y:S01]  /*0410*/  ISETP.GE.AND P5, PT, R0, R5.reuse, PT ;  /* 0x000000050000720c */ /* 0x080fe20003fa6270 */
[----:B------:R-:W-:Y:S01]  /*0420*/  VIADD R0, R10, 0xa0 ;  /* 0x000000a00a007836 */ /* 0x000fe20000000000 */
[C---:B-1----:R-:W-:Y:S02]  /*0430*/  LEA R8, P0, R11.reuse, UR8, 0x2 ;  /* 0x000000080b087c11 */ /* 0x042fe4000f8010ff */
[----:B------:R-:W-:Y:S01]  /*0440*/  ISETP.GE.AND P3, PT, R6, R5, PT ;  /* 0x000000050600720c */ /* 0x000fe20003f66270 */
[----:B------:R-:W-:Y:S01]  /*0450*/  VIADD R6, R10, 0x80 ;  /* 0x000000800a067836 */ /* 0x000fe20000000000 */
[----:B------:R-:W-:-:S02]  /*0460*/  LEA.HI.X R9, R11, UR9, R12, 0x2, P0 ;  /* 0x000000090b097c11 */ /* 0x000fc400080f140c */
[-C--:B------:R-:W-:Y:S01]  /*0470*/  ISETP.GE.AND P0, PT, R0, R5.reuse, PT ;  /* 0x000000050000720c */ /* 0x080fe20003f06270 */
[----:B------:R-:W-:Y:S01]  /*0480*/  VIADD R0, R10, 0xe0 ;  /* 0x000000e00a007836 */ /* 0x000fe20000000000 */
[-C--:B------:R-:W-:Y:S01]  /*0490*/  ISETP.GE.AND P6, PT, R6, R5.reuse, PT ;  /* 0x000000050600720c */ /* 0x080fe20003fc6270 */
[----:B------:R1:W5:Y:S01]  /*04a0*/  @!P2 LDG.E R28, desc[UR6][R8.64] ;  /* 0x00000006081ca981 */ /* 0x000362000c1e1900 */
[----:B------:R-:W-:Y:S02]  /*04b0*/  IMAD.MOV.U32 R29, RZ, RZ, 0x7fffffff ;  /* 0x7fffffffff1d7424 */ /* 0x000fe400078e00ff */
[-C--:B------:R-:W-:Y:S01]  /*04c0*/  ISETP.GE.AND P2, PT, R0, R5.reuse, PT ;  /* 0x000000050000720c */ /* 0x080fe20003f46270 */
[C---:B------:R-:W-:Y:S02]  /*04d0*/  VIADD R0, R10.reuse, 0x100 ;  /* 0x000001000a007836 */ /* 0x040fe40000000000 */
[----:B------:R-:W-:Y:S01]  /*04e0*/  VIADD R6, R10, 0xc0 ;  /* 0x000000c00a067836 */ /* 0x000fe20000000000 */
[----:B------:R1:W5:Y:S01]  /*04f0*/  @!P3 LDG.E R29, desc[UR6][R8.64+0x80] ;  /* 0x00008006081db981 */ /* 0x000362000c1e1900 */
[----:B------:R-:W-:Y:S01]  /*0500*/  IMAD.MOV.U32 R31, RZ, RZ, 0x7fffffff ;  /* 0x7fffffffff1f7424 */ /* 0x000fe200078e00ff */
[-C--:B------:R-:W-:Y:S01]  /*0510*/  ISETP.GE.AND P3, PT, R0, R5.reuse, PT ;  /* 0x000000050000720c */ /* 0x080fe20003f66270 */
[----:B------:R-:W-:Y:S01]  /*0520*/  VIADD R0, R10, 0x140 ;  /* 0x000001400a007836 */ /* 0x000fe20000000000 */
[----:B------:R-:W-:Y:S01]  /*0530*/  ISETP.GE.AND P1, PT, R6, R5, PT ;  /* 0x000000050600720c */ /* 0x000fe20003f26270 */
[----:B------:R-:W-:-:S02]  /*0540*/  IMAD.MOV.U32 R32, RZ, RZ, 0x7fffffff ;  /* 0x7fffffffff207424 */ /* 0x000fc400078e00ff */
[----:B------:R1:W5:Y:S01]  /*0550*/  @!P5 LDG.E R31, desc[UR6][R8.64+0x180] ;  /* 0x00018006081fd981 */ /* 0x000362000c1e1900 */
[-C--:B------:R-:W-:Y:S01]  /*0560*/  ISETP.GE.AND P5, PT, R0, R5.reuse, PT ;  /* 0x000000050000720c */ /* 0x080fe20003fa6270 */
[C---:B------:R-:W-:Y:S02]  /*0570*/  VIADD R0, R10.reuse, 0x160 ;  /* 0x000001600a007836 */ /* 0x040fe40000000000 */
[----:B------:R-:W-:Y:S01]  /*0580*/  IMAD.MOV.U32 R30, RZ, RZ, 0x7fffffff ;  /* 0x7fffffffff1e7424 */ /* 0x000fe200078e00ff */
[----:B------:R1:W5:Y:S01]  /*0590*/  @!P6 LDG.E R32, desc[UR6][R8.64+0x200] ;  /* 0x000200060820e981 */ /* 0x000362000c1e1900 */
[----:B------:R-:W-:Y:S01]  /*05a0*/  VIADD R6, R10, 0x120 ;  /* 0x000001200a067836 */ /* 0x000fe20000000000 */
[-C--:B------:R-:W-:Y:S01]  /*05b0*/  ISETP.GE.AND P6, PT, R0, R5.reuse, PT ;  /* 0x000000050000720c */ /* 0x080fe20003fc6270 */
[----:B------:R-:W-:Y:S02]  /*05c0*/  IMAD.MOV.U32 R34, RZ, RZ, 0x7fffffff ;  /* 0x7fffffffff227424 */ /* 0x000fe400078e00ff */
[----:B------:R-:W-:Y:S01]  /*05d0*/  VIADD R0, R10, 0x1a0 ;  /* 0x000001a00a007836 */ /* 0x000fe20000000000 */
[----:B------:R1:W5:Y:S01]  /*05e0*/  @!P4 LDG.E R30, desc[UR6][R8.64+0x100] ;  /* 0x00010006081ec981 */ /* 0x000362000c1e1900 */
[----:B------:R-:W-:Y:S01]  /*05f0*/  ISETP.GE.AND P4, PT, R6, R5, PT ;  /* 0x000000050600720c */ /* 0x000fe20003f86270 */
[----:B------:R-:W-:-:S02]  /*0600*/  IMAD.MOV.U32 R33, RZ, RZ, 0x7fffffff ;  /* 0x7fffffffff217424 */ /* 0x000fc400078e00ff */
[----:B------:R1:W5:Y:S01]  /*0610*/  @!P1 LDG.E R34, desc[UR6][R8.64+0x300] ;  /* 0x0003000608229981 */ /* 0x000362000c1e1900 */
[----:B------:R-:W-:Y:S01]  /*0620*/  IMAD.MOV.U32 R35, RZ, RZ, 0x7fffffff ;  /* 0x7fffffffff237424 */ /* 0x000fe200078e00ff */
[-C--:B------:R-:W-:Y:S01]  /*0630*/  ISETP.GE.AND P1, PT, R0, R5.reuse, PT ;  /* 0x000000050000720c */ /* 0x080fe20003f26270 */
[C---:B------:R-:W-:Y:S01]  /*0640*/  VIADD R6, R10.reuse, 0x180 ;  /* 0x000001800a067836 */ /* 0x040fe20000000000 */
[----:B------:R1:W5:Y:S01]  /*0650*/  @!P0 LDG.E R33, desc[UR6][R8.64+0x280] ;  /* 0x0002800608218981 */ /* 0x000362000c1e1900 */
[----:B------:R-:W-:Y:S02]  /*0660*/  VIADD R0, R10, 0x1c0 ;  /* 0x000001c00a007836 */ /* 0x000fe40000000000 */
[----:B------:R-:W-:Y:S01]  /*0670*/  IMAD.MOV.U32 R36, RZ, RZ, 0x7fffffff ;  /* 0x7fffffffff247424 */ /* 0x000fe200078e00ff */
[----:B------:R1:W5:Y:S01]  /*0680*/  @!P2 LDG.E R35, desc[UR6][R8.64+0x380] ;  /* 0x000380060823a981 */ /* 0x000362000c1e1900 */
[----:B------:R-:W-:Y:S01]  /*0690*/  IMAD.MOV.U32 R37, RZ, RZ, 0x7fffffff ;  /* 0x7fffffffff257424 */ /* 0x000fe200078e00ff */
[-C--:B------:R-:W-:Y:S01]  /*06a0*/  ISETP.GE.AND P0, PT, R6, R5.reuse, PT ;  /* 0x000000050600720c */ /* 0x080fe20003f06270 */
[----:B------:R-:W-:Y:S01]  /*06b0*/  VIADD R6, R10, 0x1e0 ;  /* 0x000001e00a067836 */ /* 0x000fe20000000000 */
[-C--:B------:R-:W-:Y:S01]  /*06c0*/  ISETP.GE.AND P2, PT, R0, R5.reuse, PT ;  /* 0x000000050000720c */ /* 0x080fe20003f46270 */
[----:B------:R-:W-:Y:S01]  /*06d0*/  VIADD R0, R10, 0x200 ;  /* 0x000002000a007836 */ /* 0x000fe20000000000 */
[----:B------:R1:W5:Y:S02]  /*06e0*/  @!P3 LDG.E R36, desc[UR6][R8.64+0x400] ;  /* 0x000400060824b981 */ /* 0x000364000c1e1900 */
[----:B------:R-:W-:-:S02]  /*06f0*/  ISETP.GE.AND P3, PT, R6, R5, PT ;  /* 0x000000050600720c */ /* 0x000fc40003f66270 */
[----:B------:R1:W5:Y:S01]  /*0700*/  @!P4 LDG.E R37, desc[UR6][R8.64+0x480] ;  /* 0x000480060825c981 */ /* 0x000362000c1e1900 */
[----:B------:R-:W-:Y:S01]  /*0710*/  ISETP.GE.AND P4, PT, R0, R5, PT ;  /* 0x000000050000720c */ /* 0x000fe20003f86270 */
[----:B------:R-:W-:Y:S02]  /*0720*/  IMAD.MOV.U32 R38, RZ, RZ, 0x7fffffff ;  /* 0x7fffffffff267424 */ /* 0x000fe400078e00ff */
[----:B------:R-:W-:Y:S02]  /*0730*/  IMAD.MOV.U32 R39, RZ, RZ, 0x7fffffff ;  /* 0x7fffffffff277424 */ /* 0x000fe400078e00ff */
[----:B------:R-:W-:Y:S02]  /*0740*/  IMAD.MOV.U32 R40, RZ, RZ, 0x7fffffff ;  /* 0x7fffffffff287424 */ /* 0x000fe400078e00ff */
[----:B------:R-:W-:Y:S01]  /*0750*/  IMAD.MOV.U32 R43, RZ, RZ, 0x7fffffff ;  /* 0x7fffffffff2b7424 */ /* 0x000fe200078e00ff */
[----:B------:R1:W5:Y:S01]  /*0760*/  @!P5 LDG.E R38, desc[UR6][R8.64+0x500] ;  /* 0x000500060826d981 */ /* 0x000362000c1e1900 */
[----:B------:R-:W-:-:S02]  /*0770*/  IMAD.MOV.U32 R44, RZ, RZ, 0x7fffffff ;  /* 0x7fffffffff2c7424 */ /* 0x000fc400078e00ff */
[----:B------:R-:W-:Y:S01]  /*0780*/  IMAD.MOV.U32 R45, RZ, RZ, 0x7fffffff ;  /* 0x7fffffffff2d7424 */ /* 0x000fe200078e00ff */
[----:B------:R1:W5:Y:S01]  /*0790*/  @!P6 LDG.E R39, desc[UR6][R8.64+0x580] ;  /* 0x000580060827e981 */ /* 0x000362000c1e1900 */
[----:B------:R-:W-:-:S03]  /*07a0*/  IMAD.MOV.U32 R46, RZ, RZ, 0x7fffffff ;  /* 0x7fffffffff2e7424 */ /* 0x000fc600078e00ff */
[----:B------:R1:W5:Y:S04]  /*07b0*/  @!P0 LDG.E R40, desc[UR6][R8.64+0x600] ;  /* 0x0006000608288981 */ /* 0x000368000c1e1900 */
[----:B------:R1:W5:Y:S04]  /*07c0*/  @!P1 LDG.E R43, desc[UR6][R8.64+0x680] ;  /* 0x00068006082b9981 */ /* 0x000368000c1e1900 */
[----:B------:R1:W5:Y:S04]  /*07d0*/  @!P2 LDG.E R44, desc[UR6][R8.64+0x700] ;  /* 0x00070006082ca981 */ /* 0x000368000c1e1900 */
[----:B------:R1:W5:Y:S04]  /*07e0*/  @!P3 LDG.E R45, desc[UR6][R8.64+0x780] ;  /* 0x00078006082db981 */ /* 0x000368000c1e1900 */
[----:B------:R1:W5:Y:S02]  /*07f0*/  @!P4 LDG.E R46, desc[UR6][R8.64+0x800] ;  /* 0x00080006082ec981 */ /* 0x000364000c1e1900 */
.L_x_3:
[----:B------:R-:W-:Y:S01]  /*0800*/  VIMNMX R5, PT, PT, R24, 0xe0, !PT ;  /* 0x000000e018057848 */ /* 0x000fe20007fe0100 */
[----:B------:R-:W2:Y:S01]  /*0810*/  LDCU UR4, c[0x0][0x3c8] ;  /* 0x00007900ff0477ac */ /* 0x000ea20008000800 */
[----:B------:R-:W-:Y:S01]  /*0820*/  SHF.R.U32.HI R0, RZ, 0x5, R3 ;  /* 0x00000005ff007819 */ /* 0x000fe20000011603 */
[----:B------:R-:W-:Y:S01]  /*0830*/  BSSY.RECONVERGENT B0, `(.L_x_4) ;  /* 0x0000025000007945 */ /* 0x000fe20003800200 */
[--C-:B------:R-:W-:Y:S01]  /*0840*/  IADD3 R5, PT, PT, R5, 0x1f, -R24.reuse ;  /* 0x0000001f05057810 */ /* 0x100fe20007ffe818 */
[----:B------:R-:W-:Y:S01]  /*0850*/  UMOV UR5, 0xffffffff ;  /* 0xffffffff00057882 */ /* 0x000fe20000000000 */
[----:B01----:R-:W-:Y:S02]  /*0860*/  IMAD.MOV.U32 R8, RZ, RZ, R24 ;  /* 0x000000ffff087224 */ /* 0x003fe400078e0018 */
[C---:B------:R-:W-:Y:S01]  /*0870*/  ISETP.GE.U32.AND P0, PT, R5.reuse, 0x1e0, PT ;  /* 0x000001e00500780c */ /* 0x040fe20003f06070 */
[----:B------:R-:W-:Y:S01]  /*0880*/  IMAD.SHL.U32 R0, R0, 0x400, RZ ;  /* 0x0000040000007824 */ /* 0x000fe200078e00ff */
[----:B------:R-:W-:-:S04]  /*0890*/  LEA.HI R6, R5, 0x1, RZ, 0x1b ;  /* 0x0000000105067811 */ /* 0x000fc800078fd8ff */
[----:B------:R-:W-:-:S04]  /*08a0*/  LOP3.LUT R9, R6, 0xf, RZ, 0xc0, !PT ;  /* 0x0000000f06097812 */ /* 0x000fc800078ec0ff */
[----:B------:R-:W-:Y:S01]  /*08b0*/  ISETP.NE.AND P1, PT, R9, RZ, PT ;  /* 0x000000ff0900720c */ /* 0x000fe20003f25270 */
[----:B--2---:R-:W-:Y:S02]  /*08c0*/  USHF.L.U32 UR4, UR5, UR4, URZ ;  /* 0x0000000405047299 */ /* 0x004fe400080006ff */
[----:B------:R-:W-:Y:S10]  /*08d0*/  @!P0 BRA `(.L_x_5) ;  /* 0x0000000000688947 */ /* 0x000ff40003800000 */
[----:B------:R-:W-:Y:S01]  /*08e0*/  IMAD R10, R24, 0x4, R0 ;  /* 0x00000004180a7824 */ /* 0x000fe200078e0200 */
[----:B------:R-:W-:Y:S01]  /*08f0*/  LOP3.LUT R5, R6, 0xffffff0, RZ, 0xc0, !PT ;  /* 0x0ffffff006057812 */ /* 0x000fe200078ec0ff */
[----:B------:R-:W-:-:S03]  /*0900*/  IMAD.MOV.U32 R8, RZ, RZ, R24 ;  /* 0x000000ffff087224 */ /* 0x000fc600078e0018 */
[----:B------:R-:W-:Y:S01]  /*0910*/  IADD3 R10, PT, PT, R10, 0x400, R7 ;  /* 0x000004000a0a7810 */ /* 0x000fe20007ffe007 */
[----:B------:R-:W-:-:S07]  /*0920*/  IMAD.MOV R5, RZ, RZ, -R5 ;  /* 0x000000ffff057224 */ /* 0x000fce00078e0a05 */
.L_x_6:
[----:B------:R-:W-:Y:S01]  /*0930*/  VIADD R5, R5, 0x10 ;  /* 0x0000001005057836 */ /* 0x000fe20000000000 */
[----:B------:R-:W-:Y:S01]  /*0940*/  STS [R10+-0x400], RZ ;  /* 0xfffc00ff0a007388 */ /* 0x000fe20000000800 */
[----:B------:R-:W-:-:S03]  /*0950*/  VIADD R8, R8, 0x200 ;  /* 0x0000020008087836 */ /* 0x000fc60000000000 */
[----:B------:R-:W-:Y:S01]  /*0960*/  ISETP.NE.AND P0, PT, R5, RZ, PT ;  /* 0x000000ff0500720c */ /* 0x000fe20003f05270 */
[----:B------:R-:W-:Y:S04]  /*0970*/  STS [R10+-0x380], RZ ;  /* 0xfffc80ff0a007388 */ /* 0x000fe80000000800 */
[----:B------:R-:W-:Y:S04]  /*0980*/  STS [R10+-0x300], RZ ;  /* 0xfffd00ff0a007388 */ /* 0x000fe80000000800 */
[----:B------:R-:W-:Y:S04]  /*0990*/  STS [R10+-0x280], RZ ;  /* 0xfffd80ff0a007388 */ /* 0x000fe80000000800 */
[----:B------:R-:W-:Y:S04]  /*09a0*/  STS [R10+-0x200], RZ ;  /* 0xfffe00ff0a007388 */ /* 0x000fe80000000800 */
[----:B------:R-:W-:Y:S04]  /*09b0*/  STS [R10+-0x180], RZ ;  /* 0xfffe80ff0a007388 */ /* 0x000fe80000000800 */
[----:B------:R-:W-:Y:S04]  /*09c0*/  STS [R10+-0x100], RZ ;  /* 0xffff00ff0a007388 */ /* 0x000fe80000000800 */
[----:B------:R-:W-:Y:S04]  /*09d0*/  STS [R10+-0x80], RZ ;  /* 0xffff80ff0a007388 */ /* 0x000fe80000000800 */
[----:B------:R-:W-:Y:S04]  /*09e0*/  STS [R10], RZ ;  /* 0x000000ff0a007388 */ /* 0x000fe80000000800 */
[----:B------:R-:W-:Y:S04]  /*09f0*/  STS [R10+0x80], RZ ;  /* 0x000080ff0a007388 */ /* 0x000fe80000000800 */
[----:B------:R-:W-:Y:S04]  /*0a00*/  STS [R10+0x100], RZ ;  /* 0x000100ff0a007388 */ /* 0x000fe80000000800 */
[----:B------:R-:W-:Y:S04]  /*0a10*/  STS [R10+0x180], RZ ;  /* 0x000180ff0a007388 */ /* 0x000fe80000000800 */
[----:B------:R-:W-:Y:S04]  /*0a20*/  STS [R10+0x200], RZ ;  /* 0x000200ff0a007388 */ /* 0x000fe80000000800 */
[----:B------:R-:W-:Y:S04]  /*0a30*/  STS [R10+0x280], RZ ;  /* 0x000280ff0a007388 */ /* 0x000fe80000000800 */
[----:B------:R-:W-:Y:S04]  /*0a40*/  STS [R10+0x300], RZ ;  /* 0x000300ff0a007388 */ /* 0x000fe80000000800 */
[----:B------:R0:W-:Y:S02]  /*0a50*/  STS [R10+0x380], RZ ;  /* 0x000380ff0a007388 */ /* 0x0001e40000000800 */
[----:B0-----:R-:W-:Y:S01]  /*0a60*/  VIADD R10, R10, 0x800 ;  /* 0x000008000a0a7836 */ /* 0x001fe20000000000 */
[----:B------:R-:W-:Y:S06]  /*0a70*/  @P0 BRA `(.L_x_6) ;  /* 0xfffffffc00ac0947 */ /* 0x000fec000383ffff */
.L_x_5:
[----:B------:R-:W-:Y:S05]  /*0a80*/  BSYNC.RECONVERGENT B0 ;  /* 0x0000000000007941 */ /* 0x000fea0003800200 */
.L_x_4:
[----:B------:R-:W-:Y:S01]  /*0a90*/  BSSY.RECONVERGENT B0, `(.L_x_7) ;  /* 0x0000026000007945 */ /* 0x000fe20003800200 */
[----:B------:R-:W-:-:S03]  /*0aa0*/  IMAD.IADD R5, R7, 0x1, R0 ;  /* 0x0000000107057824 */ /* 0x000fc600078e0200 */
[----:B------:R-:W-:Y:S05]  /*0ab0*/  @!P1 BRA `(.L_x_8) ;  /* 0x00000000008c9947 */ /* 0x000fea0003800000 */
[----:B------:R-:W-:Y:S01]  /*0ac0*/  ISETP.GE.U32.AND P0, PT, R9, 0x8, PT ;  /* 0x000000080900780c */ /* 0x000fe20003f06070 */
[----:B------:R-:W-:Y:S01]  /*0ad0*/  BSSY.RECONVERGENT B1, `(.L_x_9) ;  /* 0x000000e000017945 */ /* 0x000fe20003800200 */
[----:B------:R-:W-:-:S04]  /*0ae0*/  LOP3.LUT R10, R6, 0x7, RZ, 0xc0, !PT ;  /* 0x00000007060a7812 */ /* 0x000fc800078ec0ff */
[----:B------:R-:W-:-:S07]  /*0af0*/  ISETP.NE.AND P1, PT, R10, RZ, PT ;  /* 0x000000ff0a00720c */ /* 0x000fce0003f25270 */
[----:B------:R-:W-:Y:S06]  /*0b00*/  @!P0 BRA `(.L_x_10) ;  /* 0x0000000000288947 */ /* 0x000fec0003800000 */
[C---:B------:R-:W-:Y:S02]  /*0b10*/  IMAD R9, R8.reuse, 0x4, R5 ;  /* 0x0000000408097824 */ /* 0x040fe400078e0205 */
[----:B------:R-:W-:-:S03]  /*0b20*/  VIADD R8, R8, 0x100 ;  /* 0x0000010008087836 */ /* 0x000fc60000000000 */
[----:B------:R0:W-:Y:S04]  /*0b30*/  STS [R9], RZ ;  /* 0x000000ff09007388 */ /* 0x0001e80000000800 */
[----:B------:R0:W-:Y:S04]  /*0b40*/  STS [R9+0x80], RZ ;  /* 0x000080ff09007388 */ /* 0x0001e80000000800 */
[----:B------:R0:W-:Y:S04]  /*0b50*/  STS [R9+0x100], RZ ;  /* 0x000100ff09007388 */ /* 0x0001e80000000800 */
[----:B------:R0:W-:Y:S04]  /*0b60*/  STS [R9+0x180], RZ ;  /* 0x000180ff09007388 */ /* 0x0001e80000000800 */
[----:B------:R0:W-:Y:S04]  /*0b70*/  STS [R9+0x200], RZ ;  /* 0x000200ff09007388 */ /* 0x0001e80000000800 */
[----:B------:R0:W-:Y:S04]  /*0b80*/  STS [R9+0x280], RZ ;  /* 0x000280ff09007388 */ /* 0x0001e80000000800 */
[----:B------:R0:W-:Y:S04]  /*0b90*/  STS [R9+0x300], RZ ;  /* 0x000300ff09007388 */ /* 0x0001e80000000800 */
[----:B------:R0:W-:Y:S02]  /*0ba0*/  STS [R9+0x380], RZ ;  /* 0x000380ff09007388 */ /* 0x0001e40000000800 */
.L_x_10:
[----:B------:R-:W-:Y:S05]  /*0bb0*/  BSYNC.RECONVERGENT B1 ;  /* 0x0000000000017941 */ /* 0x000fea0003800200 */
.L_x_9:
[----:B------:R-:W-:Y:S05]  /*0bc0*/  @!P1 BRA `(.L_x_8) ;  /* 0x0000000000489947 */ /* 0x000fea0003800000 */
[----:B------:R-:W-:Y:S02]  /*0bd0*/  ISETP.GE.U32.AND P0, PT, R10, 0x4, PT ;  /* 0x000000040a00780c */ /* 0x000fe40003f06070 */
[----:B------:R-:W-:-:S04]  /*0be0*/  LOP3.LUT R6, R6, 0x3, RZ, 0xc0, !PT ;  /* 0x0000000306067812 */ /* 0x000fc800078ec0ff */
[----:B------:R-:W-:-:S07]  /*0bf0*/  ISETP.NE.AND P1, PT, R6, RZ, PT ;  /* 0x000000ff0600720c */ /* 0x000fce0003f25270 */
[C---:B0-----:R-:W-:Y:S02]  /*0c00*/  @P0 IMAD R9, R8.reuse, 0x4, R5 ;  /* 0x0000000408090824 */ /* 0x041fe400078e0205 */
[----:B------:R-:W-:-:S03]  /*0c10*/  @P0 VIADD R8, R8, 0x80 ;  /* 0x0000008008080836 */ /* 0x000fc60000000000 */
[----:B------:R1:W-:Y:S04]  /*0c20*/  @P0 STS [R9], RZ ;  /* 0x000000ff09000388 */ /* 0x0003e80000000800 */
[----:B------:R1:W-:Y:S04]  /*0c30*/  @P0 STS [R9+0x80], RZ ;  /* 0x000080ff09000388 */ /* 0x0003e80000000800 */
[----:B------:R1:W-:Y:S04]  /*0c40*/  @P0 STS [R9+0x100], RZ ;  /* 0x000100ff09000388 */ /* 0x0003e80000000800 */
[----:B------:R1:W-:Y:S01]  /*0c50*/  @P0 STS [R9+0x180], RZ ;  /* 0x000180ff09000388 */ /* 0x0003e20000000800 */
[----:B------:R-:W-:Y:S05]  /*0c60*/  @!P1 BRA `(.L_x_8) ;  /* 0x0000000000209947 */ /* 0x000fea0003800000 */
[----:B------:R-:W-:Y:S02]  /*0c70*/  IMAD R0, R8, 0x4, R0 ;  /* 0x0000000408007824 */ /* 0x000fe400078e0200 */
[----:B------:R-:W-:Y:S02]  /*0c80*/  IMAD.MOV R6, RZ, RZ, -R6 ;  /* 0x000000ffff067224 */ /* 0x000fe400078e0a06 */
[----:B------:R-:W-:-:S07]  /*0c90*/  IMAD.IADD R0, R7, 0x1, R0 ;  /* 0x0000000107007824 */ /* 0x000fce00078e0200 */
.L_x_11:
[----:B------:R-:W-:Y:S01]  /*0ca0*/  VIADD R6, R6, 0x1 ;  /* 0x0000000106067836 */ /* 0x000fe20000000000 */
[----:B------:R0:W-:Y:S04]  /*0cb0*/  STS [R0], RZ ;  /* 0x000000ff00007388 */ /* 0x0001e80000000800 */
[----:B------:R-:W-:Y:S01]  /*0cc0*/  ISETP.NE.AND P0, PT, R6, RZ, PT ;  /* 0x000000ff0600720c */ /* 0x000fe20003f05270 */
[----:B0-----:R-:W-:-:S12]  /*0cd0*/  VIADD R0, R0, 0x80 ;  /* 0x0000008000007836 */ /* 0x001fd80000000000 */
[----:B------:R-:W-:Y:S05]  /*0ce0*/  @P0 BRA `(.L_x_11) ;  /* 0xfffffffc00ec0947 */ /* 0x000fea000383ffff */
.L_x_8:
[----:B------:R-:W-:Y:S05]  /*0cf0*/  BSYNC.RECONVERGENT B0 ;  /* 0x0000000000007941 */ /* 0x000fea0003800200 */
.L_x_7:
[----:B------:R-:W2:Y:S01]  /*0d00*/  LDCU UR5, c[0x0][0x3c4] ;  /* 0x00007880ff0577ac */ /* 0x000ea20008000800 */
[----:B-----5:R-:W-:Y:S01]  /*0d10*/  LOP3.LUT R27, R28, 0x80000000, RZ, 0x3c, !PT ;  /* 0x800000001c1b7812 */ /* 0x020fe200078e3cff */
[----:B------:R-:W-:Y:S01]  /*0d20*/  BSSY.RECONVERGENT B0, `(.L_x_12) ;  /* 0x0000080000007945 */ /* 0x000fe20003800200 */
[----:B------:R-:W-:Y:S02]  /*0d30*/  LOP3.LUT R22, R29, 0x80000000, RZ, 0x3c, !PT ;  /* 0x800000001d167812 */ /* 0x000fe400078e3cff */
[----:B------:R-:W-:Y:S02]  /*0d40*/  LOP3.LUT R21, R30, 0x80000000, RZ, 0x3c, !PT ;  /* 0x800000001e157812 */ /* 0x000fe400078e3cff */
[----:B------:R-:W-:Y:S02]  /*0d50*/  LOP3.LUT R18, R31, 0x80000000, RZ, 0x3c, !PT ;  /* 0x800000001f127812 */ /* 0x000fe400078e3cff */
[----:B------:R-:W-:Y:S02]  /*0d60*/  LOP3.LUT R20, R33, 0x80000000, RZ, 0x3c, !PT ;  /* 0x8000000021147812 */ /* 0x000fe400078e3cff */
[----:B------:R-:W-:-:S02]  /*0d70*/  LOP3.LUT R23, R32, 0x80000000, RZ, 0x3c, !PT ;  /* 0x8000000020177812 */ /* 0x000fc400078e3cff */
[----:B------:R-:W-:Y:S02]  /*0d80*/  LOP3.LUT R25, R34, 0x80000000, RZ, 0x3c, !PT ;  /* 0x8000000022197812 */ /* 0x000fe400078e3cff */
[----:B------:R-:W-:Y:S02]  /*0d90*/  LOP3.LUT R17, R36, 0x80000000, RZ, 0x3c, !PT ;  /* 0x8000000024117812 */ /* 0x000fe400078e3cff */
[----:B------:R-:W-:Y:S02]  /*0da0*/  LOP3.LUT R19, R38, 0x80000000, RZ, 0x3c, !PT ;  /* 0x8000000026137812 */ /* 0x000fe400078e3cff */
[----:B--2---:R-:W-:Y:S02]  /*0db0*/  SHF.R.U32.HI R49, RZ, UR5, R27 ;  /* 0x00000005ff317c19 */ /* 0x004fe4000801161b */
[----:B------:R-:W-:Y:S02]  /*0dc0*/  SHF.R.U32.HI R52, RZ, UR5, R22 ;  /* 0x00000005ff347c19 */ /* 0x000fe40008011616 */
[----:B------:R-:W-:-:S02]  /*0dd0*/  LOP3.LUT R49, R49, UR4, RZ, 0x30, !PT ;  /* 0x0000000431317c12 */ /* 0x000fc4000f8e30ff */
[----:B------:R-:W-:Y:S02]  /*0de0*/  LOP3.LUT R52, R52, UR4, RZ, 0x30, !PT ;  /* 0x0000000434347c12 */ /* 0x000fe4000f8e30ff */
[----:B------:R-:W-:Y:S01]  /*0df0*/  SHF.R.U32.HI R56, RZ, UR5, R21 ;  /* 0x00000005ff387c19 */ /* 0x000fe20008011615 */
[--C-:B------:R-:W-:Y:S01]  /*0e00*/  IMAD R0, R49, 0x4, R5.reuse ;  /* 0x0000000431007824 */ /* 0x100fe200078e0205 */
[----:B------:R-:W-:Y:S01]  /*0e10*/  SHF.R.U32.HI R48, RZ, UR5, R18 ;  /* 0x00000005ff307c19 */ /* 0x000fe20008011612 */
[----:B------:R-:W-:Y:S01]  /*0e20*/  IMAD R6, R52, 0x4, R5 ;  /* 0x0000000434067824 */ /* 0x000fe200078e0205 */
[----:B------:R-:W-:Y:S01]  /*0e30*/  LOP3.LUT R56, R56, UR4, RZ, 0x30, !PT ;  /* 0x0000000438387c12 */ /* 0x000fe2000f8e30ff */
[----:B------:R-:W-:Y:S01]  /*0e40*/  NOP ;  /* 0x0000000000007918 */ /* 0x000fe20000000000 */
[----:B01----:R-:W-:Y:S01]  /*0e50*/  SHF.R.U32.HI R9, RZ, UR5, R20 ;  /* 0x00000005ff097c19 */ /* 0x003fe20008011614 */
[----:B------:R0:W-:Y:S01]  /*0e60*/  ATOMS.POPC.INC.32 RZ, [R0+URZ] ;  /* 0x0000000000ff7f8c */ /* 0x0001e2000d8000ff */
[----:B------:R-:W-:-:S02]  /*0e70*/  LOP3.LUT R48, R48, UR4, RZ, 0x30, !PT ;  /* 0x0000000430307c12 */ /* 0x000fc4000f8e30ff */
[----:B------:R-:W-:Y:S01]  /*0e80*/  SHF.R.U32.HI R8, RZ, UR5, R23 ;  /* 0x00000005ff087c19 */ /* 0x000fe20008011617 */
[----:B------:R1:W-:Y:S01]  /*0e90*/  ATOMS.POPC.INC.32 RZ, [R6+URZ] ;  /* 0x0000000006ff7f8c */ /* 0x0003e2000d8000ff */
[----:B------:R-:W-:Y:S02]  /*0ea0*/  SHF.R.U32.HI R11, RZ, UR5, R25 ;  /* 0x00000005ff0b7c19 */ /* 0x000fe40008011619 */
[----:B------:R-:W-:Y:S01]  /*0eb0*/  LOP3.LUT R10, R9, UR4, RZ, 0x30, !PT ;  /* 0x00000004090a7c12 */ /* 0x000fe2000f8e30ff */
[--C-:B0-----:R-:W-:Y:S01]  /*0ec0*/  IMAD R0, R56, 0x4, R5.reuse ;  /* 0x0000000438007824 */ /* 0x101fe200078e0205 */
[----:B------:R-:W-:Y:S02]  /*0ed0*/  LOP3.LUT R8, R8, UR4, RZ, 0x30, !PT ;  /* 0x0000000408087c12 */ /* 0x000fe4000f8e30ff */
[----:B------:R-:W-:Y:S01]  /*0ee0*/  LOP3.LUT R12, R11, UR4, RZ, 0x30, !PT ;  /* 0x000000040b0c7c12 */ /* 0x000fe2000f8e30ff */
[--C-:B-1----:R-:W-:Y:S01]  /*0ef0*/  IMAD R6, R48, 0x4, R5.reuse ;  /* 0x0000000430067824 */ /* 0x102fe200078e0205 */
[----:B------:R0:W-:Y:S01]  /*0f00*/  ATOMS.POPC.INC.32 RZ, [R0+URZ] ;  /* 0x0000000000ff7f8c */ /* 0x0001e2000d8000ff */
[--C-:B------:R-:W-:Y:S01]  /*0f10*/  IMAD R9, R10, 0x4, R5.reuse ;  /* 0x000000040a097824 */ /* 0x100fe200078e0205 */
[----:B------:R-:W-:Y:S01]  /*0f20*/  LOP3.LUT R10, R35, 0x80000000, RZ, 0x3c, !PT ;  /* 0x80000000230a7812 */ /* 0x000fe200078e3cff */
[--C-:B------:R-:W-:Y:S01]  /*0f30*/  IMAD R8, R8, 0x4, R5.reuse ;  /* 0x0000000408087824 */ /* 0x100fe200078e0205 */
[----:B------:R1:W-:Y:S01]  /*0f40*/  ATOMS.POPC.INC.32 RZ, [R6+URZ] ;  /* 0x0000000006ff7f8c */ /* 0x0003e2000d8000ff */
[----:B------:R-:W-:Y:S01]  /*0f50*/  IMAD R11, R12, 0x4, R5 ;  /* 0x000000040c0b7824 */ /* 0x000fe200078e0205 */
[----:B------:R-:W-:-:S02]  /*0f60*/  LOP3.LUT R12, R37, 0x80000000, RZ, 0x3c, !PT ;  /* 0x80000000250c7812 */ /* 0x000fc400078e3cff */
[----:B------:R-:W-:Y:S01]  /*0f70*/  LOP3.LUT R16, R39, 0x80000000, RZ, 0x3c, !PT ;  /* 0x8000000027107812 */ /* 0x000fe200078e3cff */
[----:B------:R-:W-:Y:S01]  /*0f80*/  ATOMS.POPC.INC.32 RZ, [R8+URZ] ;  /* 0x0000000008ff7f8c */ /* 0x000fe2000d8000ff */
[----:B0-----:R-:W-:Y:S02]  /*0f90*/  SHF.R.U32.HI R0, RZ, UR5, R10 ;  /* 0x00000005ff007c19 */ /* 0x001fe4000801160a */
[----:B-1----:R-:W-:Y:S01]  /*0fa0*/  SHF.R.U32.HI R6, RZ, UR5, R17 ;  /* 0x00000005ff067c19 */ /* 0x002fe20008011611 */
[----:B------:R0:W-:Y:S01]  /*0fb0*/  ATOMS.POPC.INC.32 RZ, [R9+URZ] ;  /* 0x0000000009ff7f8c */ /* 0x0001e2000d8000ff */
[----:B------:R-:W-:Y:S02]  /*0fc0*/  SHF.R.U32.HI R14, RZ, UR5, R19 ;  /* 0x00000005ff0e7c19 */ /* 0x000fe40008011613 */
[----:B------:R-:W-:Y:S01]  /*0fd0*/  LOP3.LUT R6, R6, UR4, RZ, 0x30, !PT ;  /* 0x0000000406067c12 */ /* 0x000fe2000f8e30ff */
[----:B------:R1:W-:Y:S01]  /*0fe0*/  ATOMS.POPC.INC.32 RZ, [R11+URZ] ;  /* 0x000000000bff7f8c */ /* 0x0003e2000d8000ff */
[----:B------:R-:W-:-:S02]  /*0ff0*/  SHF.R.U32.HI R13, RZ, UR5, R12 ;  /* 0x00000005ff0d7c19 */ /* 0x000fc4000801160c */
[----:B------:R-:W-:Y:S02]  /*1000*/  LOP3.LUT R0, R0, UR4, RZ, 0x30, !PT ;  /* 0x0000000400007c12 */ /* 0x000fe4000f8e30ff */
[----:B0-----:R-:W-:Y:S02]  /*1010*/  SHF.R.U32.HI R9, RZ, UR5, R16 ;  /* 0x00000005ff097c19 */ /* 0x001fe40008011610 */
[----:B------:R-:W-:Y:S01]  /*1020*/  LOP3.LUT R50, R14, UR4, RZ, 0x30, !PT ;  /* 0x000000040e327c12 */ /* 0x000fe2000f8e30ff */
[--C-:B------:R-:W-:Y:S01]  /*1030*/  IMAD R14, R6, 0x4, R5.reuse ;  /* 0x00000004060e7824 */ /* 0x100fe200078e0205 */
[----:B------:R-:W-:Y:S01]  /*1040*/  LOP3.LUT R8, R13, UR4, RZ, 0x30, !PT ;  /* 0x000000040d087c12 */ /* 0x000fe2000f8e30ff */
[--C-:B------:R-:W-:Y:S01]  /*1050*/  IMAD R0, R0, 0x4, R5.reuse ;  /* 0x0000000400007824 */ /* 0x100fe200078e0205 */
[----:B------:R-:W-:Y:S01]  /*1060*/  LOP3.LUT R6, R9, UR4, RZ, 0x30, !PT ;  /* 0x0000000409067c12 */ /* 0x000fe2000f8e30ff */
[--C-:B------:R-:W-:Y:S01]  /*1070*/  IMAD R50, R50, 0x4, R5.reuse ;  /* 0x0000000432327824 */ /* 0x100fe200078e0205 */
[----:B------:R-:W-:Y:S01]  /*1080*/  LOP3.LUT R9, R40, 0x80000000, RZ, 0x3c, !PT ;  /* 0x8000000028097812 */ /* 0x000fe200078e3cff */
[--C-:B------:R-:W-:Y:S01]  /*1090*/  IMAD R26, R8, 0x4, R5.reuse ;  /* 0x00000004081a7824 */ /* 0x100fe200078e0205 */
[----:B------:R0:W-:Y:S01]  /*10a0*/  ATOMS.POPC.INC.32 RZ, [R0+URZ] ;  /* 0x0000000000ff7f8c */ /* 0x0001e2000d8000ff */
[----:B------:R-:W-:Y:S01]  /*10b0*/  IMAD R51, R6, 0x4, R5 ;  /* 0x0000000406337824 */ /* 0x000fe200078e0205 */
[----:B------:R-:W-:-:S02]  /*10c0*/  LOP3.LUT R6, R43, 0x80000000, RZ, 0x3c, !PT ;  /* 0x800000002b067812 */ /* 0x000fc400078e3cff */
[----:B-1----:R-:W-:Y:S01]  /*10d0*/  LOP3.LUT R11, R44, 0x80000000, RZ, 0x3c, !PT ;  /* 0x800000002c0b7812 */ /* 0x002fe200078e3cff */
[----:B------:R1:W-:Y:S01]  /*10e0*/  ATOMS.POPC.INC.32 RZ, [R14+URZ] ;  /* 0x000000000eff7f8c */ /* 0x0003e2000d8000ff */
[----:B------:R-:W-:Y:S02]  /*10f0*/  LOP3.LUT R8, R45, 0x80000000, RZ, 0x3c, !PT ;  /* 0x800000002d087812 */ /* 0x000fe400078e3cff */
[----:B------:R-:W-:Y:S01]  /*1100*/  LOP3.LUT R13, R46, 0x80000000, RZ, 0x3c, !PT ;  /* 0x800000002e0d7812 */ /* 0x000fe200078e3cff */
[----:B------:R2:W-:Y:S01]  /*1110*/  ATOMS.POPC.INC.32 RZ, [R26+URZ] ;  /* 0x000000001aff7f8c */ /* 0x0005e2000d8000ff */
[----:B0-----:R-:W-:Y:S02]  /*1120*/  SHF.R.U32.HI R0, RZ, UR5, R9 ;  /* 0x00000005ff007c19 */ /* 0x001fe40008011609 */
[----:B------:R-:W-:Y:S01]  /*1130*/  SHF.R.U32.HI R53, RZ, UR5, R11 ;  /* 0x00000005ff357c19 */ /* 0x000fe2000801160b */
[----:B-1----:R-:W0:Y:S01]  /*1140*/  LDC.64 R14, c[0x0][0x380] ;  /* 0x0000e000ff0e7b82 */ /* 0x002e220000000a00 */
[----:B------:R-:W-:Y:S01]  /*1150*/  SHF.R.U32.HI R55, RZ, UR5, R8 ;  /* 0x00000005ff377c19 */ /* 0x000fe20008011608 */
[----:B------:R1:W-:Y:S01]  /*1160*/  ATOMS.POPC.INC.32 RZ, [R50+URZ] ;  /* 0x0000000032ff7f8c */ /* 0x0003e2000d8000ff */
[----:B------:R-:W-:-:S02]  /*1170*/  SHF.R.U32.HI R57, RZ, UR5, R13 ;  /* 0x00000005ff397c19 */ /* 0x000fc4000801160d */
[----:B--2---:R-:W-:Y:S01]  /*1180*/  SHF.R.U32.HI R26, RZ, UR5, R6 ;  /* 0x00000005ff1a7c19 */ /* 0x004fe20008011606 */
[----:B------:R2:W-:Y:S01]  /*1190*/  ATOMS.POPC.INC.32 RZ, [R51+URZ] ;  /* 0x0000000033ff7f8c */ /* 0x0005e2000d8000ff */
[----:B------:R-:W-:Y:S02]  /*11a0*/  LOP3.LUT R0, R0, UR4, RZ, 0x30, !PT ;  /* 0x0000000400007c12 */ /* 0x000fe4000f8e30ff */
[----:B------:R-:W-:Y:S02]  /*11b0*/  LOP3.LUT R54, R26, UR4, RZ, 0x30, !PT ;  /* 0x000000041a367c12 */ /* 0x000fe4000f8e30ff */
[----:B------:R-:W-:Y:S01]  /*11c0*/  LOP3.LUT R58, R53, UR4, RZ, 0x30, !PT ;  /* 0x00000004353a7c12 */ /* 0x000fe2000f8e30ff */
[--C-:B------:R-:W-:Y:S01]  /*11d0*/  IMAD R53, R0, 0x4, R5.reuse ;  /* 0x0000000400357824 */ /* 0x100fe200078e0205 */
[----:B------:R-:W-:Y:S01]  /*11e0*/  ISETP.GT.U32.AND P2, PT, R3, 0xff, PT ;  /* 0x000000ff0300780c */ /* 0x000fe20003f44070 */
[--C-:B------:R-:W-:Y:S01]  /*11f0*/  IMAD R54, R54, 0x4, R5.reuse ;  /* 0x0000000436367824 */ /* 0x100fe200078e0205 */
[----:B------:R-:W-:Y:S01]  /*1200*/  LOP3.LUT R60, R55, UR4, RZ, 0x30, !PT ;  /* 0x00000004373c7c12 */ /* 0x000fe2000f8e30ff */
[--C-:B------:R-:W-:Y:S01]  /*1210*/  IMAD R58, R58, 0x4, R5.reuse ;  /* 0x000000043a3a7824 */ /* 0x100fe200078e0205 */
[----:B------:R-:W-:Y:S01]  /*1220*/  LOP3.LUT R26, R57, UR4, RZ, 0x30, !PT ;  /* 0x00000004391a7c12 */ /* 0x000fe2000f8e30ff */
[----:B------:R3:W-:Y:S01]  /*1230*/  ATOMS.POPC.INC.32 RZ, [R53+URZ] ;  /* 0x0000000035ff7f8c */ /* 0x0007e2000d8000ff */
[----:B-1----:R-:W-:Y:S01]  /*1240*/  P2R R50, PR, RZ, 0x4 ;  /* 0x00000004ff327803 */ /* 0x002fe20000000000 */
[----:B------:R-:W-:-:S02]  /*1250*/  IMAD R60, R60, 0x4, R5 ;  /* 0x000000043c3c7824 */ /* 0x000fc400078e0205 */
[----:B------:R-:W-:Y:S01]  /*1260*/  IMAD R5, R26, 0x4, R5 ;  /* 0x000000041a057824 */ /* 0x000fe200078e0205 */
[----:B------:R3:W-:Y:S01]  /*1270*/  ATOMS.POPC.INC.32 RZ, [R54+URZ] ;  /* 0x0000000036ff7f8c */ /* 0x0007e2000d8000ff */
[----:B--2---:R-:W-:Y:S02]  /*1280*/  IMAD R51, R3, 0x4, R7 ;  /* 0x0000000403337824 */ /* 0x004fe400078e0207 */
[----:B------:R-:W-:Y:S01]  /*1290*/  IMAD.MOV.U32 R0, RZ, RZ, RZ ;  /* 0x000000ffff007224 */ /* 0x000fe200078e00ff */
[----:B------:R3:W-:Y:S04]  /*12a0*/  ATOMS.POPC.INC.32 RZ, [R58+URZ] ;  /* 0x000000003aff7f8c */ /* 0x0007e8000d8000ff */
[----:B------:R3:W-:Y:S04]  /*12b0*/  ATOMS.POPC.INC.32 RZ, [R60+URZ] ;  /* 0x000000003cff7f8c */ /* 0x0007e8000d8000ff */
[----:B------:R3:W-:Y:S01]  /*12c0*/  ATOMS.POPC.INC.32 RZ, [R5+URZ] ;  /* 0x0000000005ff7f8c */ /* 0x0007e2000d8000ff */
[----:B------:R-:W-:Y:S06]  /*12d0*/  BAR.SYNC.DEFER_BLOCKING 0x0 ;  /* 0x0000000000007b1d */ /* 0x000fec0000010000 */
[----:B------:R-:W-:Y:S05]  /*12e0*/  @P2 BRA `(.L_x_13) ;  /* 0x00000000008c2947 */ /* 0x000fea0003800000 */
[----:B------:R-:W1:Y:S04]  /*12f0*/  LDS R0, [R51] ;  /* 0x0000000033007984 */ /* 0x000e680000000800 */
[----:B---3--:R-:W2:Y:S04]  /*1300*/  LDS R5, [R51+0x400] ;  /* 0x0004000033057984 */ /* 0x008ea80000000800 */
[----:B------:R-:W3:Y:S04]  /*1310*/  LDS R53, [R51+0x800] ;  /* 0x0008000033357984 */ /* 0x000ee80000000800 */
[----:B------:R-:W4:Y:S04]  /*1320*/  LDS R55, [R51+0xc00] ;  /* 0x000c000033377984 */ /* 0x000f280000000800 */
[----:B------:R-:W5:Y:S04]  /*1330*/  LDS R57, [R51+0x1000] ;  /* 0x0010000033397984 */ /* 0x000f680000000800 */
[----:B------:R-:W0:Y:S04]  /*1340*/  LDS R59, [R51+0x1400] ;  /* 0x00140000333b7984 */ /* 0x000e280000000800 */
[----:B------:R-:W-:Y:S04]  /*1350*/  LDS R61, [R51+0x2000] ;  /* 0x00200000333d7984 */ /* 0x000fe80000000800 */
[----:B------:R-:W-:Y:S04]  /*1360*/  LDS R63, [R51+0x2400] ;  /* 0x00240000333f7984 */ /* 0x000fe80000000800 */
[----:B------:R-:W-:Y:S04]  /*1370*/  LDS R65, [R51+0x2800] ;  /* 0x0028000033417984 */ /* 0x000fe80000000800 */
[----:B------:R-:W-:Y:S04]  /*1380*/  STS [R51], RZ ;  /* 0x000000ff33007388 */ /* 0x000fe80000000800 */
[----:B-1----:R-:W-:Y:S01]  /*1390*/  STS [R51+0x400], R0 ;  /* 0x0004000033007388 */ /* 0x002fe20000000800 */
[----:B--2---:R-:W-:-:S03]  /*13a0*/  IMAD.IADD R54, R0, 0x1, R5 ;  /* 0x0000000100367824 */ /* 0x004fc600078e0205 */
[----:B------:R-:W1:Y:S01]  /*13b0*/  LDS R5, [R51+0x1800] ;  /* 0x0018000033057984 */ /* 0x000e620000000800 */
[----:B---3--:R-:W-:-:S03]  /*13c0*/  IMAD.IADD R58, R54, 0x1, R53 ;  /* 0x00000001363a7824 */ /* 0x008fc600078e0235 */
[----:B------:R-:W2:Y:S01]  /*13d0*/  LDS R53, [R51+0x1c00] ;  /* 0x001c000033357984 */ /* 0x000ea20000000800 */
[----:B----4-:R-:W-:-:S03]  /*13e0*/  IMAD.IADD R60, R58, 0x1, R55 ;  /* 0x000000013a3c7824 */ /* 0x010fc600078e0237 */
[----:B------:R1:W-:Y:S01]  /*13f0*/  STS [R51+0x800], R54 ;  /* 0x0008003633007388 */ /* 0x0003e20000000800 */
[----:B-----5:R-:W-:-:S03]  /*1400*/  IMAD.IADD R62, R60, 0x1, R57 ;  /* 0x000000013c3e7824 */ /* 0x020fc600078e0239 */
[----:B------:R-:W3:Y:S01]  /*1410*/  LDS R55, [R51+0x2c00] ;  /* 0x002c000033377984 */ /* 0x000ee20000000800 */
[----:B0-----:R-:W-:-:S03]  /*1420*/  IMAD.IADD R64, R62, 0x1, R59 ;  /* 0x000000013e407824 */ /* 0x001fc600078e023b */
[----:B------:R0:W-:Y:S04]  /*1430*/  STS [R51+0xc00], R58 ;  /* 0x000c003a33007388 */ /* 0x0001e80000000800 */
[----:B------:R4:W-:Y:S04]  /*1440*/  STS [R51+0x1000], R60 ;  /* 0x0010003c33007388 */ /* 0x0009e80000000800 */
[----:B------:R4:W-:Y:S04]  /*1450*/  STS [R51+0x1400], R62 ;  /* 0x0014003e33007388 */ /* 0x0009e80000000800 */
[----:B------:R4:W-:Y:S01]  /*1460*/  STS [R51+0x1800], R64 ;  /* 0x0018004033007388 */ /* 0x0009e20000000800 */
[----:B-1----:R-:W-:-:S04]  /*1470*/  IMAD.IADD R54, R64, 0x1, R5 ;  /* 0x0000000140367824 */ /* 0x002fc800078e0205 */
[----:B--2---:R-:W-:Y:S01]  /*1480*/  IMAD.IADD R66, R54, 0x1, R53 ;  /* 0x0000000136427824 */ /* 0x004fe200078e0235 */
[----:B------:R4:W-:Y:S03]  /*1490*/  STS [R51+0x1c00], R54 ;  /* 0x001c003633007388 */ /* 0x0009e60000000800 */
[----:B------:R-:W-:Y:S01]  /*14a0*/  IMAD.IADD R68, R66, 0x1, R61 ;  /* 0x0000000142447824 */ /* 0x000fe200078e023d */
[----:B------:R4:W-:Y:S03]  /*14b0*/  STS [R51+0x2000], R66 ;  /* 0x0020004233007388 */ /* 0x0009e60000000800 */
[----:B------:R-:W-:Y:S01]  /*14c0*/  IMAD.IADD R70, R68, 0x1, R63 ;  /* 0x0000000144467824 */ /* 0x000fe200078e023f */
[----:B------:R4:W-:Y:S03]  /*14d0*/  STS [R51+0x2400], R68 ;  /* 0x0024004433007388 */ /* 0x0009e60000000800 */
[----:B0-----:R-:W-:Y:S01]  /*14e0*/  IMAD.IADD R58, R70, 0x1, R65 ;  /* 0x00000001463a7824 */ /* 0x001fe200078e0241 */
[----:B------:R4:W-:Y:S03]  /*14f0*/  STS [R51+0x2800], R70 ;  /* 0x0028004633007388 */ /* 0x0009e60000000800 */
[----:B---3--:R-:W-:Y:S01]  /*1500*/  IMAD.IADD R0, R58, 0x1, R55 ;  /* 0x000000013a007824 */ /* 0x008fe200078e0237 */
[----:B------:R4:W-:Y:S06]  /*1510*/  STS [R51+0x2c00], R58 ;  /* 0x002c003a33007388 */ /* 0x0009ec0000000800 */
.L_x_13:
[----:B------:R-:W-:Y:S05]  /*1520*/  BSYNC.RECONVERGENT B0 ;  /* 0x0000000000007941 */ /* 0x000fea0003800200 */
.L_x_12:
[----:B------:R-:W-:Y:S01]  /*1530*/  ISETP.NE.AND P0, PT, R0, 0x1980, PT ;  /* 0x000019800000780c */ /* 0x000fe20003f05270 */
[----:B---3--:R-:W-:Y:S01]  /*1540*/  IMAD R5, R42, 0x100, R3 ;  /* 0x000001002a057824 */ /* 0x008fe200078e0203 */
[----:B------:R-:W-:Y:S01]  /*1550*/  @!P2 LOP3.LUT R53, R0, 0x40000000, RZ, 0xfc, !PT ;  /* 0x400000000035a812 */ /* 0x000fe200078efcff */
[----:B------:R-:W-:Y:S01]  /*1560*/  IMAD R41, R41, 0x11, RZ ;  /* 0x0000001129297824 */ /* 0x000fe200078e02ff */
[----:B------:R-:W-:Y:S01]  /*1570*/  ISETP.LT.U32.AND P0, PT, R3, 0x100, !P0 ;  /* 0x000001000300780c */ /* 0x000fe20004701070 */
[----:B0-----:R-:W-:-:S03]  /*1580*/  IMAD.WIDE R14, R5, 0x4, R14 ;  /* 0x00000004050e7825 */ /* 0x001fc600078e020e */
[----:B------:R-:W-:Y:S01]  /*1590*/  LOP3.LUT R57, R41, R4, RZ, 0xfc, !PT ;  /* 0x0000000429397212 */ /* 0x000fe200078efcff */
[----:B----4-:R-:W-:Y:S01]  /*15a0*/  IMAD R54, R42, 0x1980, RZ ;  /* 0x000019802a367824 */ /* 0x010fe200078e02ff */
[----:B------:R0:W-:Y:S07]  /*15b0*/  @!P2 STG.E.STRONG.SYS desc[UR6][R14.64], R53 ;  /* 0x000000350e00a986 */ /* 0x0001ee000c115906 */
[----:B------:R-:W-:Y:S06]  /*15c0*/  BAR.RED.OR.DEFER_BLOCKING 0x0, P0 ;  /* 0x0000000000007b1d */ /* 0x000fec0000014800 */
[----:B------:R-:W1:Y:S01]  /*15d0*/  B2R.RESULT RZ, P0 ;  /* 0x0000000000ff731c */ /* 0x000e620000004000 */
[----:B------:R-:W-:-:S04]  /*15e0*/  IADD3 R4, P1, PT, R54, R57, RZ ;  /* 0x0000003936047210 */ /* 0x000fc80007f3e0ff */
[----:B------:R-:W-:Y:S01]  /*15f0*/  LEA.HI.X.SX32 R55, R54, RZ, 0x1, P1 ;  /* 0x000000ff36377211 */ /* 0x000fe200008f0eff */
[----:B------:R-:W-:-:S03]  /*1600*/  IMAD.SHL.U32 R5, R4, 0x4, RZ ;  /* 0x0000000404057824 */ /* 0x000fc600078e00ff */
[----:B------:R-:W-:Y:S01]  /*1610*/  SHF.L.U64.HI R4, R4, 0x2, R55 ;  /* 0x0000000204047819 */ /* 0x000fe20000010237 */
[----:B01----:R-:W-:Y:S06]  /*1620*/  @!P0 BRA `(.L_x_14) ;  /* 0x0000001000b48947 */ /* 0x003fec0003800000 */
[----:B------:R-:W0:Y:S01]  /*1630*/  LDCU.64 UR8, c[0x0][0x3b8] ;  /* 0x00007700ff0877ac */ /* 0x000e220008000a00 */
[----:B------:R-:W-:Y:S01]  /*1640*/  BSSY B1, `(.L_x_15) ;  /* 0x0000032000017945 */ /* 0x000fe20003800000 */
[----:B------:R-:W-:Y:S01]  /*1650*/  IMAD R13, R3, 0x8, R7 ;  /* 0x00000008030d7824 */ /* 0x000fe200078e0207 */
[----:B0-----:R-:W-:-:S04]  /*1660*/  IADD3 R8, P0, PT, R5, UR8, RZ ;  /* 0x0000000805087c10 */ /* 0x001fc8000ff1e0ff */
[----:B------:R-:W-:Y:S01]  /*1670*/  IADD3.X R9, PT, PT, R4, UR9, RZ, P0, !PT ;  /* 0x0000000904097c10 */ /* 0x000fe200087fe4ff */
[----:B------:R-:W-:Y:S08]  /*1680*/  @P2 BRA `(.L_x_16) ;  /* 0x0000000000b42947 */ /* 0x000ff00003800000 */
[----:B------:R-:W0:Y:S02]  /*1690*/  LDCU.64 UR8, c[0x0][0x398] ;  /* 0x00007300ff0877ac */ /* 0x000e240008000a00 */
[----:B0-----:R-:W-:-:S04]  /*16a0*/  LEA R10, P0, R3, UR8, 0x3 ;  /* 0x00000008030a7c11 */ /* 0x001fc8000f8018ff */
[----:B------:R-:W-:-:S05]  /*16b0*/  LEA.HI.X R11, R3, UR9, RZ, 0x3, P0 ;  /* 0x00000009030b7c11 */ /* 0x000fca00080f1cff */
[----:B------:R-:W2:Y:S01]  /*16c0*/  LDG.E.64 R4, desc[UR6][R10.64] ;  /* 0x000000060a047981 */ /* 0x000ea2000c1e1b00 */
[----:B------:R-:W-:-:S04]  /*16d0*/  ISETP.GT.U32.AND P0, PT, R3, R49, PT ;  /* 0x000000310300720c */ /* 0x000fc80003f04070 */
[----:B------:R-:W-:-:S04]  /*16e0*/  SEL R17, RZ, 0x1980, !P0 ;  /* 0x00001980ff117807 */ /* 0x000fc80004000000 */
[----:B--2---:R-:W-:Y:S01]  /*16f0*/  IADD3 R4, P0, PT, R4, -R17, RZ ;  /* 0x8000001104047210 */ /* 0x004fe20007f1e0ff */
[----:B------:R-:W-:-:S03]  /*1700*/  IMAD.MOV.U32 R17, RZ, RZ, R0 ;  /* 0x000000ffff117224 */ /* 0x000fc600078e0000 */
[----:B------:R-:W-:Y:S02]  /*1710*/  IADD3.X R5, PT, PT, R5, -0x1, RZ, P0, !PT ;  /* 0xffffffff05057810 */ /* 0x000fe400007fe4ff */
[----:B------:R-:W-:-:S03]  /*1720*/  ISETP.GE.AND P0, PT, R42, 0x1, PT ;  /* 0x000000012a00780c */ /* 0x000fc60003f06270 */
[----:B------:R0:W-:Y:S10]  /*1730*/  STS.64 [R13+0x6600], R4 ;  /* 0x006600040d007388 */ /* 0x0001f40000000a00 */
[----:B------:R-:W-:Y:S05]  /*1740*/  @!P0 BRA `(.L_x_17) ;  /* 0x00000000006c8947 */ /* 0x000fea0003800000 */
[----:B------:R-:W-:Y:S01]  /*1750*/  BSSY B0, `(.L_x_18) ;  /* 0x0000019000007945 */ /* 0x000fe20003800000 */
[----:B------:R-:W-:Y:S02]  /*1760*/  IMAD.MOV.U32 R6, RZ, RZ, -0x1 ;  /* 0xffffffffff067424 */ /* 0x000fe400078e00ff */
[----:B------:R-:W-:Y:S02]  /*1770*/  IMAD.MOV.U32 R10, RZ, RZ, R42 ;  /* 0x000000ffff0a7224 */ /* 0x000fe400078e002a */
[----:B------:R-:W-:-:S07]  /*1780*/  IMAD.MOV.U32 R17, RZ, RZ, R0 ;  /* 0x000000ffff117224 */ /* 0x000fce00078e0000 */
.L_x_22:
[----:B0-----:R-:W0:Y:S01]  /*1790*/  LDC.64 R4, c[0x0][0x380] ;  /* 0x0000e000ff047b82 */ /* 0x001e220000000a00 */
[----:B------:R-:W-:Y:S01]  /*17a0*/  VIADD R19, R10, 0xffffffff ;  /* 0xffffffff0a137836 */ /* 0x000fe20000000000 */
[----:B------:R-:W-:Y:S03]  /*17b0*/  BSSY B2, `(.L_x_19) ;  /* 0x0000008000027945 */ /* 0x000fe60003800000 */
[----:B------:R-:W-:-:S04]  /*17c0*/  IMAD R11, R19, 0x100, R3 ;  /* 0x00000100130b7824 */ /* 0x000fc800078e0203 */
[----:B0-----:R-:W-:-:S07]  /*17d0*/  IMAD.WIDE R4, R11, 0x4, R4 ;  /* 0x000000040b047825 */ /* 0x001fce00078e0204 */
.L_x_20:
[----:B------:R-:W-:Y:S05]  /*17e0*/  YIELD ;  /* 0x0000000000007946 */ /* 0x000fea0003800000 */
[----:B------:R0:W-:Y:S06]  /*17f0*/  MEMBAR.SC.CTA ;  /* 0x0000000000007992 */ /* 0x0001ec0000000000 */
[----:B0-----:R-:W2:Y:S02]  /*1800*/  LDG.E.STRONG.SYS R11, desc[UR6][R4.64] ;  /* 0x00000006040b7981 */ /* 0x001ea4000c1f5900 */
[----:B--2---:R-:W-:-:S13]  /*1810*/  ISETP.NE.AND P0, PT, R11, RZ, PT ;  /* 0x000000ff0b00720c */ /* 0x004fda0003f05270 */
[----:B------:R-:W-:Y:S05]  /*1820*/  @!P0 BRA `(.L_x_20) ;  /* 0xfffffffc00ec8947 */ /* 0x000fea000383ffff */
[----:B------:R-:W-:Y:S05]  /*1830*/  BSYNC B2 ;  /* 0x0000000000027941 */ /* 0x000fea0003800000 */
.L_x_19:
[----:B------:R-:W-:Y:S01]  /*1840*/  BSSY.RECONVERGENT B2, `(.L_x_21) ;  /* 0x0000006000027945 */ /* 0x000fe20003800200 */
[C---:B------:R-:W-:Y:S02]  /*1850*/  ISETP.GT.AND P0, PT, R11.reuse, -0x1, PT ;  /* 0xffffffff0b00780c */ /* 0x040fe40003f04270 */
[----:B------:R-:W-:Y:S01]  /*1860*/  LOP3.LUT R4, R11, 0x3fffffff, RZ, 0xc0, !PT ;  /* 0x3fffffff0b047812 */ /* 0x000fe200078ec0ff */
[----:B------:R-:W-:Y:S05]  /*1870*/  WARPSYNC.EXCLUSIVE R6 ;  /* 0x0000000006007348 */ /* 0x000fea0003a00000 */
[----:B------:R-:W-:-:S05]  /*1880*/  IMAD.IADD R17, R4, 0x1, R17 ;  /* 0x0000000104117824 */ /* 0x000fca00078e0211 */
[----:B------:R-:W-:-:S07]  /*1890*/  VOTE.ANY R6, PT, P0 ;  /* 0x0000000000067806 */ /* 0x000fce00000e0100 */
[----:B------:R-:W-:Y:S05]  /*18a0*/  BSYNC.RECONVERGENT B2 ;  /* 0x0000000000027941 */ /* 0x000fea0003800200 */
.L_x_21:
[----:B------:R-:W-:Y:S01]  /*18b0*/  ISETP.GT.U32.AND P1, PT, R10, 0x1, PT ;  /* 0x000000010a00780c */ /* 0x000fe20003f24070 */
[----:B------:R-:W-:-:S12]  /*18c0*/  IMAD.MOV.U32 R10, RZ, RZ, R19 ;  /* 0x000000ffff0a7224 */ /* 0x000fd800078e0013 */
[----:B------:R-:W-:Y:S05]  /*18d0*/  @P0 BRA P1, `(.L_x_22) ;  /* 0xfffffffc00ac0947 */ /* 0x000fea000083ffff */
[----:B------:R-:W-:Y:S05]  /*18e0*/  BSYNC B0 ;  /* 0x0000000000007941 */ /* 0x000fea0003800000 */
.L_x_18:
[----:B------:R1:W2:Y:S02]  /*18f0*/  LDS.64 R4, [R13+0x6600] ;  /* 0x006600000d047984 */ /* 0x0002a40000000a00 */
.L_x_17:
[C---:B------:R-:W-:Y:S01]  /*1900*/  IMAD.IADD R19, R17.reuse, 0x1, -R0 ;  /* 0x0000000111137824 */ /* 0x040fe200078e0a00 */
[----:B------:R-:W-:-:S04]  /*1910*/  LOP3.LUT R11, R17, 0x80000000, RZ, 0xfc, !PT ;  /* 0x80000000110b7812 */ /* 0x000fc800078efcff */
[C---:B0-2---:R-:W-:Y:S01]  /*1920*/  IADD3 R4, P0, PT, R19.reuse, R4, RZ ;  /* 0x0000000413047210 */ /* 0x045fe20007f1e0ff */
[----:B------:R0:W-:Y:S03]  /*1930*/  STG.E.STRONG.SYS desc[UR6][R14.64], R11 ;  /* 0x0000000b0e007986 */ /* 0x0001e6000c115906 */
[----:B------:R-:W-:-:S05]  /*1940*/  LEA.HI.X.SX32 R5, R19, R5, 0x1, P0 ;  /* 0x0000000513057211 */ /* 0x000fca00000f0eff */
[----:B------:R0:W-:Y:S04]  /*1950*/  STS.64 [R13+0x6600], R4 ;  /* 0x006600040d007388 */ /* 0x0001e80000000a00 */
.L_x_16:
[----:B------:R-:W-:Y:S05]  /*1960*/  BSYNC B1 ;  /* 0x0000000000017941 */ /* 0x000fea0003800000 */
.L_x_15:
[----:B0-----:R-:W0:Y:S01]  /*1970*/  LDC R5, c[0x0][0x3c0] ;  /* 0x0000f000ff057b82 */ /* 0x001e220000000800 */
[----:B------:R-:W-:-:S07]  /*1980*/  IMAD R4, R49, 0x8, R7 ;  /* 0x0000000831047824 */ /* 0x000fce00078e0207 */
[----:B------:R-:W2:Y:S01]  /*1990*/  LDC.64 R16, c[0x0][0x390] ;  /* 0x0000e400ff107b82 */ /* 0x000ea20000000a00 */
[----:B0-----:R-:W-:Y:S02]  /*19a0*/  ISETP.GE.AND P0, PT, R47, R5, PT ;  /* 0x000000052f00720c */ /* 0x001fe40003f06270 */
[----:B--2---:R-:W-:-:S04]  /*19b0*/  ISETP.EQ.U32.AND P1, PT, R16, RZ, PT ;  /* 0x000000ff1000720c */ /* 0x004fc80003f22070 */
[----:B------:R-:W-:-:S04]  /*19c0*/  ISETP.EQ.OR.EX P0, PT, R17, RZ, !P0, P1 ;  /* 0x000000ff1100720c */ /* 0x000fc80004702710 */
[----:B------:R-:W-:-:S13]  /*19d0*/  ISETP.GT.U32.OR P0, PT, R3, 0xff, P0 ;  /* 0x000000ff0300780c */ /* 0x000fda0000704470 */
[----:B------:R-:W-:Y:S05]  /*19e0*/  @P0 BRA `(.L_x_23) ;  /* 0x0000000000240947 */ /* 0x000fea0003800000 */
[----:B------:R-:W0:Y:S01]  /*19f0*/  LDS.64 R10, [R13+0x6600] ;  /* 0x006600000d0a7984 */ /* 0x000e220000000a00 */
[C---:B------:R-:W-:Y:S02]  /*1a00*/  ISETP.GT.U32.AND P0, PT, R3.reuse, R49, PT ;  /* 0x000000310300720c */ /* 0x040fe40003f04070 */
[C---:B------:R-:W-:Y:S02]  /*1a10*/  LEA R6, P2, R3.reuse, R16, 0x3 ;  /* 0x0000001003067211 */ /* 0x040fe400078418ff */
[----:B------:R-:W-:Y:S02]  /*1a20*/  SEL R7, RZ, 0x1980, !P0 ;  /* 0x00001980ff077807 */ /* 0x000fe40004000000 */
[--C-:B------:R-:W-:Y:S02]  /*1a30*/  SHF.R.S32.HI R15, RZ, 0x1f, R0.reuse ;  /* 0x0000001fff0f7819 */ /* 0x100fe40000011400 */
[----:B0-----:R-:W-:Y:S02]  /*1a40*/  IADD3 R2, P0, P1, R10, R7, R0 ;  /* 0x000000070a027210 */ /* 0x001fe4000791e000 */
[----:B------:R-:W-:-:S02]  /*1a50*/  LEA.HI.X R7, R3, R17, RZ, 0x3, P2 ;  /* 0x0000001103077211 */ /* 0x000fc400010f1cff */
[----:B------:R-:W-:-:S05]  /*1a60*/  IADD3.X R3, PT, PT, R11, RZ, R15, P0, P1 ;  /* 0x000000ff0b037210 */ /* 0x000fca00007e240f */
[----:B------:R0:W-:Y:S04]  /*1a70*/  STG.E.64 desc[UR6][R6.64], R2 ;  /* 0x0000000206007986 */ /* 0x0001e8000c101b06 */
.L_x_23:
[----:B------:R-:W-:Y:S05]  /*1a80*/  WARPSYNC.ALL ;  /* 0x0000000000007948 */ /* 0x000fea0003800000 */
[----:B------:R-:W-:Y:S01]  /*1a90*/  BAR.SYNC.DEFER_BLOCKING 0x0 ;  /* 0x0000000000007b1d */ /* 0x000fe20000010000 */
[----:B------:R-:W-:-:S05]  /*1aa0*/  ISETP.GT.AND P0, PT, R47, R5, PT ;  /* 0x000000052f00720c */ /* 0x000fca0003f04270 */
[----:B0-----:R0:W2:Y:S08]  /*1ab0*/  LDS.64 R2, [R4+0x6600] ;  /* 0x0066000004027984 */ /* 0x0010b00000000a00 */
[----:B0-----:R-:W-:Y:S05]  /*1ac0*/  @P0 BRA `(.L_x_24) ;  /* 0x00000000005c0947 */ /* 0x001fea0003800000 */
[----:B------:R-:W0:Y:S01]  /*1ad0*/  LDCU.64 UR4, c[0x0][0x3a0] ;  /* 0x00007400ff0477ac */ /* 0x000e220008000a00 */
[----:B--2---:R-:W-:-:S05]  /*1ae0*/  IADD3 R0, P1, PT, R57, R2, RZ ;  /* 0x0000000239007210 */ /* 0x004fca0007f3e0ff */
[----:B------:R-:W-:Y:S01]  /*1af0*/  IMAD.X R7, RZ, RZ, R3, P1 ;  /* 0x000000ffff077224 */ /* 0x000fe200008e0603 */
[----:B0-----:R-:W-:-:S04]  /*1b00*/  LEA R2, P1, R0, UR4, 0x2 ;  /* 0x0000000400027c11 */ /* 0x001fc8000f8210ff */
[----:B------:R-:W-:-:S05]  /*1b10*/  LEA.HI.X R3, R0, UR5, R7, 0x2, P1 ;  /* 0x0000000500037c11 */ /* 0x000fca00088f1407 */
[----:B------:R2:W-:Y:S04]  /*1b20*/  STG.E desc[UR6][R2.64], R28 ;  /* 0x0000001c02007986 */ /* 0x0005e8000c101906 */
        /* <DEDUP_REMOVED lines=15> */
[----:B------:R2:W-:Y:S01]  /*1c20*/  STG.E desc[UR6][R2.64+0x800], R46 ;  /* 0x0008002e02007986 */ /* 0x0005e2000c101906 */
[----:B------:R-:W-:Y:S05]  /*1c30*/  BRA `(.L_x_25) ;  /* 0x0000000000e07947 */ /* 0x000fea0003800000 */
.L_x_24:
[----:B------:R-:W0:Y:S01]  /*1c40*/  LDCU.64 UR4, c[0x0][0x3a0] ;  /* 0x00007400ff0477ac */ /* 0x000e220008000a00 */
[----:B------:R-:W-:Y:S01]  /*1c50*/  IMAD R4, R42, -0x1980, R5 ;  /* 0xffffe6802a047824 */ /* 0x000fe200078e0205 */
[C---:B--2---:R-:W-:Y:S01]  /*1c60*/  IADD3 R0, P1, PT, R57.reuse, R2, RZ ;  /* 0x0000000239007210 */ /* 0x044fe20007f3e0ff */
[C---:B------:R-:W-:Y:S02]  /*1c70*/  VIADD R11, R57.reuse, 0x20 ;  /* 0x00000020390b7836 */ /* 0x040fe40000000000 */
[C---:B-1----:R-:W-:Y:S01]  /*1c80*/  VIADD R13, R57.reuse, 0x40 ;  /* 0x00000040390d7836 */ /* 0x042fe20000000000 */
[-C--:B------:R-:W-:Y:S01]  /*1c90*/  ISETP.GE.AND P5, PT, R57, R4.reuse, PT ;  /* 0x000000043900720c */ /* 0x080fe20003fa6270 */
[----:B------:R-:W-:Y:S01]  /*1ca0*/  IMAD.X R7, RZ, RZ, R3, P1 ;  /* 0x000000ffff077224 */ /* 0x000fe200008e0603 */
[-C--:B------:R-:W-:Y:S01]  /*1cb0*/  ISETP.GE.AND P4, PT, R11, R4.reuse, PT ;  /* 0x000000040b00720c */ /* 0x080fe20003f86270 */
[----:B------:R-:W-:Y:S01]  /*1cc0*/  VIADD R11, R57, 0x60 ;  /* 0x00000060390b7836 */ /* 0x000fe20000000000 */
[----:B------:R-:W-:Y:S01]  /*1cd0*/  ISETP.GE.AND P3, PT, R13, R4, PT ;  /* 0x000000040d00720c */ /* 0x000fe20003f66270 */
[----:B------:R-:W-:-:S02]  /*1ce0*/  VIADD R13, R57, 0x80 ;  /* 0x00000080390d7836 */ /* 0x000fc40000000000 */
[----:B------:R-:W-:Y:S01]  /*1cf0*/  VIADD R15, R57, 0xa0 ;  /* 0x000000a0390f7836 */ /* 0x000fe20000000000 */
[-C--:B------:R-:W-:Y:S01]  /*1d00*/  ISETP.GE.AND P2, PT, R11, R4.reuse, PT ;  /* 0x000000040b00720c */ /* 0x080fe20003f46270 */
[----:B------:R-:W-:Y:S01]  /*1d10*/  VIADD R11, R57, 0xc0 ;  /* 0x000000c0390b7836 */ /* 0x000fe20000000000 */
[C---:B0-----:R-:W-:Y:S02]  /*1d20*/  LEA R2, P1, R0.reuse, UR4, 0x2 ;  /* 0x0000000400027c11 */ /* 0x041fe4000f8210ff */
[-C--:B------:R-:W-:Y:S02]  /*1d30*/  ISETP.GE.AND P6, PT, R15, R4.reuse, PT ;  /* 0x000000040f00720c */ /* 0x080fe40003fc6270 */
[----:B------:R-:W-:Y:S02]  /*1d40*/  LEA.HI.X R3, R0, UR5, R7, 0x2, P1 ;  /* 0x0000000500037c11 */ /* 0x000fe400088f1407 */
[----:B------:R-:W-:Y:S01]  /*1d50*/  ISETP.GE.AND P1, PT, R13, R4, PT ;  /* 0x000000040d00720c */ /* 0x000fe20003f26270 */
[----:B------:R-:W-:-:S02]  /*1d60*/  VIADD R13, R57, 0xe0 ;  /* 0x000000e0390d7836 */ /* 0x000fc40000000000 */
[----:B------:R0:W-:Y:S01]  /*1d70*/  @!P5 STG.E desc[UR6][R2.64], R28 ;  /* 0x0000001c0200d986 */ /* 0x0001e2000c101906 */
[-C--:B------:R-:W-:Y:S01]  /*1d80*/  ISETP.GE.AND P5, PT, R11, R4.reuse, PT ;  /* 0x000000040b00720c */ /* 0x080fe20003fa6270 */
[----:B------:R-:W-:Y:S02]  /*1d90*/  VIADD R11, R57, 0x100 ;  /* 0x00000100390b7836 */ /* 0x000fe40000000000 */
[----:B------:R0:W-:Y:S01]  /*1da0*/  @!P4 STG.E desc[UR6][R2.64+0x80], R29 ;  /* 0x0000801d0200c986 */ /* 0x0001e2000c101906 */
[-C--:B------:R-:W-:Y:S01]  /*1db0*/  ISETP.GE.AND P4, PT, R13, R4.reuse, PT ;  /* 0x000000040d00720c */ /* 0x080fe20003f86270 */
[----:B------:R-:W-:Y:S02]  /*1dc0*/  VIADD R13, R57, 0x120 ;  /* 0x00000120390d7836 */ /* 0x000fe40000000000 */
[----:B------:R0:W-:Y:S01]  /*1dd0*/  @!P3 STG.E desc[UR6][R2.64+0x100], R30 ;  /* 0x0001001e0200b986 */ /* 0x0001e2000c101906 */
        /* <DEDUP_REMOVED lines=21> */
[----:B------:R-:W-:-:S03]  /*1f30*/  ISETP.GE.AND P2, PT, R13, R4, PT ;  /* 0x000000040d00720c */ /* 0x000fc60003f46270 */
[----:B------:R0:W-:Y:S01]  /*1f40*/  @!P1 STG.E desc[UR6][R2.64+0x500], R38 ;  /* 0x0005002602009986 */ /* 0x0001e2000c101906 */
[----:B------:R-:W-:-:S03]  /*1f50*/  ISETP.GE.AND P1, PT, R11, R4, PT ;  /* 0x000000040b00720c */ /* 0x000fc60003f26270 */
[----:B------:R0:W-:Y:S04]  /*1f60*/  @!P6 STG.E desc[UR6][R2.64+0x580], R39 ;  /* 0x000580270200e986 */ /* 0x0001e8000c101906 */
[----:B------:R0:W-:Y:S04]  /*1f70*/  @!P5 STG.E desc[UR6][R2.64+0x600], R40 ;  /* 0x000600280200d986 */ /* 0x0001e8000c101906 */
[----:B------:R0:W-:Y:S04]  /*1f80*/  @!P4 STG.E desc[UR6][R2.64+0x680], R43 ;  /* 0x0006802b0200c986 */ /* 0x0001e8000c101906 */
[----:B------:R0:W-:Y:S04]  /*1f90*/  @!P3 STG.E desc[UR6][R2.64+0x700], R44 ;  /* 0x0007002c0200b986 */ /* 0x0001e8000c101906 */
[----:B------:R0:W-:Y:S04]  /*1fa0*/  @!P2 STG.E desc[UR6][R2.64+0x780], R45 ;  /* 0x0007802d0200a986 */ /* 0x0001e8000c101906 */
[----:B------:R0:W-:Y:S02]  /*1fb0*/  @!P1 STG.E desc[UR6][R2.64+0x800], R46 ;  /* 0x0008002e02009986 */ /* 0x0001e4000c101906 */
.L_x_25:
[----:B------:R-:W-:Y:S05]  /*1fc0*/  @P0 BRA `(.L_x_26) ;  /* 0x0000000000480947 */ /* 0x000fea0003800000 */
[----:B------:R3:W5:Y:S04]  /*1fd0*/  LDG.E R11, desc[UR6][R8.64] ;  /* 0x00000006080b7981 */ /* 0x000768000c1e1900 */
[----:B-1----:R3:W5:Y:S04]  /*1fe0*/  LDG.E R13, desc[UR6][R8.64+0x80] ;  /* 0x00008006080d7981 */ /* 0x002768000c1e1900 */
[----:B------:R3:W5:Y:S04]  /*1ff0*/  LDG.E R15, desc[UR6][R8.64+0x100] ;  /* 0x00010006080f7981 */ /* 0x000768000c1e1900 */
[----:B------:R3:W5:Y:S04]  /*2000*/  LDG.E R17, desc[UR6][R8.64+0x180] ;  /* 0x0001800608117981 */ /* 0x000768000c1e1900 */
[----:B------:R3:W5:Y:S04]  /*2010*/  LDG.E R19, desc[UR6][R8.64+0x200] ;  /* 0x0002000608137981 */ /* 0x000768000c1e1900 */
[----:B------:R3:W5:Y:S04]  /*2020*/  LDG.E R21, desc[UR6][R8.64+0x280] ;  /* 0x0002800608157981 */ /* 0x000768000c1e1900 */
[----:B------:R3:W5:Y:S04]  /*2030*/  LDG.E R23, desc[UR6][R8.64+0x300] ;  /* 0x0003000608177981 */ /* 0x000768000c1e1900 */
[----:B------:R3:W5:Y:S04]  /*2040*/  LDG.E R25, desc[UR6][R8.64+0x380] ;  /* 0x0003800608197981 */ /* 0x000768000c1e1900 */
[----:B------:R3:W5:Y:S04]  /*2050*/  LDG.E R27, desc[UR6][R8.64+0x400] ;  /* 0x00040006081b7981 */ /* 0x000768000c1e1900 */
[----:B0-2---:R3:W5:Y:S04]  /*2060*/  LDG.E R29, desc[UR6][R8.64+0x480] ;  /* 0x00048006081d7981 */ /* 0x005768000c1e1900 */
        /* <DEDUP_REMOVED lines=8> */
.L_x_26:
[----:B------:R-:W-:Y:S02]  /*20f0*/  IMAD.IADD R54, R5, 0x1, -R54 ;  /* 0x0000000105367824 */ /* 0x000fe400078e0a36 */
[C---:B0-2---:R-:W-:Y:S02]  /*2100*/  VIADD R3, R57.reuse, 0x20 ;  /* 0x0000002039037836 */ /* 0x045fe40000000000 */
[C---:B------:R-:W-:Y:S01]  /*2110*/  VIADD R45, R57.reuse, 0x40 ;  /* 0x00000040392d7836 */ /* 0x040fe20000000000 */
[CC--:B------:R-:W-:Y:S01]  /*2120*/  ISETP.GE.AND P5, PT, R57.reuse, R54.reuse, PT ;  /* 0x000000363900720c */ /* 0x0c0fe20003fa6270 */
[----:B------:R-:W-:Y:S01]  /*2130*/  VIADD R47, R57, 0x80 ;  /* 0x00000080392f7836 */ /* 0x000fe20000000000 */
[-C--:B------:R-:W-:Y:S01]  /*2140*/  ISETP.GE.AND P4, PT, R3, R54.reuse, PT ;  /* 0x000000360300720c */ /* 0x080fe20003f86270 */
[----:B------:R-:W-:Y:S01]  /*2150*/  VIADD R3, R57, 0x60 ;  /* 0x0000006039037836 */ /* 0x000fe20000000000 */
[-C--:B------:R-:W-:Y:S01]  /*2160*/  ISETP.GE.AND P3, PT, R45, R54.reuse, PT ;  /* 0x000000362d00720c */ /* 0x080fe20003f66270 */
[----:B------:R-:W-:Y:S01]  /*2170*/  VIADD R45, R57, 0xa0 ;  /* 0x000000a0392d7836 */ /* 0x000fe20000000000 */
[----:B------:R-:W-:-:S02]  /*2180*/  ISETP.GE.AND P1, PT, R47, R54, PT ;  /* 0x000000362f00720c */ /* 0x000fc40003f26270 */
[-C--:B------:R-:W-:Y:S01]  /*2190*/  ISETP.GE.AND P2, PT, R3, R54.reuse, PT ;  /* 0x000000360300720c */ /* 0x080fe20003f46270 */
[----:B------:R-:W-:Y:S01]  /*21a0*/  VIADD R3, R57, 0xc0 ;  /* 0x000000c039037836 */ /* 0x000fe20000000000 */
[-C--:B------:R-:W-:Y:S01]  /*21b0*/  ISETP.GE.AND P6, PT, R45, R54.reuse, PT ;  /* 0x000000362d00720c */ /* 0x080fe20003fc6270 */
[----:B------:R-:W-:Y:S02]  /*21c0*/  VIADD R45, R57, 0xe0 ;  /* 0x000000e0392d7836 */ /* 0x000fe40000000000 */
[----:B------:R0:W5:Y:S01]  /*21d0*/  @!P5 LDG.E R11, desc[UR6][R8.64] ;  /* 0x00000006080bd981 */ /* 0x000162000c1e1900 */
[-C--:B------:R-:W-:Y:S01]  /*21e0*/  ISETP.GE.AND P5, PT, R3, R54.reuse, PT ;  /* 0x000000360300720c */ /* 0x080fe20003fa6270 */
[----:B------:R-:W-:Y:S02]  /*21f0*/  VIADD R3, R57, 0x100 ;  /* 0x0000010039037836 */ /* 0x000fe40000000000 */
[----:B-1----:R0:W5:Y:S01]  /*2200*/  @!P4 LDG.E R13, desc[UR6][R8.64+0x80] ;  /* 0x00008006080dc981 */ /* 0x002162000c1e1900 */
[----:B------:R-:W-:Y:S01]  /*2210*/  ISETP.GE.AND P4, PT, R45, R54, PT ;  /* 0x000000362d00720c */ /* 0x000fe20003f86270 */
[----:B------:R-:W-:-:S02]  /*2220*/  VIADD R45, R57, 0x120 ;  /* 0x00000120392d7836 */ /* 0x000fc40000000000 */
[----:B------:R0:W5:Y:S01]  /*2230*/  @!P3 LDG.E R15, desc[UR6][R8.64+0x100] ;  /* 0x00010006080fb981 */ /* 0x000162000c1e1900 */
[-C--:B------:R-:W-:Y:S01]  /*2240*/  ISETP.GE.AND P3, PT, R3, R54.reuse, PT ;  /* 0x000000360300720c */ /* 0x080fe20003f66270 */
[----:B------:R-:W-:Y:S02]  /*2250*/  VIADD R3, R57, 0x140 ;  /* 0x0000014039037836 */ /* 0x000fe40000000000 */
[----:B------:R0:W5:Y:S01]  /*2260*/  @!P2 LDG.E R17, desc[UR6][R8.64+0x180] ;  /* 0x000180060811a981 */ /* 0x000162000c1e1900 */
[-C--:B------:R-:W-:Y:S01]  /*2270*/  ISETP.GE.AND P2, PT, R45, R54.reuse, PT ;  /* 0x000000362d00720c */ /* 0x080fe20003f46270 */
[----:B------:R-:W-:Y:S02]  /*2280*/  VIADD R45, R57, 0x160 ;  /* 0x00000160392d7836 */ /* 0x000fe40000000000 */
[----:B------:R0:W5:Y:S01]  /*2290*/  @!P1 LDG.E R19, desc[UR6][R8.64+0x200] ;  /* 0x0002000608139981 */ /* 0x000162000c1e1900 */
        /* <DEDUP_REMOVED lines=15> */
[----:B------:R-:W-:-:S03]  /*2390*/  ISETP.GE.AND P2, PT, R45, R54, PT ;  /* 0x000000362d00720c */ /* 0x000fc60003f46270 */
[----:B------:R0:W5:Y:S01]  /*23a0*/  @!P1 LDG.E R31, desc[UR6][R8.64+0x500] ;  /* 0x00050006081f9981 */ /* 0x000162000c1e1900 */
[----:B------:R-:W-:-:S03]  /*23b0*/  ISETP.GE.AND P1, PT, R3, R54, PT ;  /* 0x000000360300720c */ /* 0x000fc60003f26270 */
[----:B------:R0:W5:Y:S04]  /*23c0*/  @!P6 LDG.E R33, desc[UR6][R8.64+0x580] ;  /* 0x000580060821e981 */ /* 0x000168000c1e1900 */
[----:B------:R0:W5:Y:S04]  /*23d0*/  @!P5 LDG.E R35, desc[UR6][R8.64+0x600] ;  /* 0x000600060823d981 */ /* 0x000168000c1e1900 */
[----:B------:R0:W5:Y:S04]  /*23e0*/  @!P4 LDG.E R37, desc[UR6][R8.64+0x680] ;  /* 0x000680060825c981 */ /* 0x000168000c1e1900 */
[----:B------:R0:W5:Y:S04]  /*23f0*/  @!P3 LDG.E R39, desc[UR6][R8.64+0x700] ;  /* 0x000700060827b981 */ /* 0x000168000c1e1900 */
[----:B------:R0:W5:Y:S04]  /*2400*/  @!P2 LDG.E R41, desc[UR6][R8.64+0x780] ;  /* 0x000780060829a981 */ /* 0x000168000c1e1900 */
[----:B------:R0:W5:Y:S02]  /*2410*/  @!P1 LDG.E R43, desc[UR6][R8.64+0x800] ;  /* 0x00080006082b9981 */ /* 0x000164000c1e1900 */
.L_x_27:
[----:B------:R-:W-:Y:S05]  /*2420*/  @P0 BRA `(.L_x_28) ;  /* 0x0000000000540947 */ /* 0x000fea0003800000 */
[----:B------:R-:W1:Y:S02]  /*2430*/  LDCU.64 UR4, c[0x0][0x3b0] ;  /* 0x00007600ff0477ac */ /* 0x000e640008000a00 */
[----:B-1----:R-:W-:-:S04]  /*2440*/  LEA R2, P0, R0, UR4, 0x2 ;  /* 0x0000000400027c11 */ /* 0x002fc8000f8010ff */
[----:B------:R-:W-:-:S05]  /*2450*/  LEA.HI.X R3, R0, UR5, R7, 0x2, P0 ;  /* 0x0000000500037c11 */ /* 0x000fca00080f1407 */
[----:B-----5:R-:W-:Y:S04]  /*2460*/  STG.E desc[UR6][R2.64], R11 ;  /* 0x0000000b02007986 */ /* 0x020fe8000c101906 */
[----:B------:R-:W-:Y:S04]  /*2470*/  STG.E desc[UR6][R2.64+0x80], R13 ;  /* 0x0000800d02007986 */ /* 0x000fe8000c101906 */
        /* <DEDUP_REMOVED lines=14> */
[----:B------:R-:W-:Y:S01]  /*2560*/  STG.E desc[UR6][R2.64+0x800], R43 ;  /* 0x0008002b02007986 */ /* 0x000fe2000c101906 */
[----:B------:R-:W-:Y:S05]  /*2570*/  EXIT ;  /* 0x000000000000794d */ /* 0x000fea0003800000 */
.L_x_28:
[----:B------:R-:W1:Y:S01]  /*2580*/  LDCU.64 UR4, c[0x0][0x3b0] ;  /* 0x00007600ff0477ac */ /* 0x000e620008000a00 */
[----:B------:R-:W-:Y:S02]  /*2590*/  IMAD R42, R42, -0x1980, R5 ;  /* 0xffffe6802a2a7824 */ /* 0x000fe400078e0205 */
[C---:B------:R-:W-:Y:S02]  /*25a0*/  VIADD R5, R57.reuse, 0x40 ;  /* 0x0000004039057836 */ /* 0x040fe40000000000 */
[C---:B------:R-:W-:Y:S01]  /*25b0*/  VIADD R3, R57.reuse, 0x20 ;  /* 0x0000002039037836 */ /* 0x040fe20000000000 */
[CC--:B------:R-:W-:Y:S01]  /*25c0*/  ISETP.GE.AND P3, PT, R57.reuse, R42.reuse, PT ;  /* 0x0000002a3900720c */ /* 0x0c0fe20003f66270 */
[----:B0--3--:R-:W-:Y:S01]  /*25d0*/  VIADD R9, R57, 0x60 ;  /* 0x0000006039097836 */ /* 0x009fe20000000000 */
[-C--:B------:R-:W-:Y:S01]  /*25e0*/  ISETP.GE.AND P1, PT, R5, R42.reuse, PT ;  /* 0x0000002a0500720c */ /* 0x080fe20003f26270 */
[----:B------:R-:W-:Y:S01]  /*25f0*/  VIADD R5, R57, 0x80 ;  /* 0x0000008039057836 */ /* 0x000fe20000000000 */
[-C--:B------:R-:W-:Y:S01]  /*2600*/  ISETP.GE.AND P2, PT, R3, R42.reuse, PT ;  /* 0x0000002a0300720c */ /* 0x080fe20003f46270 */
[----:B------:R-:W-:Y:S01]  /*2610*/  VIADD R45, R57, 0xc0 ;  /* 0x000000c0392d7836 */ /* 0x000fe20000000000 */
[-C--:B------:R-:W-:Y:S01]  /*2620*/  ISETP.GE.AND P0, PT, R9, R42.reuse, PT ;  /* 0x0000002a0900720c */ /* 0x080fe20003f06270 */
[----:B------:R-:W-:Y:S01]  /*2630*/  VIADD R9, R57, 0xa0 ;  /* 0x000000a039097836 */ /* 0x000fe20000000000 */
[----:B------:R-:W-:Y:S01]  /*2640*/  ISETP.GE.AND P6, PT, R5, R42, PT ;  /* 0x0000002a0500720c */ /* 0x000fe20003fc6270 */
[----:B------:R-:W-:Y:S01]  /*2650*/  VIADD R5, R57, 0xe0 ;  /* 0x000000e039057836 */ /* 0x000fe20000000000 */
[----:B-1----:R-:W-:-:S02]  /*2660*/  LEA R2, P4, R0, UR4, 0x2 ;  /* 0x0000000400027c11 */ /* 0x002fc4000f8810ff */
[-C--:B------:R-:W-:Y:S02]  /*2670*/  ISETP.GE.AND P5, PT, R9, R42.reuse, PT ;  /* 0x0000002a0900720c */ /* 0x080fe40003fa6270 */
[----:B------:R-:W-:Y:S01]  /*2680*/  LEA.HI.X R3, R0, UR5, R7, 0x2, P4 ;  /* 0x0000000500037c11 */ /* 0x000fe2000a0f1407 */
[----:B------:R-:W-:Y:S01]  /*2690*/  VIADD R7, R57, 0x100 ;  /* 0x0000010039077836 */ /* 0x000fe20000000000 */
[----:B------:R-:W-:-:S03]  /*26a0*/  ISETP.GE.AND P4, PT, R45, R42, PT ;  /* 0x0000002a2d00720c */ /* 0x000fc60003f86270 */
[----:B-----5:R0:W-:Y:S01]  /*26b0*/  @!P3 STG.E desc[UR6][R2.64], R11 ;  /* 0x0000000b0200b986 */ /* 0x0201e2000c101906 */
        /* <DEDUP_REMOVED lines=19> */
[C---:B------:R-:W-:Y:S02]  /*27f0*/  VIADD R5, R57.reuse, 0x1e0 ;  /* 0x000001e039057836 */ /* 0x040fe40000000000 */
[----:B------:R-:W-:Y:S01]  /*2800*/  VIADD R57, R57, 0x200 ;  /* 0x0000020039397836 */ /* 0x000fe20000000000 */
[----:B------:R0:W-:Y:S01]  /*2810*/  @!P3 STG.E desc[UR6][R2.64+0x380], R25 ;  /* 0x000380190200b986 */ /* 0x0001e2000c101906 */
[----:B------:R-:W-:-:S03]  /*2820*/  ISETP.GE.AND P3, PT, R7, R42, PT ;  /* 0x0000002a0700720c */ /* 0x000fc60003f66270 */
        /* <DEDUP_REMOVED lines=9> */
[----:B------:R0:W-:Y:S01]  /*28c0*/  @!P2 STG.E desc[UR6][R2.64+0x780], R41 ;  /* 0x000780290200a986 */ /* 0x0001e2000c101906 */
[----:B------:R-:W-:Y:S05]  /*28d0*/  @P1 EXIT ;  /* 0x000000000000194d */ /* 0x000fea0003800000 */
[----:B------:R-:W-:Y:S01]  /*28e0*/  STG.E desc[UR6][R2.64+0x800], R43 ;  /* 0x0008002b02007986 */ /* 0x000fe2000c101906 */
[----:B------:R-:W-:Y:S05]  /*28f0*/  EXIT ;  /* 0x000000000000794d */ /* 0x000fea0003800000 */
.L_x_14:
[----:B------:R-:W-:Y:S01]  /*2900*/  IMAD.MOV.U32 R2, RZ, RZ, RZ ;  /* 0x000000ffff027224 */ /* 0x000fe200078e00ff */
[C---:B------:R-:W-:Y:S01]  /*2910*/  ISETP.GT.U32.AND P0, PT, R3.reuse, 0x1f, PT ;  /* 0x0000001f0300780c */ /* 0x040fe20003f04070 */
[----:B------:R-:W-:Y:S05]  /*2920*/  WARPSYNC.ALL ;  /* 0x0000000000007948 */ /* 0x000fea0003800000 */
[----:B------:R-:W-:-:S04]  /*2930*/  IMAD.HI.U32 R14, R3, 0x15555556, R2 ;  /* 0x15555556030e7827 */ /* 0x000fc800078e0002 */
[----:B------:R-:W-:-:S05]  /*2940*/  IMAD R15, R14, 0x4, R7 ;  /* 0x000000040e0f7824 */ /* 0x000fca00078e0207 */
[----:B------:R0:W-:Y:S01]  /*2950*/  STS [R15+0x3410], R0 ;  /* 0x003410000f007388 */ /* 0x0001e20000000800 */
[----:B------:R-:W-:Y:S06]  /*2960*/  BAR.SYNC.DEFER_BLOCKING 0x0 ;  /* 0x0000000000007b1d */ /* 0x000fec0000010000 */
[----:B------:R-:W-:Y:S05]  /*2970*/  @P0 BRA `(.L_x_29) ;  /* 0x0000000000dc0947 */ /* 0x000fea0003800000 */
[----:B------:R-:W-:Y:S01]  /*2980*/  IMAD R14, R3, 0x34, R7 ;  /* 0x00000034030e7824 */ /* 0x000fe200078e0207 */
[----:B------:R-:W-:-:S04]  /*2990*/  UMOV UR8, 0xffffffff ;  /* 0xffffffff00087882 */ /* 0x000fc80000000000 */
[----:B------:R-:W-:Y:S04]  /*29a0*/  LDS R28, [R14+0x3410] ;  /* 0x003410000e1c7984 */ /* 0x000fe80000000800 */
[----:B------:R-:W-:Y:S04]  /*29b0*/  LDS R29, [R14+0x3414] ;  /* 0x003414000e1d7984 */ /* 0x000fe80000000800 */
[----:B------:R-:W1:Y:S04]  /*29c0*/  LDS R30, [R14+0x3418] ;  /* 0x003418000e1e7984 */ /* 0x000e680000000800 */
[----:B------:R-:W-:Y:S04]  /*29d0*/  LDS R31, [R14+0x341c] ;  /* 0x00341c000e1f7984 */ /* 0x000fe80000000800 */
[----:B------:R-:W2:Y:S04]  /*29e0*/  LDS R32, [R14+0x3420] ;  /* 0x003420000e207984 */ /* 0x000ea80000000800 */
[----:B------:R-:W-:Y:S04]  /*29f0*/  LDS R33, [R14+0x3424] ;  /* 0x003424000e217984 */ /* 0x000fe80000000800 */
[----:B------:R-:W3:Y:S04]  /*2a00*/  LDS R34, [R14+0x3428] ;  /* 0x003428000e227984 */ /* 0x000ee80000000800 */
[----:B------:R-:W-:Y:S04]  /*2a10*/  LDS R35, [R14+0x342c] ;  /* 0x00342c000e237984 */ /* 0x000fe80000000800 */
[----:B------:R-:W4:Y:S04]  /*2a20*/  LDS R36, [R14+0x3430] ;  /* 0x003430000e247984 */ /* 0x000f280000000800 */
[----:B------:R-:W-:Y:S04]  /*2a30*/  LDS R37, [R14+0x3434] ;  /* 0x003434000e257984 */ /* 0x000fe80000000800 */
[----:B------:R-:W5:Y:S04]  /*2a40*/  LDS R38, [R14+0x3438] ;  /* 0x003438000e267984 */ /* 0x000f680000000800 */
[----:B------:R-:W0:Y:S01]  /*2a50*/  LDS R39, [R14+0x343c] ;  /* 0x00343c000e277984 */ /* 0x000e220000000800 */
[----:B-1----:R-:W-:-:S04]  /*2a60*/  IADD3 R40, PT, PT, R30, R29, R28 ;  /* 0x0000001d1e287210 */ /* 0x002fc80007ffe01c */
[----:B--2---:R-:W-:-:S04]  /*2a70*/  IADD3 R40, PT, PT, R32, R40, R31 ;  /* 0x0000002820287210 */ /* 0x004fc80007ffe01f */
[----:B---3--:R-:W-:-:S04]  /*2a80*/  IADD3 R40, PT, PT, R34, R40, R33 ;  /* 0x0000002822287210 */ /* 0x008fc80007ffe021 */
[----:B----4-:R-:W-:-:S04]  /*2a90*/  IADD3 R40, PT, PT, R36, R40, R35 ;  /* 0x0000002824287210 */ /* 0x010fc80007ffe023 */
[----:B-----5:R-:W-:-:S05]  /*2aa0*/  IADD3 R40, PT, PT, R38, R40, R37 ;  /* 0x0000002826287210 */ /* 0x020fca0007ffe025 */
[----:B0-----:R-:W-:Y:S01]  /*2ab0*/  IMAD.IADD R39, R39, 0x1, R40 ;  /* 0x0000000127277824 */ /* 0x001fe200078e0228 */
[----:B------:R-:W-:Y:S06]  /*2ac0*/  BRA.DIV UR8, `(.L_x_30) ;  /* 0x0000007a08547947 */ /* 0x000fec000b800000 */
[----:B------:R-:W0:Y:S02]  /*2ad0*/  SHFL.UP P0, R40, R39, 0x1, RZ ;  /* 0x0420000027287989 */ /* 0x000e2400000000ff */
[----:B0-----:R-:W-:-:S05]  /*2ae0*/  @P0 IMAD.IADD R40, R39, 0x1, R40 ;  /* 0x0000000127280824 */ /* 0x001fca00078e0228 */
[----:B------:R-:W0:Y:S02]  /*2af0*/  SHFL.UP P0, R43, R40, 0x2, RZ ;  /* 0x04400000282b7989 */ /* 0x000e2400000000ff */
[----:B0-----:R-:W-:-:S05]  /*2b00*/  @P0 IMAD.IADD R43, R40, 0x1, R43 ;  /* 0x00000001282b0824 */ /* 0x001fca00078e022b */
[----:B------:R-:W0:Y:S02]  /*2b10*/  SHFL.UP P0, R44, R43, 0x4, RZ ;  /* 0x048000002b2c7989 */ /* 0x000e2400000000ff */
[----:B0-----:R-:W-:-:S05]  /*2b20*/  @P0 IMAD.IADD R44, R43, 0x1, R44 ;  /* 0x000000012b2c0824 */ /* 0x001fca00078e022c */
[----:B------:R-:W0:Y:S02]  /*2b30*/  SHFL.UP P0, R45, R44, 0x8, RZ ;  /* 0x050000002c2d7989 */ /* 0x000e2400000000ff */
[----:B0-----:R-:W-:-:S05]  /*2b40*/  @P0 IMAD.IADD R45, R44, 0x1, R45 ;  /* 0x000000012c2d0824 */ /* 0x001fca00078e022d */
[----:B------:R0:W1:Y:S02]  /*2b50*/  SHFL.UP P0, R46, R45, 0x10, RZ ;  /* 0x060000002d2e7989 */ /* 0x00006400000000ff */
.L_x_120:
[----:B-1----:R-:W-:-:S04]  /*2b60*/  @P0 IMAD.IADD R46, R45, 0x1, R46 ;  /* 0x000000012d2e0824 */ /* 0x002fc800078e022e */
[----:B------:R-:W-:-:S04]  /*2b70*/  IMAD.IADD R39, R46, 0x1, -R39 ;  /* 0x000000012e277824 */ /* 0x000fc800078e0a27 */
[----:B------:R-:W-:Y:S01]  /*2b80*/  IMAD.IADD R28, R28, 0x1, R39 ;  /* 0x000000011c1c7824 */ /* 0x000fe200078e0227 */
[----:B------:R1:W-:Y:S03]  /*2b90*/  STS [R14+0x3410], R39 ;  /* 0x003410270e007388 */ /* 0x0003e60000000800 */
        /* <DEDUP_REMOVED lines=19> */
[----:B------:R1:W-:Y:S04]  /*2cd0*/  STS [R14+0x3438], R37 ;  /* 0x003438250e007388 */ /* 0x0003e80000000800 */
[----:B------:R1:W-:Y:S02]  /*2ce0*/  STS [R14+0x343c], R43 ;  /* 0x00343c2b0e007388 */ /* 0x0003e40000000800 */
.L_x_29:
[----:B------:R-:W-:Y:S05]  /*2cf0*/  WARPSYNC.ALL ;  /* 0x0000000000007948 */ /* 0x000fea0003800000 */
[----:B------:R-:W-:Y:S01]  /*2d00*/  BAR.SYNC.DEFER_BLOCKING 0x0 ;  /* 0x0000000000007b1d */ /* 0x000fe20000010000 */
[----:B------:R-:W-:Y:S02]  /*2d10*/  ISETP.NE.AND P0, PT, R50, RZ, PT ;  /* 0x000000ff3200720c */ /* 0x000fe40003f05270 */
[----:B-1----:R-:W-:-:S03]  /*2d20*/  SHF.R.U32.HI R28, RZ, UR5, R27 ;  /* 0x00000005ff1c7c19 */ /* 0x002fc6000801161b */
[----:B------:R-:W-:Y:S01]  /*2d30*/  BSSY.RECONVERGENT B0, `(.L_x_31) ;  /* 0x0000028000007945 */ /* 0x000fe20003800200 */
[----:B------:R-:W-:Y:S01]  /*2d40*/  LOP3.LUT R28, R28, UR4, RZ, 0x30, !PT ;  /* 0x000000041c1c7c12 */ /* 0x000fe2000f8e30ff */
[----:B0-----:R-:W0:Y:S06]  /*2d50*/  LDS R15, [R15+0x3410] ;  /* 0x003410000f0f7984 */ /* 0x001e2c0000000800 */
[----:B------:R-:W-:Y:S05]  /*2d60*/  @P0 BRA `(.L_x_32) ;  /* 0x0000000000900947 */ /* 0x000fea0003800000 */
[----:B------:R-:W0:Y:S04]  /*2d70*/  LDS R14, [R51] ;  /* 0x00000000330e7984 */ /* 0x000e280000000800 */
[----:B------:R-:W1:Y:S04]  /*2d80*/  LDS R30, [R51+0x400] ;  /* 0x00040000331e7984 */ /* 0x000e680000000800 */
[----:B------:R-:W2:Y:S04]  /*2d90*/  LDS R32, [R51+0x800] ;  /* 0x0008000033207984 */ /* 0x000ea80000000800 */
[----:B------:R-:W3:Y:S04]  /*2da0*/  LDS R34, [R51+0xc00] ;  /* 0x000c000033227984 */ /* 0x000ee80000000800 */
[----:B------:R-:W4:Y:S04]  /*2db0*/  LDS R36, [R51+0x1000] ;  /* 0x0010000033247984 */ /* 0x000f280000000800 */
[----:B------:R-:W5:Y:S04]  /*2dc0*/  LDS R38, [R51+0x1400] ;  /* 0x0014000033267984 */ /* 0x000f680000000800 */
[----:B------:R-:W5:Y:S04]  /*2dd0*/  LDS R40, [R51+0x1800] ;  /* 0x0018000033287984 */ /* 0x000f680000000800 */
[----:B------:R-:W5:Y:S04]  /*2de0*/  LDS R44, [R51+0x1c00] ;  /* 0x001c0000332c7984 */ /* 0x000f680000000800 */
[----:B------:R-:W5:Y:S04]  /*2df0*/  LDS R46, [R51+0x2000] ;  /* 0x00200000332e7984 */ /* 0x000f680000000800 */
[----:B------:R-:W5:Y:S04]  /*2e00*/  LDS R58, [R51+0x2400] ;  /* 0x00240000333a7984 */ /* 0x000f680000000800 */
[----:B------:R-:W5:Y:S01]  /*2e10*/  LDS R60, [R51+0x2800] ;  /* 0x00280000333c7984 */ /* 0x000f620000000800 */
[----:B0-----:R-:W-:-:S03]  /*2e20*/  IMAD.IADD R14, R15, 0x1, R14 ;  /* 0x000000010f0e7824 */ /* 0x001fc600078e020e */
[----:B------:R-:W0:Y:S01]  /*2e30*/  LDS R62, [R51+0x2c00] ;  /* 0x002c0000333e7984 */ /* 0x000e220000000800 */
[C---:B-1----:R-:W-:Y:S02]  /*2e40*/  IMAD.IADD R30, R15.reuse, 0x1, R30 ;  /* 0x000000010f1e7824 */ /* 0x042fe400078e021e */
[C---:B--2---:R-:W-:Y:S01]  /*2e50*/  IMAD.IADD R32, R15.reuse, 0x1, R32 ;  /* 0x000000010f207824 */ /* 0x044fe200078e0220 */
[----:B------:R1:W-:Y:S01]  /*2e60*/  STS [R51], R14 ;  /* 0x0000000e33007388 */ /* 0x0003e20000000800 */
[----:B---3--:R-:W-:-:S03]  /*2e70*/  IMAD.IADD R34, R15, 0x1, R34 ;  /* 0x000000010f227824 */ /* 0x008fc600078e0222 */
[----:B------:R1:W-:Y:S01]  /*2e80*/  STS [R51+0x400], R30 ;  /* 0x0004001e33007388 */ /* 0x0003e20000000800 */
[----:B----4-:R-:W-:-:S03]  /*2e90*/  IMAD.IADD R36, R15, 0x1, R36 ;  /* 0x000000010f247824 */ /* 0x010fc600078e0224 */
[----:B------:R1:W-:Y:S01]  /*2ea0*/  STS [R51+0x800], R32 ;  /* 0x0008002033007388 */ /* 0x0003e20000000800 */
[----:B-----5:R-:W-:-:S03]  /*2eb0*/  IMAD.IADD R38, R15, 0x1, R38 ;  /* 0x000000010f267824 */ /* 0x020fc600078e0226 */
[----:B------:R1:W-:Y:S01]  /*2ec0*/  STS [R51+0xc00], R34 ;  /* 0x000c002233007388 */ /* 0x0003e20000000800 */
[----:B------:R-:W-:-:S03]  /*2ed0*/  IMAD.IADD R40, R15, 0x1, R40 ;  /* 0x000000010f287824 */ /* 0x000fc600078e0228 */
        /* <DEDUP_REMOVED lines=9> */
[----:B0-----:R-:W-:-:S03]  /*2f70*/  IMAD.IADD R62, R15, 0x1, R62 ;  /* 0x000000010f3e7824 */ /* 0x001fc600078e023e */
[----:B------:R1:W-:Y:S04]  /*2f80*/  STS [R51+0x2400], R58 ;  /* 0x0024003a33007388 */ /* 0x0003e80000000800 */
[----:B------:R1:W-:Y:S04]  /*2f90*/  STS [R51+0x2800], R60 ;  /* 0x0028003c33007388 */ /* 0x0003e80000000800 */
[----:B------:R1:W-:Y:S02]  /*2fa0*/  STS [R51+0x2c00], R62 ;  /* 0x002c003e33007388 */ /* 0x0003e40000000800 */
.L_x_32:
[----:B------:R-:W-:Y:S05]  /*2fb0*/  BSYNC.RECONVERGENT B0 ;  /* 0x0000000000007941 */ /* 0x000fea0003800200 */
.L_x_31:
[----:B------:R-:W-:Y:S01]  /*2fc0*/  BAR.SYNC.DEFER_BLOCKING 0x0 ;  /* 0x0000000000007b1d */ /* 0x000fe20000010000 */
[----:B------:R-:W-:Y:S01]  /*2fd0*/  R2P PR, R28, 0x7f ;  /* 0x0000007f1c007804 */ /* 0x000fe20000000000 */
[----:B------:R-:W-:-:S04]  /*2fe0*/  IMAD.MOV.U32 R47, RZ, RZ, RZ ;  /* 0x000000ffff2f7224 */ /* 0x000fc800078e00ff */
[----:B------:R-:W-:Y:S08]  /*2ff0*/  BSSY.RECONVERGENT B0, `(.L_x_33) ;  /* 0x0000024000007945 */ /* 0x000ff00003800200 */
[----:B-1----:R-:W-:Y:S02]  /*3000*/  VOTE.ANY R14, PT, P0 ;  /* 0x00000000000e7806 */ /* 0x002fe400000e0100 */
[----:B------:R-:W-:-:S02]  /*3010*/  VOTE.ANY R29, PT, P1 ;  /* 0x00000000001d7806 */ /* 0x000fc400008e0100 */
[----:B------:R-:W-:Y:S02]  /*3020*/  @!P0 LOP3.LUT R14, RZ, R14, RZ, 0x33, !PT ;  /* 0x0000000eff0e8212 */ /* 0x000fe400078e33ff */
[----:B------:R-:W-:Y:S02]  /*3030*/  VOTE.ANY R31, PT, P2 ;  /* 0x00000000001f7806 */ /* 0x000fe400010e0100 */
[----:B------:R-:W-:Y:S02]  /*3040*/  @!P1 LOP3.LUT R29, RZ, R29, RZ, 0x33, !PT ;  /* 0x0000001dff1d9212 */ /* 0x000fe400078e33ff */
[----:B------:R-:W-:Y:S02]  /*3050*/  VOTE.ANY R33, PT, P3 ;  /* 0x0000000000217806 */ /* 0x000fe400018e0100 */
[----:B------:R-:W-:Y:S02]  /*3060*/  @!P2 LOP3.LUT R31, RZ, R31, RZ, 0x33, !PT ;  /* 0x0000001fff1fa212 */ /* 0x000fe400078e33ff */
[----:B------:R-:W-:-:S02]  /*3070*/  LOP3.LUT R14, R29, R14, RZ, 0xc0, !PT ;  /* 0x0000000e1d0e7212 */ /* 0x000fc400078ec0ff */
[----:B------:R-:W-:Y:S02]  /*3080*/  @!P3 LOP3.LUT R33, RZ, R33, RZ, 0x33, !PT ;  /* 0x00000021ff21b212 */ /* 0x000fe400078e33ff */
[----:B------:R-:W-:Y:S02]  /*3090*/  LOP3.LUT R14, R31, R14, RZ, 0xc0, !PT ;  /* 0x0000000e1f0e7212 */ /* 0x000fe400078ec0ff */
[----:B------:R-:W-:Y:S02]  /*30a0*/  VOTE.ANY R29, PT, P4 ;  /* 0x00000000001d7806 */ /* 0x000fe400020e0100 */
[----:B------:R-:W-:Y:S02]  /*30b0*/  LOP3.LUT R14, R33, R14, RZ, 0xc0, !PT ;  /* 0x0000000e210e7212 */ /* 0x000fe400078ec0ff */
[----:B------:R-:W-:Y:S02]  /*30c0*/  @!P4 LOP3.LUT R29, RZ, R29, RZ, 0x33, !PT ;  /* 0x0000001dff1dc212 */ /* 0x000fe400078e33ff */
[----:B------:R-:W-:-:S02]  /*30d0*/  VOTE.ANY R31, PT, P5 ;  /* 0x00000000001f7806 */ /* 0x000fc400028e0100 */
[----:B------:R-:W-:Y:S01]  /*30e0*/  LOP3.LUT R14, R29, R14, RZ, 0xc0, !PT ;  /* 0x0000000e1d0e7212 */ /* 0x000fe200078ec0ff */
[----:B------:R-:W-:Y:S01]  /*30f0*/  IMAD.SHL.U32 R29, R3, 0x20, RZ ;  /* 0x00000020031d7824 */ /* 0x000fe200078e00ff */
[----:B------:R-:W-:Y:S02]  /*3100*/  LOP3.LUT P0, RZ, R28, 0x80, RZ, 0xc0, !PT ;  /* 0x000000801cff7812 */ /* 0x000fe4000780c0ff */
[----:B------:R-:W-:Y:S02]  /*3110*/  @!P5 LOP3.LUT R31, RZ, R31, RZ, 0x33, !PT ;  /* 0x0000001fff1fd212 */ /* 0x000fe400078e33ff */
[----:B------:R-:W-:Y:S02]  /*3120*/  VOTE.ANY R30, PT, P6 ;  /* 0x00000000001e7806 */ /* 0x000fe400030e0100 */
[----:B------:R-:W-:Y:S02]  /*3130*/  LOP3.LUT R31, R31, R14, RZ, 0xc0, !PT ;  /* 0x0000000e1f1f7212 */ /* 0x000fe400078ec0ff */
[----:B------:R-:W1:Y:S01]  /*3140*/  S2R R14, SR_LEMASK ;  /* 0x00000000000e7919 */ /* 0x000e620000003a00 */
[----:B------:R-:W-:-:S04]  /*3150*/  @!P6 LOP3.LUT R30, RZ, R30, RZ, 0x33, !PT ;  /* 0x0000001eff1ee212 */ /* 0x000fc800078e33ff */
[----:B------:R-:W-:Y:S02]  /*3160*/  VOTE.ANY R32, PT, P0 ;  /* 0x0000000000207806 */ /* 0x000fe400000e0100 */
[----:B------:R-:W-:Y:S02]  /*3170*/  LOP3.LUT R31, R30, R31, RZ, 0xc0, !PT ;  /* 0x0000001f1e1f7212 */ /* 0x000fe400078ec0ff */
[----:B------:R-:W-:Y:S02]  /*3180*/  @!P0 LOP3.LUT R32, RZ, R32, RZ, 0x33, !PT ;  /* 0x00000020ff208212 */ /* 0x000fe400078e33ff */
[----:B------:R-:W-:Y:S02]  /*3190*/  LOP3.LUT R30, R29, 0x7c00, RZ, 0xc0, !PT ;  /* 0x00007c001d1e7812 */ /* 0x000fe400078ec0ff */
[----:B------:R-:W-:-:S03]  /*31a0*/  LOP3.LUT R31, R32, R31, RZ, 0xc0, !PT ;  /* 0x0000001f201f7212 */ /* 0x000fc600078ec0ff */
[----:B------:R-:W-:Y:S01]  /*31b0*/  IMAD.IADD R29, R7, 0x1, R30 ;  /* 0x00000001071d7824 */ /* 0x000fe200078e021e */
[----:B------:R-:W2:Y:S01]  /*31c0*/  FLO.U32 R32, R31 ;  /* 0x0000001f00207300 */ /* 0x000ea200000e0000 */
[----:B-1----:R-:W-:Y:S02]  /*31d0*/  LOP3.LUT R44, R14, R31, RZ, 0xc0, !PT ;  /* 0x0000001f0e2c7212 */ /* 0x002fe400078ec0ff */
[----:B--2---:R-:W-:-:S05]  /*31e0*/  ISETP.NE.AND P0, PT, R24, R32, PT ;  /* 0x000000201800720c */ /* 0x004fca0003f05270 */
[----:B------:R-:W1:Y:S08]  /*31f0*/  POPC R44, R44 ;  /* 0x0000002c002c7309 */ /* 0x000e700000000000 */
[----:B------:R-:W-:Y:S05]  /*3200*/  @P0 BRA `(.L_x_34) ;  /* 0x0000000000080947 */ /* 0x000fea0003800000 */
[----:B------:R-:W-:-:S06]  /*3210*/  IMAD R47, R28, 0x4, R29 ;  /* 0x000000041c2f7824 */ /* 0x000fcc00078e021d */
[----:B-1----:R2:W3:Y:S02]  /*3220*/  ATOMS.ADD R47, [R47], R44 ;  /* 0x0000002c2f2f738c */ /* 0x0024e40000000000 */
.L_x_34:
[----:B------:R-:W-:Y:S05]  /*3230*/  BSYNC.RECONVERGENT B0 ;  /* 0x0000000000007941 */ /* 0x000fea0003800200 */
.L_x_33:
[----:B------:R-:W-:Y:S01]  /*3240*/  R2P PR, R52, 0x7f ;  /* 0x0000007f34007804 */ /* 0x000fe20000000000 */
[----:B---3--:R3:W4:Y:S01]  /*3250*/  SHFL.IDX PT, R47, R47, R32, 0x1f ;  /* 0x00001f202f2f7589 */ /* 0x00872200000e0000 */
[----:B------:R-:W-:Y:S01]  /*3260*/  BSSY.RECONVERGENT B0, `(.L_x_35) ;  /* 0x0000021000007945 */ /* 0x000fe20003800200 */
[----:B------:R-:W-:-:S10]  /*3270*/  IMAD.MOV.U32 R49, RZ, RZ, RZ ;  /* 0x000000ffff317224 */ /* 0x000fd400078e00ff */
[----:B------:R-:W-:Y:S02]  /*3280*/  VOTE.ANY R28, PT, P0 ;  /* 0x00000000001c7806 */ /* 0x000fe400000e0100 */
[----:B------:R-:W-:Y:S02]  /*3290*/  VOTE.ANY R31, PT, P1 ;  /* 0x00000000001f7806 */ /* 0x000fe400008e0100 */
[----:B------:R-:W-:Y:S02]  /*32a0*/  @!P0 LOP3.LUT R28, RZ, R28, RZ, 0x33, !PT ;  /* 0x0000001cff1c8212 */ /* 0x000fe400078e33ff */
[----:B------:R-:W-:Y:S02]  /*32b0*/  VOTE.ANY R33, PT, P2 ;  /* 0x0000000000217806 */ /* 0x000fe400010e0100 */
[----:B------:R-:W-:Y:S02]  /*32c0*/  @!P1 LOP3.LUT R31, RZ, R31, RZ, 0x33, !PT ;  /* 0x0000001fff1f9212 */ /* 0x000fe400078e33ff */
[----:B------:R-:W-:-:S02]  /*32d0*/  @!P2 LOP3.LUT R33, RZ, R33, RZ, 0x33, !PT ;  /* 0x00000021ff21a212 */ /* 0x000fc400078e33ff */
[----:B------:R-:W-:Y:S02]  /*32e0*/  LOP3.LUT R28, R31, R28, RZ, 0xc0, !PT ;  /* 0x0000001c1f1c7212 */ /* 0x000fe400078ec0ff */
[----:B------:R-:W-:Y:S02]  /*32f0*/  VOTE.ANY R31, PT, P3 ;  /* 0x00000000001f7806 */ /* 0x000fe400018e0100 */
[----:B------:R-:W-:Y:S02]  /*3300*/  LOP3.LUT R28, R33, R28, RZ, 0xc0, !PT ;  /* 0x0000001c211c7212 */ /* 0x000fe400078ec0ff */
[----:B------:R-:W-:Y:S02]  /*3310*/  LOP3.LUT P0, RZ, R52, 0x80, RZ, 0xc0, !PT ;  /* 0x0000008034ff7812 */ /* 0x000fe4000780c0ff */
[----:B------:R-:W-:Y:S02]  /*3320*/  VOTE.ANY R33, PT, P4 ;  /* 0x0000000000217806 */ /* 0x000fe400020e0100 */
[----:B------:R-:W-:-:S02]  /*3330*/  @!P3 LOP3.LUT R31, RZ, R31, RZ, 0x33, !PT ;  /* 0x0000001fff1fb212 */ /* 0x000fc400078e33ff */
[----:B------:R-:W-:Y:S02]  /*3340*/  @!P4 LOP3.LUT R33, RZ, R33, RZ, 0x33, !PT ;  /* 0x00000021ff21c212 */ /* 0x000fe400078e33ff */
[----:B------:R-:W-:Y:S02]  /*3350*/  LOP3.LUT R28, R31, R28, RZ, 0xc0, !PT ;  /* 0x0000001c1f1c7212 */ /* 0x000fe400078ec0ff */
[----:B------:R-:W-:Y:S02]  /*3360*/  VOTE.ANY R31, PT, P5 ;  /* 0x00000000001f7806 */ /* 0x000fe400028e0100 */
[----:B------:R-:W-:Y:S02]  /*3370*/  LOP3.LUT R28, R33, R28, RZ, 0xc0, !PT ;  /* 0x0000001c211c7212 */ /* 0x000fe400078ec0ff */
[----:B------:R-:W-:Y:S02]  /*3380*/  VOTE.ANY R33, PT, P6 ;  /* 0x0000000000217806 */ /* 0x000fe400030e0100 */
[----:B------:R-:W-:-:S02]  /*3390*/  @!P5 LOP3.LUT R31, RZ, R31, RZ, 0x33, !PT ;  /* 0x0000001fff1fd212 */ /* 0x000fc400078e33ff */
[----:B------:R-:W-:Y:S02]  /*33a0*/  VOTE.ANY R35, PT, P0 ;  /* 0x0000000000237806 */ /* 0x000fe400000e0100 */
[----:B------:R-:W-:Y:S02]  /*33b0*/  @!P6 LOP3.LUT R33, RZ, R33, RZ, 0x33, !PT ;  /* 0x00000021ff21e212 */ /* 0x000fe400078e33ff */
[----:B------:R-:W-:Y:S02]  /*33c0*/  LOP3.LUT R28, R31, R28, RZ, 0xc0, !PT ;  /* 0x0000001c1f1c7212 */ /* 0x000fe400078ec0ff */
[----:B------:R-:W-:Y:S02]  /*33d0*/  @!P0 LOP3.LUT R35, RZ, R35, RZ, 0x33, !PT ;  /* 0x00000023ff238212 */ /* 0x000fe400078e33ff */
[----:B------:R-:W-:-:S04]  /*33e0*/  LOP3.LUT R28, R33, R28, RZ, 0xc0, !PT ;  /* 0x0000001c211c7212 */ /* 0x000fc800078ec0ff */
[----:B------:R-:W-:-:S04]  /*33f0*/  LOP3.LUT R35, R35, R28, RZ, 0xc0, !PT ;  /* 0x0000001c23237212 */ /* 0x000fc800078ec0ff */
[----:B------:R-:W5:Y:S01]  /*3400*/  FLO.U32 R30, R35 ;  /* 0x00000023001e7300 */ /* 0x000f6200000e0000 */
[----:B------:R-:W-:-:S07]  /*3410*/  LOP3.LUT R46, R14, R35, RZ, 0xc0, !PT ;  /* 0x000000230e2e7212 */ /* 0x000fce00078ec0ff */
[----:B------:R-:W0:Y:S01]  /*3420*/  POPC R46, R46 ;  /* 0x0000002e002e7309 */ /* 0x000e220000000000 */
[----:B-----5:R-:W-:-:S13]  /*3430*/  ISETP.NE.AND P0, PT, R24, R30, PT ;  /* 0x0000001e1800720c */ /* 0x020fda0003f05270 */
[----:B0--34-:R-:W-:Y:S05]  /*3440*/  @P0 BRA `(.L_x_36) ;  /* 0x0000000000080947 */ /* 0x019fea0003800000 */
[----:B------:R-:W-:-:S06]  /*3450*/  IMAD R49, R52, 0x4, R29 ;  /* 0x0000000434317824 */ /* 0x000fcc00078e021d */
[----:B------:R0:W3:Y:S02]  /*3460*/  ATOMS.ADD R49, [R49], R46 ;  /* 0x0000002e3131738c */ /* 0x0000e40000000000 */
.L_x_36:
[----:B------:R-:W-:Y:S05]  /*3470*/  BSYNC.RECONVERGENT B0 ;  /* 0x0000000000007941 */ /* 0x000fea0003800200 */
.L_x_35:
        /* <DEDUP_REMOVED lines=35> */
.L_x_38:
[----:B------:R-:W-:Y:S05]  /*36b0*/  BSYNC.RECONVERGENT B0 ;  /* 0x0000000000007941 */ /* 0x000fea0003800200 */
.L_x_37:
        /* <DEDUP_REMOVED lines=27> */
[----:B------:R-:W-:Y:S02]  /*3870*/  LOP3.LUT R35, R35, R28, RZ, 0xc0, !PT ;  /* 0x0000001c23237212 */ /* 0x000fe400078ec0ff */
[----:B------:R-:W-:Y:S02]  /*3880*/  SHF.R.U32.HI R28, RZ, UR5, R23 ;  /* 0x00000005ff1c7c19 */ /* 0x000fe40008011617 */
[----:B------:R-:W5:Y:S01]  /*3890*/  FLO.U32 R39, R35 ;  /* 0x0000002300277300 */ /* 0x000f6200000e0000 */
[----:B------:R-:W-:Y:S02]  /*38a0*/  LOP3.LUT R53, R14, R35, RZ, 0xc0, !PT ;  /* 0x000000230e357212 */ /* 0x000fe400078ec0ff */
[----:B------:R-:W-:-:S05]  /*38b0*/  LOP3.LUT R30, R28, UR4, RZ, 0x30, !PT ;  /* 0x000000041c1e7c12 */ /* 0x000fca000f8e30ff */
[----:B------:R-:W0:Y:S01]  /*38c0*/  POPC R53, R53 ;  /* 0x0000003500357309 */ /* 0x000e220000000000 */
[----:B-----5:R-:W-:-:S13]  /*38d0*/  ISETP.NE.AND P0, PT, R24, R39, PT ;  /* 0x000000271800720c */ /* 0x020fda0003f05270 */
[----:B0--34-:R-:W-:Y:S05]  /*38e0*/  @P0 BRA `(.L_x_40) ;  /* 0x0000000000080947 */ /* 0x019fea0003800000 */
[----:B------:R-:W-:-:S05]  /*38f0*/  IMAD R48, R48, 0x4, R29 ;  /* 0x0000000430307824 */ /* 0x000fca00078e021d */
[----:B------:R0:W3:Y:S02]  /*3900*/  ATOMS.ADD R56, [R48], R53 ;  /* 0x000000353038738c */ /* 0x0000e40000000000 */
.L_x_40:
[----:B------:R-:W-:Y:S05]  /*3910*/  BSYNC.RECONVERGENT B0 ;  /* 0x0000000000007941 */ /* 0x000fea0003800200 */
.L_x_39:
        /* <DEDUP_REMOVED lines=30> */
[----:B0-----:R-:W-:Y:S02]  /*3b00*/  LOP3.LUT R48, R14, R35, RZ, 0xc0, !PT ;  /* 0x000000230e307212 */ /* 0x001fe400078ec0ff */
[----:B------:R-:W-:-:S05]  /*3b10*/  LOP3.LUT R34, R28, UR4, RZ, 0x30, !PT ;  /* 0x000000041c227c12 */ /* 0x000fca000f8e30ff */
[----:B------:R-:W0:Y:S01]  /*3b20*/  POPC R48, R48 ;  /* 0x0000003000307309 */ /* 0x000e220000000000 */
[----:B-----5:R-:W-:-:S13]  /*3b30*/  ISETP.NE.AND P0, PT, R24, R32, PT ;  /* 0x000000201800720c */ /* 0x020fda0003f05270 */
[----:B0--34-:R-:W-:Y:S05]  /*3b40*/  @P0 BRA `(.L_x_42) ;  /* 0x0000000000080947 */ /* 0x019fea0003800000 */
[----:B------:R-:W-:-:S06]  /*3b50*/  IMAD R45, R30, 0x4, R29 ;  /* 0x000000041e2d7824 */ /* 0x000fcc00078e021d */
[----:B------:R0:W3:Y:S02]  /*3b60*/  ATOMS.ADD R45, [R45], R48 ;  /* 0x000000302d2d738c */ /* 0x0000e40000000000 */
.L_x_42:
[----:B------:R-:W-:Y:S05]  /*3b70*/  BSYNC.RECONVERGENT B0 ;  /* 0x0000000000007941 */ /* 0x000fea0003800200 */
.L_x_41:
        /* <DEDUP_REMOVED lines=35> */
[----:B------:R-:W-:-:S06]  /*3db0*/  IMAD R36, R34, 0x4, R29 ;  /* 0x0000000422247824 */ /* 0x000fcc00078e021d */
[----:B------:R0:W3:Y:S02]  /*3dc0*/  ATOMS.ADD R36, [R36], R37 ;  /* 0x000000252424738c */ /* 0x0000e40000000000 */
.L_x_44:
[----:B------:R-:W-:Y:S05]  /*3dd0*/  BSYNC.RECONVERGENT B0 ;  /* 0x0000000000007941 */ /* 0x000fea0003800200 */
.L_x_43:
        /* <DEDUP_REMOVED lines=37> */
.L_x_46:
[----:B------:R-:W-:Y:S05]  /*4030*/  BSYNC.RECONVERGENT B0 ;  /* 0x0000000000007941 */ /* 0x000fea0003800200 */
.L_x_45:
        /* <DEDUP_REMOVED lines=37> */
.L_x_48:
[----:B------:R-:W-:Y:S05]  /*4290*/  BSYNC.RECONVERGENT B0 ;  /* 0x0000000000007941 */ /* 0x000fea0003800200 */
.L_x_47:
[----:B------:R-:W-:Y:S01]  /*42a0*/  R2P PR, R40, 0x7f ;  /* 0x0000007f28007804 */ /* 0x000fe20000000000 */
[----:B---3--:R3:W4:Y:S01]  /*42b0*/  SHFL.IDX PT, R32, R32, R55, 0x1f ;  /* 0x00001f3720207589 */ /* 0x00872200000e0000 */
[----:B------:R-:W-:Y:S01]  /*42c0*/  SHF.R.U32.HI R38, RZ, UR5, R12 ;  /* 0x00000005ff267c19 */ /* 0x000fe2000801160c */
[----:B------:R-:W-:Y:S01]  /*42d0*/  BSSY.RECONVERGENT B0, `(.L_x_49) ;  /* 0x0000022000007945 */ /* 0x000fe20003800200 */
[----:B------:R-:W-:Y:S02]  /*42e0*/  IMAD.MOV.U32 R30, RZ, RZ, RZ ;  /* 0x000000ffff1e7224 */ /* 0x000fe400078e00ff */
[----:B------:R-:W-:-:S07]  /*42f0*/  LOP3.LUT R38, R38, UR4, RZ, 0x30, !PT ;  /* 0x0000000426267c12 */ /* 0x000fce000f8e30ff */
        /* <DEDUP_REMOVED lines=31> */
.L_x_50:
[----:B------:R-:W-:Y:S05]  /*44f0*/  BSYNC.RECONVERGENT B0 ;  /* 0x0000000000007941 */ /* 0x000fea0003800200 */
.L_x_49:
        /* <DEDUP_REMOVED lines=9> */
[----:B------:R-:W-:Y:S02]  /*4590*/  @!P1 LOP3.LUT R39, RZ, R39, RZ, 0x33, !PT ;  /* 0x00000027ff279212 */ /* 0x000fe400078e33ff */
[----:B------:R-:W-:Y:S02]  /*45a0*/  VOTE.ANY R55, PT, P2 ;  /* 0x0000000000377806 */ /* 0x000fe400010e0100 */
[----:B------:R-:W-:-:S02]  /*45b0*/  LOP3.LUT R28, R39, R28, RZ, 0xc0, !PT ;  /* 0x0000001c271c7212 */ /* 0x000fc400078ec0ff */
[----:B------:R-:W-:Y:S02]  /*45c0*/  VOTE.ANY R39, PT, P3 ;  /* 0x0000000000277806 */ /* 0x000fe400018e0100 */
[----:B------:R-:W-:Y:S02]  /*45d0*/  @!P2 LOP3.LUT R55, RZ, R55, RZ, 0x33, !PT ;  /* 0x00000037ff37a212 */ /* 0x000fe400078e33ff */
[----:B------:R-:W-:Y:S02]  /*45e0*/  @!P3 LOP3.LUT R39, RZ, R39, RZ, 0x33, !PT ;  /* 0x00000027ff27b212 */ /* 0x000fe400078e33ff */
[----:B------:R-:W-:Y:S02]  /*45f0*/  LOP3.LUT R28, R55, R28, RZ, 0xc0, !PT ;  /* 0x0000001c371c7212 */ /* 0x000fe400078ec0ff */
[----:B------:R-:W-:Y:S02]  /*4600*/  LOP3.LUT P0, RZ, R38, 0x80, RZ, 0xc0, !PT ;  /* 0x0000008026ff7812 */ /* 0x000fe4000780c0ff */
[----:B------:R-:W-:-:S02]  /*4610*/  VOTE.ANY R55, PT, P4 ;  /* 0x0000000000377806 */ /* 0x000fc400020e0100 */
[----:B------:R-:W-:Y:S02]  /*4620*/  LOP3.LUT R28, R39, R28, RZ, 0xc0, !PT ;  /* 0x0000001c271c7212 */ /* 0x000fe400078ec0ff */
[----:B------:R-:W-:Y:S02]  /*4630*/  VOTE.ANY R39, PT, P5 ;  /* 0x0000000000277806 */ /* 0x000fe400028e0100 */
[----:B------:R-:W-:Y:S02]  /*4640*/  @!P4 LOP3.LUT R55, RZ, R55, RZ, 0x33, !PT ;  /* 0x00000037ff37c212 */ /* 0x000fe400078e33ff */
[----:B------:R-:W-:Y:S02]  /*4650*/  @!P5 LOP3.LUT R39, RZ, R39, RZ, 0x33, !PT ;  /* 0x00000027ff27d212 */ /* 0x000fe400078e33ff */
[----:B------:R-:W-:Y:S02]  /*4660*/  LOP3.LUT R28, R55, R28, RZ, 0xc0, !PT ;  /* 0x0000001c371c7212 */ /* 0x000fe400078ec0ff */
[----:B------:R-:W-:-:S02]  /*4670*/  VOTE.ANY R55, PT, P6 ;  /* 0x0000000000377806 */ /* 0x000fc400030e0100 */
[----:B------:R-:W-:Y:S02]  /*4680*/  LOP3.LUT R28, R39, R28, RZ, 0xc0, !PT ;  /* 0x0000001c271c7212 */ /* 0x000fe400078ec0ff */
[----:B------:R-:W-:Y:S02]  /*4690*/  VOTE.ANY R39, PT, P0 ;  /* 0x0000000000277806 */ /* 0x000fe400000e0100 */
[----:B------:R-:W-:Y:S02]  /*46a0*/  @!P6 LOP3.LUT R55, RZ, R55, RZ, 0x33, !PT ;  /* 0x00000037ff37e212 */ /* 0x000fe400078e33ff */
        /* <DEDUP_REMOVED lines=8> */
[----:B------:R-:W-:-:S05]  /*4730*/  IMAD R43, R38, 0x4, R29 ;  /* 0x00000004262b7824 */ /* 0x000fca00078e021d */
[----:B------:R0:W3:Y:S02]  /*4740*/  ATOMS.ADD R60, [R43], R28 ;  /* 0x0000001c2b3c738c */ /* 0x0000e40000000000 */
.L_x_52:
[----:B------:R-:W-:Y:S05]  /*4750*/  BSYNC.RECONVERGENT B0 ;  /* 0x0000000000007941 */ /* 0x000fea0003800200 */
.L_x_51:
[----:B------:R-:W-:Y:S01]  /*4760*/  R2P PR, R40, 0x7f ;  /* 0x0000007f28007804 */ /* 0x000fe20000000000 */
[----:B---3--:R3:W4:Y:S01]  /*4770*/  SHFL.IDX PT, R39, R60, R39, 0x1f ;  /* 0x00001f273c277589 */ /* 0x00872200000e0000 */
[----:B------:R-:W-:Y:S01]  /*4780*/  SHF.R.U32.HI R58, RZ, UR5, R16 ;  /* 0x00000005ff3a7c19 */ /* 0x000fe20008011610 */
[----:B------:R-:W-:Y:S01]  /*4790*/  BSSY.RECONVERGENT B0, `(.L_x_53) ;  /* 0x0000022000007945 */ /* 0x000fe20003800200 */
[----:B------:R-:W-:Y:S02]  /*47a0*/  IMAD.MOV.U32 R64, RZ, RZ, RZ ;  /* 0x000000ffff407224 */ /* 0x000fe400078e00ff */
[----:B------:R-:W-:-:S07]  /*47b0*/  LOP3.LUT R58, R58, UR4, RZ, 0x30, !PT ;  /* 0x000000043a3a7c12 */ /* 0x000fce000f8e30ff */
[----:B------:R-:W-:Y:S02]  /*47c0*/  VOTE.ANY R38, PT, P0 ;  /* 0x0000000000267806 */ /* 0x000fe400000e0100 */
[----:B0-----:R-:W-:Y:S02]  /*47d0*/  VOTE.ANY R43, PT, P1 ;  /* 0x00000000002b7806 */ /* 0x001fe400008e0100 */
[----:B------:R-:W-:Y:S02]  /*47e0*/  @!P0 LOP3.LUT R38, RZ, R38, RZ, 0x33, !PT ;  /* 0x00000026ff268212 */ /* 0x000fe400078e33ff */
[----:B------:R-:W-:Y:S02]  /*47f0*/  @!P1 LOP3.LUT R43, RZ, R43, RZ, 0x33, !PT ;  /* 0x0000002bff2b9212 */ /* 0x000fe400078e33ff */
[----:B------:R-:W-:Y:S02]  /*4800*/  LOP3.LUT P0, RZ, R40, 0x80, RZ, 0xc0, !PT ;  /* 0x0000008028ff7812 */ /* 0x000fe4000780c0ff */
[----:B------:R-:W-:-:S02]  /*4810*/  LOP3.LUT R38, R43, R38, RZ, 0xc0, !PT ;  /* 0x000000262b267212 */ /* 0x000fc400078ec0ff */
[----:B------:R-:W-:-:S04]  /*4820*/  VOTE.ANY R43, PT, P2 ;  /* 0x00000000002b7806 */ /* 0x000fc800010e0100 */
[----:B------:R-:W-:-:S04]  /*4830*/  @!P2 LOP3.LUT R43, RZ, R43, RZ, 0x33, !PT ;  /* 0x0000002bff2ba212 */ /* 0x000fc800078e33ff */
[----:B------:R-:W-:Y:S02]  /*4840*/  LOP3.LUT R38, R43, R38, RZ, 0xc0, !PT ;  /* 0x000000262b267212 */ /* 0x000fe400078ec0ff */
        /* <DEDUP_REMOVED lines=14> */
[----:B------:R-:W-:-:S04]  /*4930*/  LOP3.LUT R55, R43, R38, RZ, 0xc0, !PT ;  /* 0x000000262b377212 */ /* 0x000fc800078ec0ff */
[----:B------:R-:W0:Y:S01]  /*4940*/  FLO.U32 R43, R55 ;  /* 0x00000037002b7300 */ /* 0x000e2200000e0000 */
[----:B------:R-:W-:-:S07]  /*4950*/  LOP3.LUT R38, R14, R55, RZ, 0xc0, !PT ;  /* 0x000000370e267212 */ /* 0x000fce00078ec0ff */
[----:B------:R-:W1:Y:S01]  /*4960*/  POPC R38, R38 ;  /* 0x0000002600267309 */ /* 0x000e620000000000 */
[----:B0-----:R-:W-:-:S13]  /*4970*/  ISETP.NE.AND P0, PT, R24, R43, PT ;  /* 0x0000002b1800720c */ /* 0x001fda0003f05270 */
[----:B-1-34-:R-:W-:Y:S05]  /*4980*/  @P0 BRA `(.L_x_54) ;  /* 0x0000000000080947 */ /* 0x01afea0003800000 */
[----:B------:R-:W-:-:S05]  /*4990*/  IMAD R55, R40, 0x4, R29 ;  /* 0x0000000428377824 */ /* 0x000fca00078e021d */
[----:B------:R0:W1:Y:S02]  /*49a0*/  ATOMS.ADD R64, [R55], R38 ;  /* 0x000000263740738c */ /* 0x0000640000000000 */
.L_x_54:
[----:B------:R-:W-:Y:S05]  /*49b0*/  BSYNC.RECONVERGENT B0 ;  /* 0x0000000000007941 */ /* 0x000fea0003800200 */
.L_x_53:
[----:B------:R-:W-:Y:S01]  /*49c0*/  R2P PR, R58, 0x7f ;  /* 0x0000007f3a007804 */ /* 0x000fe20000000000 */
[----:B-1----:R1:W3:Y:S01]  /*49d0*/  SHFL.IDX PT, R43, R64, R43, 0x1f ;  /* 0x00001f2b402b7589 */ /* 0x0022e200000e0000 */
        /* <DEDUP_REMOVED lines=30> */
[----:B------:R-:W4:Y:S01]  /*4bc0*/  POPC R40, R40 ;  /* 0x0000002800287309 */ /* 0x000f220000000000 */
[----:B0-----:R-:W-:-:S13]  /*4bd0*/  ISETP.NE.AND P0, PT, R24, R55, PT ;  /* 0x000000371800720c */ /* 0x001fda0003f05270 */
[----:B-1-34-:R-:W-:Y:S05]  /*4be0*/  @P0 BRA `(.L_x_56) ;  /* 0x0000000000080947 */ /* 0x01afea0003800000 */
[----:B------:R-:W-:-:S05]  /*4bf0*/  IMAD R59, R58, 0x4, R29 ;  /* 0x000000043a3b7824 */ /* 0x000fca00078e021d */
[----:B------:R0:W1:Y:S02]  /*4c00*/  ATOMS.ADD R62, [R59], R40 ;  /* 0x000000283b3e738c */ /* 0x0000640000000000 */
.L_x_56:
[----:B------:R-:W-:Y:S05]  /*4c10*/  BSYNC.RECONVERGENT B0 ;  /* 0x0000000000007941 */ /* 0x000fea0003800200 */
.L_x_55:
[----:B------:R-:W-:Y:S01]  /*4c20*/  R2P PR, R60, 0x7f ;  /* 0x0000007f3c007804 */ /* 0x000fe20000000000 */
[----:B--2---:R-:W-:Y:S01]  /*4c30*/  IMAD.IADD R44, R44, 0x1, R47 ;  /* 0x000000012c2c7824 */ /* 0x004fe200078e022f */
[----:B------:R-:W-:Y:S01]  /*4c40*/  BSSY.RECONVERGENT B0, `(.L_x_57) ;  /* 0x0000025000007945 */ /* 0x000fe20003800200 */
[----:B------:R-:W-:Y:S02]  /*4c50*/  IMAD.IADD R46, R46, 0x1, R49 ;  /* 0x000000012e2e7824 */ /* 0x000fe400078e0231 */
[----:B-1----:R1:W2:Y:S01]  /*4c60*/  SHFL.IDX PT, R49, R62, R55, 0x1f ;  /* 0x00001f373e317589 */ /* 0x0022a200000e0000 */
[----:B------:R-:W-:-:S07]  /*4c70*/  IMAD.MOV.U32 R64, RZ, RZ, RZ ;  /* 0x000000ffff407224 */ /* 0x000fce00078e00ff */
[----:B------:R-:W-:Y:S02]  /*4c80*/  VOTE.ANY R58, PT, P0 ;  /* 0x00000000003a7806 */ /* 0x000fe400000e0100 */
[----:B------:R-:W-:Y:S02]  /*4c90*/  VOTE.ANY R47, PT, P1 ;  /* 0x00000000002f7806 */ /* 0x000fe400008e0100 */
        /* <DEDUP_REMOVED lines=22> */
[----:B------:R-:W-:Y:S02]  /*4e00*/  SHF.R.U32.HI R58, RZ, UR5, R6 ;  /* 0x00000005ff3a7c19 */ /* 0x000fe40008011606 */
[----:B0-----:R-:W0:Y:S01]  /*4e10*/  FLO.U32 R59, R61 ;  /* 0x0000003d003b7300 */ /* 0x001e2200000e0000 */
[----:B------:R-:W-:Y:S02]  /*4e20*/  LOP3.LUT R47, R14, R61, RZ, 0xc0, !PT ;  /* 0x0000003d0e2f7212 */ /* 0x000fe400078ec0ff */
[----:B------:R-:W-:-:S05]  /*4e30*/  LOP3.LUT R58, R58, UR4, RZ, 0x30, !PT ;  /* 0x000000043a3a7c12 */ /* 0x000fca000f8e30ff */
[----:B------:R-:W3:Y:S01]  /*4e40*/  POPC R47, R47 ;  /* 0x0000002f002f7309 */ /* 0x000ee20000000000 */
[----:B0-----:R-:W-:-:S13]  /*4e50*/  ISETP.NE.AND P0, PT, R24, R59, PT ;  /* 0x0000003b1800720c */ /* 0x001fda0003f05270 */
[----:B-123--:R-:W-:Y:S05]  /*4e60*/  @P0 BRA `(.L_x_58) ;  /* 0x0000000000080947 */ /* 0x00efea0003800000 */
[----:B------:R-:W-:-:S05]  /*4e70*/  IMAD R60, R60, 0x4, R29 ;  /* 0x000000043c3c7824 */ /* 0x000fca00078e021d */
[----:B------:R0:W1:Y:S02]  /*4e80*/  ATOMS.ADD R64, [R60], R47 ;  /* 0x0000002f3c40738c */ /* 0x0000640000000000 */
.L_x_58:
[----:B------:R-:W-:Y:S05]  /*4e90*/  BSYNC.RECONVERGENT B0 ;  /* 0x0000000000007941 */ /* 0x000fea0003800200 */
.L_x_57:
[----:B------:R-:W-:Y:S01]  /*4ea0*/  R2P PR, R58, 0x7f ;  /* 0x0000007f3a007804 */ /* 0x000fe20000000000 */
[----:B------:R-:W-:Y:S01]  /*4eb0*/  IMAD.IADD R52, R51, 0x1, R52 ;  /* 0x0000000133347824 */ /* 0x000fe200078e0234 */
[----:B-1----:R1:W2:Y:S01]  /*4ec0*/  SHFL.IDX PT, R64, R64, R59, 0x1f ;  /* 0x00001f3b40407589 */ /* 0x0022a200000e0000 */
[----:B------:R-:W-:Y:S01]  /*4ed0*/  BSSY.RECONVERGENT B0, `(.L_x_59) ;  /* 0x0000024000007945 */ /* 0x000fe20003800200 */
[----:B------:R-:W-:Y:S02]  /*4ee0*/  IMAD.IADD R56, R53, 0x1, R56 ;  /* 0x0000000135387824 */ /* 0x000fe400078e0238 */
[----:B------:R-:W-:-:S07]  /*4ef0*/  IMAD.MOV.U32 R62, RZ, RZ, RZ ;  /* 0x000000ffff3e7224 */ /* 0x000fce00078e00ff */
        /* <DEDUP_REMOVED lines=25> */
[----:B------:R-:W0:Y:S01]  /*5090*/  FLO.U32 R55, R61 ;  /* 0x0000003d00377300 */ /* 0x000e2200000e0000 */
[----:B------:R-:W-:Y:S02]  /*50a0*/  LOP3.LUT R51, R14, R61, RZ, 0xc0, !PT ;  /* 0x0000003d0e337212 */ /* 0x000fe400078ec0ff */
[----:B------:R-:W-:-:S05]  /*50b0*/  LOP3.LUT R60, R60, UR4, RZ, 0x30, !PT ;  /* 0x000000043c3c7c12 */ /* 0x000fca000f8e30ff */
[----:B------:R-:W3:Y:S01]  /*50c0*/  POPC R51, R51 ;  /* 0x0000003300337309 */ /* 0x000ee20000000000 */
[----:B0-----:R-:W-:-:S13]  /*50d0*/  ISETP.NE.AND P0, PT, R24, R55, PT ;  /* 0x000000371800720c */ /* 0x001fda0003f05270 */
[----:B-123--:R-:W-:Y:S05]  /*50e0*/  @P0 BRA `(.L_x_60) ;  /* 0x0000000000080947 */ /* 0x00efea0003800000 */
[----:B------:R-:W-:-:S05]  /*50f0*/  IMAD R58, R58, 0x4, R29 ;  /* 0x000000043a3a7824 */ /* 0x000fca00078e021d */
[----:B------:R0:W1:Y:S02]  /*5100*/  ATOMS.ADD R62, [R58], R51 ;  /* 0x000000333a3e738c */ /* 0x0000640000000000 */
.L_x_60:
[----:B------:R-:W-:Y:S05]  /*5110*/  BSYNC.RECONVERGENT B0 ;  /* 0x0000000000007941 */ /* 0x000fea0003800200 */
.L_x_59:
[----:B------:R-:W-:Y:S01]  /*5120*/  R2P PR, R60, 0x7f ;  /* 0x0000007f3c007804 */ /* 0x000fe20000000000 */
[----:B------:R-:W-:Y:S01]  /*5130*/  IMAD.IADD R48, R48, 0x1, R45 ;  /* 0x0000000130307824 */ /* 0x000fe200078e022d */
[----:B-1----:R1:W2:Y:S01]  /*5140*/  SHFL.IDX PT, R62, R62, R55, 0x1f ;  /* 0x00001f373e3e7589 */ /* 0x0022a200000e0000 */
[----:B------:R-:W-:Y:S01]  /*5150*/  BSSY.RECONVERGENT B0, `(.L_x_61) ;  /* 0x0000024000007945 */ /* 0x000fe20003800200 */
[----:B------:R-:W-:-:S09]  /*5160*/  IMAD.MOV.U32 R66, RZ, RZ, RZ ;  /* 0x000000ffff427224 */ /* 0x000fd200078e00ff */
        /* <DEDUP_REMOVED lines=23> */
[----:B------:R-:W-:Y:S01]  /*52e0*/  LOP3.LUT R53, R58, R53, RZ, 0xc0, !PT ;  /* 0x000000353a357212 */ /* 0x000fe200078ec0ff */
[----:B------:R-:W-:Y:S01]  /*52f0*/  IMAD.IADD R58, R37, 0x1, R36 ;  /* 0x00000001253a7824 */ /* 0x000fe200078e0224 */
        /* <DEDUP_REMOVED lines=9> */
.L_x_62:
[----:B------:R-:W-:Y:S05]  /*5390*/  BSYNC.RECONVERGENT B0 ;  /* 0x0000000000007941 */ /* 0x000fea0003800200 */
.L_x_61:
[----:B------:R-:W-:Y:S01]  /*53a0*/  R2P PR, R36, 0x7f ;  /* 0x0000007f24007804 */ /* 0x000fe20000000000 */
[----:B------:R-:W-:Y:S01]  /*53b0*/  IMAD.IADD R34, R35, 0x1, R34 ;  /* 0x0000000123227824 */ /* 0x000fe200078e0222 */
[----:B------:R-:W-:Y:S01]  /*53c0*/  BSSY.RECONVERGENT B0, `(.L_x_63) ;  /* 0x0000022000007945 */ /* 0x000fe20003800200 */
[----:B------:R-:W-:-:S10]  /*53d0*/  IMAD.MOV.U32 R55, RZ, RZ, RZ ;  /* 0x000000ffff377224 */ /* 0x000fd400078e00ff */
        /* <DEDUP_REMOVED lines=24> */
[----:B-1----:R0:W1:Y:S02]  /*5560*/  SHFL.IDX PT, R60, R66, R45, 0x1f ;  /* 0x00001f2d423c7589 */ /* 0x00206400000e0000 */
[----:B------:R-:W2:Y:S01]  /*5570*/  FLO.U32 R59, R53 ;  /* 0x00000035003b7300 */ /* 0x000ea200000e0000 */
[----:B------:R-:W-:-:S07]  /*5580*/  LOP3.LUT R35, R14, R53, RZ, 0xc0, !PT ;  /* 0x000000350e237212 */ /* 0x000fce00078ec0ff */
[----:B------:R-:W3:Y:S01]  /*5590*/  POPC R35, R35 ;  /* 0x0000002300237309 */ /* 0x000ee20000000000 */
[----:B--2---:R-:W-:-:S13]  /*55a0*/  ISETP.NE.AND P0, PT, R24, R59, PT ;  /* 0x0000003b1800720c */ /* 0x004fda0003f05270 */
[----:B01-3--:R-:W-:Y:S05]  /*55b0*/  @P0 BRA `(.L_x_64) ;  /* 0x0000000000080947 */ /* 0x00bfea0003800000 */
[----:B------:R-:W-:-:S05]  /*55c0*/  IMAD R36, R36, 0x4, R29 ;  /* 0x0000000424247824 */ /* 0x000fca00078e021d */
[----:B------:R0:W1:Y:S02]  /*55d0*/  ATOMS.ADD R55, [R36], R35 ;  /* 0x000000232437738c */ /* 0x0000640000000000 */
.L_x_64:
[----:B------:R-:W-:Y:S05]  /*55e0*/  BSYNC.RECONVERGENT B0 ;  /* 0x0000000000007941 */ /* 0x000fea0003800200 */
.L_x_63:
[----:B------:R-:W-:Y:S01]  /*55f0*/  R2P PR, R26, 0x7f ;  /* 0x0000007f1a007804 */ /* 0x000fe20000000000 */
[----:B01----:R0:W1:Y:S01]  /*5600*/  SHFL.IDX PT, R36, R55, R59, 0x1f ;  /* 0x00001f3b37247589 */ /* 0x00306200000e0000 */
[----:B------:R-:W-:Y:S11]  /*5610*/  BSSY.RECONVERGENT B0, `(.L_x_65) ;  /* 0x0000021000007945 */ /* 0x000ff60003800200 */
[----:B------:R-:W-:-:S02]  /*5620*/  VOTE.ANY R45, PT, P0 ;  /* 0x00000000002d7806 */ /* 0x000fc400000e0100 */
[----:B------:R-:W-:Y:S02]  /*5630*/  VOTE.ANY R66, PT, P1 ;  /* 0x0000000000427806 */ /* 0x000fe400008e0100 */
[----:B------:R-:W-:Y:S02]  /*5640*/  @!P0 LOP3.LUT R45, RZ, R45, RZ, 0x33, !PT ;  /* 0x0000002dff2d8212 */ /* 0x000fe400078e33ff */
[----:B------:R-:W-:Y:S02]  /*5650*/  @!P1 LOP3.LUT R66, RZ, R66, RZ, 0x33, !PT ;  /* 0x00000042ff429212 */ /* 0x000fe400078e33ff */
[----:B------:R-:W-:Y:S02]  /*5660*/  LOP3.LUT P0, RZ, R26, 0x80, RZ, 0xc0, !PT ;  /* 0x000000801aff7812 */ /* 0x000fe4000780c0ff */
        /* <DEDUP_REMOVED lines=19> */
[----:B------:R-:W2:Y:S01]  /*57a0*/  FLO.U32 R53, R45 ;  /* 0x0000002d00357300 */ /* 0x000ea200000e0000 */
[----:B------:R-:W-:-:S07]  /*57b0*/  LOP3.LUT R14, R14, R45, RZ, 0xc0, !PT ;  /* 0x0000002d0e0e7212 */ /* 0x000fce00078ec0ff */
[----:B0-----:R0:W3:Y:S01]  /*57c0*/  POPC R55, R14 ;  /* 0x0000000e00377309 */ /* 0x0010e20000000000 */
[----:B--2---:R-:W-:Y:S01]  /*57d0*/  ISETP.NE.AND P0, PT, R24, R53, PT ;  /* 0x000000351800720c */ /* 0x004fe20003f05270 */
[----:B------:R-:W-:-:S12]  /*57e0*/  IMAD.MOV.U32 R24, RZ, RZ, RZ ;  /* 0x000000ffff187224 */ /* 0x000fd800078e00ff */
[----:B01-3--:R-:W-:Y:S05]  /*57f0*/  @P0 BRA `(.L_x_66) ;  /* 0x0000000000080947 */ /* 0x00bfea0003800000 */
[----:B------:R-:W-:-:S06]  /*5800*/  IMAD R24, R26, 0x4, R29 ;  /* 0x000000041a187824 */ /* 0x000fcc00078e021d */
[----:B------:R0:W1:Y:S02]  /*5810*/  ATOMS.ADD R24, [R24], R55 ;  /* 0x000000371818738c */ /* 0x0000640000000000 */
.L_x_66:
[----:B------:R-:W-:Y:S05]  /*5820*/  BSYNC.RECONVERGENT B0 ;  /* 0x0000000000007941 */ /* 0x000fea0003800200 */
.L_x_65:
[----:B------:R-:W-:Y:S01]  /*5830*/  BAR.SYNC.DEFER_BLOCKING 0x0 ;  /* 0x0000000000007b1d */ /* 0x000fe20000010000 */
[----:B------:R-:W-:Y:S01]  /*5840*/  IMAD.IADD R26, R40, 0x1, R49 ;  /* 0x00000001281a7824 */ /* 0x000fe200078e0231 */
[----:B------:R-:W-:Y:S01]  /*5850*/  ISETP.NE.AND P0, PT, R50, RZ, PT ;  /* 0x000000ff3200720c */ /* 0x000fe20003f05270 */
[----:B------:R-:W-:Y:S02]  /*5860*/  IMAD.IADD R28, R28, 0x1, R39 ;  /* 0x000000011c1c7824 */ /* 0x000fe400078e0227 */
[----:B------:R-:W-:Y:S01]  /*5870*/  IMAD R40, R44, 0x4, R7 ;  /* 0x000000042c287824 */ /* 0x000fe200078e0207 */
[----:B------:R-:W-:Y:S01]  /*5880*/  BSSY B1, `(.L_x_67) ;  /* 0x000005c000017945 */ /* 0x000fe20003800000 */
[----:B------:R-:W-:Y:S01]  /*5890*/  IMAD.IADD R14, R38, 0x1, R43 ;  /* 0x00000001260e7824 */ /* 0x000fe200078e022b */
[----:B-1----:R-:W1:Y:S01]  /*58a0*/  SHFL.IDX PT, R24, R24, R53, 0x1f ;  /* 0x00001f3518187589 */ /* 0x002e6200000e0000 */
[----:B------:R-:W-:Y:S02]  /*58b0*/  IMAD R39, R46, 0x4, R7 ;  /* 0x000000042e277824 */ /* 0x000fe400078e0207 */
[----:B------:R-:W-:-:S02]  /*58c0*/  IMAD.IADD R60, R37, 0x1, R60 ;  /* 0x00000001253c7824 */ /* 0x000fc400078e023c */
[--C-:B------:R-:W-:Y:S02]  /*58d0*/  IMAD R38, R52, 0x4, R7.reuse ;  /* 0x0000000434267824 */ /* 0x100fe400078e0207 */
[----:B------:R-:W-:Y:S02]  /*58e0*/  IMAD.IADD R32, R33, 0x1, R32 ;  /* 0x0000000121207824 */ /* 0x000fe400078e0220 */
[----:B------:R-:W-:Y:S02]  /*58f0*/  IMAD.IADD R44, R35, 0x1, R36 ;  /* 0x00000001232c7824 */ /* 0x000fe400078e0224 */
[--C-:B------:R-:W-:Y:S02]  /*5900*/  IMAD R37, R56, 0x4, R7.reuse ;  /* 0x0000000438257824 */ /* 0x100fe400078e0207 */
[----:B------:R-:W-:Y:S02]  /*5910*/  IMAD.IADD R30, R31, 0x1, R30 ;  /* 0x000000011f1e7824 */ /* 0x000fe400078e021e */
[--C-:B------:R-:W-:Y:S01]  /*5920*/  IMAD R36, R48, 0x4, R7.reuse ;  /* 0x0000000430247824 */ /* 0x100fe200078e0207 */
[----:B------:R2:W-:Y:S01]  /*5930*/  STS [R40+-0x4], R27 ;  /* 0xfffffc1b28007388 */ /* 0x0005e20000000800 */
[----:B------:R-:W-:-:S02]  /*5940*/  IMAD R35, R58, 0x4, R7 ;  /* 0x000000043a237824 */ /* 0x000fc400078e0207 */
[--C-:B------:R-:W-:Y:S01]  /*5950*/  IMAD R34, R34, 0x4, R7.reuse ;  /* 0x0000000422227824 */ /* 0x100fe200078e0207 */
[----:B------:R-:W-:Y:S01]  /*5960*/  STS [R39+-0x4], R22 ;  /* 0xfffffc1627007388 */ /* 0x000fe20000000800 */
[--C-:B------:R-:W-:Y:S02]  /*5970*/  IMAD R33, R32, 0x4, R7.reuse ;  /* 0x0000000420217824 */ /* 0x100fe400078e0207 */
[----:B------:R-:W-:Y:S01]  /*5980*/  IMAD.IADD R64, R47, 0x1, R64 ;  /* 0x000000012f407824 */ /* 0x000fe200078e0240 */
[----:B------:R-:W-:Y:S01]  /*5990*/  STS [R38+-0x4], R21 ;  /* 0xfffffc1526007388 */ /* 0x000fe20000000800 */
[--C-:B------:R-:W-:Y:S02]  /*59a0*/  IMAD R32, R30, 0x4, R7.reuse ;  /* 0x000000041e207824 */ /* 0x100fe400078e0207 */
[----:B------:R-:W-:Y:S01]  /*59b0*/  IMAD.IADD R62, R51, 0x1, R62 ;  /* 0x00000001333e7824 */ /* 0x000fe200078e023e */
[----:B------:R-:W-:Y:S01]  /*59c0*/  STS [R37+-0x4], R18 ;  /* 0xfffffc1225007388 */ /* 0x000fe20000000800 */
[----:B------:R-:W-:-:S02]  /*59d0*/  IMAD R31, R28, 0x4, R7 ;  /* 0x000000041c1f7824 */ /* 0x000fc400078e0207 */
[--C-:B------:R-:W-:Y:S01]  /*59e0*/  IMAD R30, R14, 0x4, R7.reuse ;  /* 0x000000040e1e7824 */ /* 0x100fe200078e0207 */
[----:B------:R-:W-:Y:S01]  /*59f0*/  STS [R36+-0x4], R23 ;  /* 0xfffffc1724007388 */ /* 0x000fe20000000800 */
[--C-:B------:R-:W-:Y:S02]  /*5a00*/  IMAD R29, R26, 0x4, R7.reuse ;  /* 0x000000041a1d7824 */ /* 0x100fe400078e0207 */
[----:B-1----:R-:W-:Y:S01]  /*5a10*/  IMAD.IADD R24, R55, 0x1, R24 ;  /* 0x0000000137187824 */ /* 0x002fe200078e0218 */
[----:B------:R-:W-:Y:S01]  /*5a20*/  STS [R35+-0x4], R20 ;  /* 0xfffffc1423007388 */ /* 0x000fe20000000800 */
[--C-:B------:R-:W-:Y:S02]  /*5a30*/  IMAD R28, R64, 0x4, R7.reuse ;  /* 0x00000004401c7824 */ /* 0x100fe400078e0207 */
[--C-:B--2---:R-:W-:Y:S01]  /*5a40*/  IMAD R27, R62, 0x4, R7.reuse ;  /* 0x000000043e1b7824 */ /* 0x104fe200078e0207 */
[----:B------:R1:W-:Y:S01]  /*5a50*/  STS [R34+-0x4], R25 ;  /* 0xfffffc1922007388 */ /* 0x0003e20000000800 */
[----:B------:R-:W-:-:S02]  /*5a60*/  IMAD R26, R60, 0x4, R7 ;  /* 0x000000043c1a7824 */ /* 0x000fc400078e0207 */
[--C-:B------:R-:W-:Y:S01]  /*5a70*/  IMAD R24, R24, 0x4, R7.reuse ;  /* 0x0000000418187824 */ /* 0x100fe200078e0207 */
[----:B------:R-:W-:Y:S04]  /*5a80*/  STS [R33+-0x4], R10 ;  /* 0xfffffc0a21007388 */ /* 0x000fe80000000800 */
[----:B------:R-:W-:Y:S01]  /*5a90*/  STS [R32+-0x4], R17 ;  /* 0xfffffc1120007388 */ /* 0x000fe20000000800 */
[----:B-1----:R-:W-:-:S03]  /*5aa0*/  IMAD R25, R44, 0x4, R7 ;  /* 0x000000042c197824 */ /* 0x002fc600078e0207 */
[----:B------:R-:W-:Y:S04]  /*5ab0*/  STS [R31+-0x4], R12 ;  /* 0xfffffc0c1f007388 */ /* 0x000fe80000000800 */
[----:B------:R1:W-:Y:S04]  /*5ac0*/  STS [R30+-0x4], R19 ;  /* 0xfffffc131e007388 */ /* 0x0003e80000000800 */
[----:B------:R2:W-:Y:S04]  /*5ad0*/  STS [R29+-0x4], R16 ;  /* 0xfffffc101d007388 */ /* 0x0005e80000000800 */
[----:B------:R2:W-:Y:S01]  /*5ae0*/  STS [R28+-0x4], R9 ;  /* 0xfffffc091c007388 */ /* 0x0005e20000000800 */
[----:B-1----:R-:W-:-:S03]  /*5af0*/  IMAD R19, R3, 0x8, R7 ;  /* 0x0000000803137824 */ /* 0x002fc600078e0207 */
[----:B------:R2:W-:Y:S04]  /*5b00*/  STS [R27+-0x4], R6 ;  /* 0xfffffc061b007388 */ /* 0x0005e80000000800 */
[----:B------:R2:W-:Y:S04]  /*5b10*/  STS [R26+-0x4], R11 ;  /* 0xfffffc0b1a007388 */ /* 0x0005e80000000800 */
[----:B------:R2:W-:Y:S04]  /*5b20*/  STS [R25+-0x4], R8 ;  /* 0xfffffc0819007388 */ /* 0x0005e80000000800 */
[----:B------:R2:W-:Y:S01]  /*5b30*/  STS [R24+-0x4], R13 ;  /* 0xfffffc0d18007388 */ /* 0x0005e20000000800 */
[----:B------:R-:W-:Y:S05]  /*5b40*/  @P0 BRA `(.L_x_68) ;  /* 0x0000000000bc0947 */ /* 0x000fea0003800000 */
[----:B------:R-:W1:Y:S02]  /*5b50*/  LDCU.64 UR8, c[0x0][0x398] ;  /* 0x00007300ff0877ac */ /* 0x000e640008000a00 */
[----:B-1----:R-:W-:-:S04]  /*5b60*/  LEA R10, P0, R3, UR8, 0x3 ;  /* 0x00000008030a7c11 */ /* 0x002fc8000f8018ff */
[----:B--2---:R-:W-:-:S05]  /*5b70*/  LEA.HI.X R11, R3, UR9, RZ, 0x3, P0 ;  /* 0x00000009030b7c11 */ /* 0x004fca00080f1cff */
[----:B------:R-:W2:Y:S01]  /*5b80*/  LDG.E.64 R8, desc[UR6][R10.64] ;  /* 0x000000060a087981 */ /* 0x000ea2000c1e1b00 */
[----:B------:R-:W-:Y:S02]  /*5b90*/  SHF.R.S32.HI R13, RZ, 0x1f, R15 ;  /* 0x0000001fff0d7819 */ /* 0x000fe4000001140f */
[----:B--2---:R-:W-:-:S05]  /*5ba0*/  IADD3 R8, P0, PT, -R15, R8, RZ ;  /* 0x000000080f087210 */ /* 0x004fca0007f1e1ff */
[----:B------:R-:W-:Y:S01]  /*5bb0*/  IMAD.X R9, R9, 0x1, ~R13, P0 ;  /* 0x0000000109097824 */ /* 0x000fe200000e0e0d */
[----:B------:R-:W-:Y:S01]  /*5bc0*/  ISETP.GE.AND P0, PT, R42, 0x1, PT ;  /* 0x000000012a00780c */ /* 0x000fe20003f06270 */
[----:B------:R-:W-:-:S03]  /*5bd0*/  IMAD.MOV.U32 R13, RZ, RZ, R0 ;  /* 0x000000ffff0d7224 */ /* 0x000fc600078e0000 */
[----:B------:R1:W-:Y:S09]  /*5be0*/  STS.64 [R19+0x6600], R8 ;  /* 0x0066000813007388 */ /* 0x0003f20000000a00 */
[----:B------:R-:W-:Y:S05]  /*5bf0*/  @!P0 BRA `(.L_x_69) ;  /* 0x00000000006c8947 */ /* 0x000fea0003800000 */
[----:B------:R-:W-:Y:S01]  /*5c00*/  BSSY B0, `(.L_x_70) ;  /* 0x0000019000007945 */ /* 0x000fe20003800000 */
[----:B------:R-:W-:Y:S02]  /*5c10*/  IMAD.MOV.U32 R6, RZ, RZ, -0x1 ;  /* 0xffffffffff067424 */ /* 0x000fe400078e00ff */
[----:B------:R-:W-:Y:S02]  /*5c20*/  IMAD.MOV.U32 R10, RZ, RZ, R42 ;  /* 0x000000ffff0a7224 */ /* 0x000fe400078e002a */
[----:B------:R-:W-:-:S07]  /*5c30*/  IMAD.MOV.U32 R13, RZ, RZ, R0 ;  /* 0x000000ffff0d7224 */ /* 0x000fce00078e0000 */
.L_x_74:
[----:B-1----:R-:W1:Y:S01]  /*5c40*/  LDC.64 R8, c[0x0][0x380] ;  /* 0x0000e000ff087b82 */ /* 0x002e620000000a00 */
[----:B------:R-:W-:Y:S01]  /*5c50*/  VIADD R17, R10, 0xffffffff ;  /* 0xffffffff0a117836 */ /* 0x000fe20000000000 */
[----:B------:R-:W-:Y:S03]  /*5c60*/  BSSY B2, `(.L_x_71) ;  /* 0x0000008000027945 */ /* 0x000fe60003800000 */
[----:B------:R-:W-:-:S04]  /*5c70*/  IMAD R11, R17, 0x100, R3 ;  /* 0x00000100110b7824 */ /* 0x000fc800078e0203 */
[----:B-1----:R-:W-:-:S07]  /*5c80*/  IMAD.WIDE R8, R11, 0x4, R8 ;  /* 0x000000040b087825 */ /* 0x002fce00078e0208 */
.L_x_72:
[----:B------:R-:W-:Y:S05]  /*5c90*/  YIELD ;  /* 0x0000000000007946 */ /* 0x000fea0003800000 */
[----:B------:R1:W-:Y:S06]  /*5ca0*/  MEMBAR.SC.CTA ;  /* 0x0000000000007992 */ /* 0x0003ec0000000000 */
[----:B-1----:R-:W2:Y:S02]  /*5cb0*/  LDG.E.STRONG.SYS R11, desc[UR6][R8.64] ;  /* 0x00000006080b7981 */ /* 0x002ea4000c1f5900 */
[----:B--2---:R-:W-:-:S13]  /*5cc0*/  ISETP.NE.AND P0, PT, R11, RZ, PT ;  /* 0x000000ff0b00720c */ /* 0x004fda0003f05270 */
[----:B------:R-:W-:Y:S05]  /*5cd0*/  @!P0 BRA `(.L_x_72) ;  /* 0xfffffffc00ec8947 */ /* 0x000fea000383ffff */
[----:B------:R-:W-:Y:S05]  /*5ce0*/  BSYNC B2 ;  /* 0x0000000000027941 */ /* 0x000fea0003800000 */
.L_x_71:
[----:B------:R-:W-:Y:S01]  /*5cf0*/  BSSY.RECONVERGENT B2, `(.L_x_73) ;  /* 0x0000006000027945 */ /* 0x000fe20003800200 */
[C---:B------:R-:W-:Y:S02]  /*5d00*/  ISETP.GT.AND P0, PT, R11.reuse, -0x1, PT ;  /* 0xffffffff0b00780c */ /* 0x040fe40003f04270 */
[----:B------:R-:W-:Y:S01]  /*5d10*/  LOP3.LUT R8, R11, 0x3fffffff, RZ, 0xc0, !PT ;  /* 0x3fffffff0b087812 */ /* 0x000fe200078ec0ff */
[----:B------:R-:W-:Y:S05]  /*5d20*/  WARPSYNC.EXCLUSIVE R6 ;  /* 0x0000000006007348 */ /* 0x000fea0003a00000 */
[----:B------:R-:W-:-:S05]  /*5d30*/  IMAD.IADD R13, R8, 0x1, R13 ;  /* 0x00000001080d7824 */ /* 0x000fca00078e020d */
[----:B------:R-:W-:-:S07]  /*5d40*/  VOTE.ANY R6, PT, P0 ;  /* 0x0000000000067806 */ /* 0x000fce00000e0100 */
[----:B------:R-:W-:Y:S05]  /*5d50*/  BSYNC.RECONVERGENT B2 ;  /* 0x0000000000027941 */ /* 0x000fea0003800200 */
.L_x_73:
[----:B------:R-:W-:Y:S01]  /*5d60*/  ISETP.GT.U32.AND P1, PT, R10, 0x1, PT ;  /* 0x000000010a00780c */ /* 0x000fe20003f24070 */
[----:B------:R-:W-:-:S12]  /*5d70*/  IMAD.MOV.U32 R10, RZ, RZ, R17 ;  /* 0x000000ffff0a7224 */ /* 0x000fd800078e0011 */
[----:B------:R-:W-:Y:S05]  /*5d80*/  @P0 BRA P1, `(.L_x_74) ;  /* 0xfffffffc00ac0947 */ /* 0x000fea000083ffff */
[----:B------:R-:W-:Y:S05]  /*5d90*/  BSYNC B0 ;  /* 0x0000000000007941 */ /* 0x000fea0003800000 */
.L_x_70:
[----:B------:R2:W3:Y:S02]  /*5da0*/  LDS.64 R8, [R19+0x6600] ;  /* 0x0066000013087984 */ /* 0x0004e40000000a00 */
.L_x_69:
[----:B------:R-:W4:Y:S01]  /*5db0*/  LDC.64 R10, c[0x0][0x380] ;  /* 0x0000e000ff0a7b82 */ /* 0x000f220000000a00 */
[C---:B------:R-:W-:Y:S01]  /*5dc0*/  IMAD.IADD R17, R13.reuse, 0x1, -R0 ;  /* 0x000000010d117824 */ /* 0x040fe200078e0a00 */
[----:B------:R-:W-:Y:S01]  /*5dd0*/  LOP3.LUT R13, R13, 0x80000000, RZ, 0xfc, !PT ;  /* 0x800000000d0d7812 */ /* 0x000fe200078efcff */
[----:B------:R-:W-:-:S03]  /*5de0*/  IMAD R21, R42, 0x100, R3 ;  /* 0x000001002a157824 */ /* 0x000fc600078e0203 */
[----:B-1-3--:R-:W-:-:S04]  /*5df0*/  IADD3 R8, P0, PT, R17, R8, RZ ;  /* 0x0000000811087210 */ /* 0x00afc80007f1e0ff */
[----:B------:R-:W-:-:S05]  /*5e00*/  LEA.HI.X.SX32 R9, R17, R9, 0x1, P0 ;  /* 0x0000000911097211 */ /* 0x000fca00000f0eff */
[----:B------:R1:W-:Y:S01]  /*5e10*/  STS.64 [R19+0x6600], R8 ;  /* 0x0066000813007388 */ /* 0x0003e20000000a00 */
[----:B----4-:R-:W-:-:S05]  /*5e20*/  IMAD.WIDE R10, R21, 0x4, R10 ;  /* 0x00000004150a7825 */ /* 0x010fca00078e020a */
[----:B------:R1:W-:Y:S02]  /*5e30*/  STG.E.STRONG.SYS desc[UR6][R10.64], R13 ;  /* 0x0000000d0a007986 */ /* 0x0003e4000c115906 */
.L_x_68:
[----:B------:R-:W-:Y:S05]  /*5e40*/  BSYNC B1 ;  /* 0x0000000000017941 */ /* 0x000fea0003800000 */
.L_x_67:
[----:B------:R-:W3:Y:S01]  /*5e50*/  LDC R23, c[0x0][0x3c0] ;  /* 0x0000f000ff177b82 */ /* 0x000ee20000000800 */
[----:B--2---:R-:W-:-:S07]  /*5e60*/  VIADD R6, R54, 0x1980 ;  /* 0x0000198036067836 */ /* 0x004fce0000000000 */
[----:B-1----:R-:W1:Y:S01]  /*5e70*/  LDC.64 R10, c[0x0][0x390] ;  /* 0x0000e400ff0a7b82 */ /* 0x002e620000000a00 */
[----:B---3--:R-:W-:Y:S02]  /*5e80*/  ISETP.GE.AND P0, PT, R6, R23, PT ;  /* 0x000000170600720c */ /* 0x008fe40003f06270 */
[----:B-1----:R-:W-:-:S04]  /*5e90*/  ISETP.EQ.U32.AND P1, PT, R10, RZ, PT ;  /* 0x000000ff0a00720c */ /* 0x002fc80003f22070 */
[----:B------:R-:W-:-:S04]  /*5ea0*/  ISETP.EQ.OR.EX P0, PT, R11, RZ, !P0, P1 ;  /* 0x000000ff0b00720c */ /* 0x000fc80004702710 */
[----:B------:R-:W-:-:S13]  /*5eb0*/  ISETP.GT.U32.OR P0, PT, R3, 0xff, P0 ;  /* 0x000000ff0300780c */ /* 0x000fda0000704470 */
[----:B------:R-:W-:Y:S05]  /*5ec0*/  @P0 BRA `(.L_x_75) ;  /* 0x0000000000200947 */ /* 0x000fea0003800000 */
[----:B------:R-:W1:Y:S01]  /*5ed0*/  LDS.64 R8, [R19+0x6600] ;  /* 0x0066000013087984 */ /* 0x000e620000000a00 */
[C---:B------:R-:W-:Y:S02]  /*5ee0*/  LEA R10, P2, R3.reuse, R10, 0x3 ;  /* 0x0000000a030a7211 */ /* 0x040fe400078418ff */
[--C-:B------:R-:W-:Y:S02]  /*5ef0*/  SHF.R.S32.HI R13, RZ, 0x1f, R0.reuse ;  /* 0x0000001fff0d7819 */ /* 0x100fe40000011400 */
[----:B------:R-:W-:Y:S02]  /*5f00*/  LEA.HI.X R11, R3, R11, RZ, 0x3, P2 ;  /* 0x0000000b030b7211 */ /* 0x000fe400010f1cff */
[----:B-1----:R-:W-:Y:S02]  /*5f10*/  IADD3 R8, P0, P1, R8, R15, R0 ;  /* 0x0000000f08087210 */ /* 0x002fe4000791e000 */
[----:B------:R-:W-:-:S04]  /*5f20*/  SHF.R.S32.HI R15, RZ, 0x1f, R15 ;  /* 0x0000001fff0f7819 */ /* 0x000fc8000001140f */
[----:B------:R-:W-:-:S05]  /*5f30*/  IADD3.X R9, PT, PT, R9, R15, R13, P0, P1 ;  /* 0x0000000f09097210 */ /* 0x000fca00007e240d */
[----:B------:R1:W-:Y:S02]  /*5f40*/  STG.E.64 desc[UR6][R10.64], R8 ;  /* 0x000000080a007986 */ /* 0x0003e4000c101b06 */
.L_x_75:
[----:B------:R-:W-:Y:S01]  /*5f50*/  ISETP.GT.AND P0, PT, R6, R23, PT ;  /* 0x000000170600720c */ /* 0x000fe20003f04270 */
[----:B------:R-:W-:Y:S05]  /*5f60*/  WARPSYNC.ALL ;  /* 0x0000000000007948 */ /* 0x000fea0003800000 */
[----:B------:R-:W-:Y:S01]  /*5f70*/  BAR.SYNC.DEFER_BLOCKING 0x0 ;  /* 0x0000000000007b1d */ /* 0x000fe20000010000 */
[----:B------:R-:W-:-:S06]  /*5f80*/  IMAD R22, R3, 0x4, R7 ;  /* 0x0000000403167824 */ /* 0x000fcc00078e0207 */
[----:B------:R-:W-:Y:S05]  /*5f90*/  @P0 BRA `(.L_x_76) ;  /* 0x0000000c003c0947 */ /* 0x000fea0003800000 */
[----:B------:R-:W2:Y:S01]  /*5fa0*/  LDS R0, [R22] ;  /* 0x0000000016007984 */ /* 0x000ea20000000800 */
[----:B------:R-:W2:Y:S01]  /*5fb0*/  LDCU UR5, c[0x0][0x3c4] ;  /* 0x00007880ff0577ac */ /* 0x000ea20008000800 */
[----:B------:R-:W3:Y:S01]  /*5fc0*/  LDCU.64 UR8, c[0x0][0x3a0] ;  /* 0x00007400ff0877ac */ /* 0x000ee20008000a00 */
[----:B--2---:R-:W-:Y:S02]  /*5fd0*/  SHF.R.U32.HI R6, RZ, UR5, R0 ;  /* 0x00000005ff067c19 */ /* 0x004fe40008011600 */
[----:B------:R-:W-:Y:S02]  /*5fe0*/  LOP3.LUT R15, R0, 0x80000000, RZ, 0x3c, !PT ;  /* 0x80000000000f7812 */ /* 0x000fe400078e3cff */
[----:B------:R-:W-:-:S05]  /*5ff0*/  LOP3.LUT R6, R6, UR4, RZ, 0x30, !PT ;  /* 0x0000000406067c12 */ /* 0x000fca000f8e30ff */
[----:B-1----:R-:W-:-:S06]  /*6000*/  IMAD R8, R6, 0x8, R7 ;  /* 0x0000000806087824 */ /* 0x002fcc00078e0207 */
[----:B------:R-:W1:Y:S02]  /*6010*/  LDS.64 R8, [R8+0x6600] ;  /* 0x0066000008087984 */ /* 0x000e640000000a00 */
[----:B-1----:R-:W-:-:S05]  /*6020*/  IADD3 R6, P1, PT, R8, R3, RZ ;  /* 0x0000000308067210 */ /* 0x002fca0007f3e0ff */
[----:B------:R-:W-:Y:S01]  /*6030*/  IMAD.X R9, RZ, RZ, R9, P1 ;  /* 0x000000ffff097224 */ /* 0x000fe200008e0609 */
[----:B---3--:R-:W-:-:S04]  /*6040*/  LEA R10, P1, R6, UR8, 0x2 ;  /* 0x00000008060a7c11 */ /* 0x008fc8000f8210ff */
[----:B------:R-:W-:-:S05]  /*6050*/  LEA.HI.X R11, R6, UR9, R9, 0x2, P1 ;  /* 0x00000009060b7c11 */ /* 0x000fca00088f1409 */
[----:B------:R-:W-:Y:S01]  /*6060*/  STG.E desc[UR6][R10.64], R15 ;  /* 0x0000000f0a007986 */ /* 0x000fe2000c101906 */
[----:B------:R-:W-:-:S03]  /*6070*/  NOP ;  /* 0x0000000000007918 */ /* 0x000fc60000000000 */
[----:B------:R-:W1:Y:S02]  /*6080*/  LDS R0, [R22+0x600] ;  /* 0x0006000016007984 */ /* 0x000e640000000800 */
[----:B-1----:R-:W-:Y:S02]  /*6090*/  SHF.R.U32.HI R6, RZ, UR5, R0 ;  /* 0x00000005ff067c19 */ /* 0x002fe40008011600 */
[----:B------:R-:W-:Y:S02]  /*60a0*/  LOP3.LUT R15, R0, 0x80000000, RZ, 0x3c, !PT ;  /* 0x80000000000f7812 */ /* 0x000fe400078e3cff */
[----:B------:R-:W-:-:S05]  /*60b0*/  LOP3.LUT R6, R6, UR4, RZ, 0x30, !PT ;  /* 0x0000000406067c12 */ /* 0x000fca000f8e30ff */
[----:B------:R-:W-:-:S06]  /*60c0*/  IMAD R8, R6, 0x8, R7 ;  /* 0x0000000806087824 */ /* 0x000fcc00078e0207 */
[----:B------:R-:W1:Y:S02]  /*60d0*/  LDS.64 R8, [R8+0x6600] ;  /* 0x0066000008087984 */ /* 0x000e640000000a00 */
[----:B-1----:R-:W-:-:S05]  /*60e0*/  IADD3 R6, P1, PT, R8, R3, RZ ;  /* 0x0000000308067210 */ /* 0x002fca0007f3e0ff */
[----:B------:R-:W-:Y:S01]  /*60f0*/  IMAD.X R9, RZ, RZ, R9, P1 ;  /* 0x000000ffff097224 */ /* 0x000fe200008e0609 */
[----:B------:R-:W-:-:S04]  /*6100*/  LEA R12, P1, R6, UR8, 0x2 ;  /* 0x00000008060c7c11 */ /* 0x000fc8000f8210ff */
        /* <DEDUP_REMOVED lines=163> */
[----:B------:R-:W-:-:S05]  /*6b40*/  IMAD R12, R6, 0x8, R7 ;  /* 0x00000008060c7824 */ /* 0x000fca00078e0207 */
        /* <DEDUP_REMOVED lines=17> */
[----:B------:R1:W-:Y:S01]  /*6c60*/  STG.E desc[UR6][R6.64+0x6000], R9 ;  /* 0x0060000906007986 */ /* 0x0003e2000c101906 */
[----:B------:R-:W-:Y:S01]  /*6c70*/  NOP ;  /* 0x0000000000007918 */ /* 0x000fe20000000000 */
[----:B------:R-:W-:Y:S05]  /*6c80*/  BRA `(.L_x_77) ;  /* 0x00000014000c7947 */ /* 0x000fea0003800000 */
.L_x_76:
[----:B-1----:R-:W-:Y:S01]  /*6c90*/  IMAD R9, R42, -0x1980, R23 ;  /* 0xffffe6802a097824 */ /* 0x002fe200078e0217 */
[----:B------:R-:W-:Y:S01]  /*6ca0*/  BSSY.RECONVERGENT B0, `(.L_x_78) ;  /* 0x000001b000007945 */ /* 0x000fe20003800200 */
[C---:B------:R-:W-:Y:S02]  /*6cb0*/  VIADD R0, R3.reuse, 0x180 ;  /* 0x0000018003007836 */ /* 0x040fe40000000000 */
[C---:B------:R-:W-:Y:S01]  /*6cc0*/  VIADD R6, R3.reuse, 0x300 ;  /* 0x0000030003067836 */ /* 0x040fe20000000000 */
[CC--:B------:R-:W-:Y:S01]  /*6cd0*/  ISETP.GE.AND P1, PT, R3.reuse, R9.reuse, PT ;  /* 0x000000090300720c */ /* 0x0c0fe20003f26270 */
[C---:B------:R-:W-:Y:S01]  /*6ce0*/  VIADD R8, R3.reuse, 0x480 ;  /* 0x0000048003087836 */ /* 0x040fe20000000000 */
[-C--:B------:R-:W-:Y:S01]  /*6cf0*/  ISETP.GE.AND P2, PT, R0, R9.reuse, PT ;  /* 0x000000090000720c */ /* 0x080fe20003f46270 */
[C---:B------:R-:W-:Y:S01]  /*6d00*/  VIADD R0, R3.reuse, 0x600 ;  /* 0x0000060003007836 */ /* 0x040fe20000000000 */
[-C--:B------:R-:W-:Y:S01]  /*6d10*/  ISETP.GE.AND P3, PT, R6, R9.reuse, PT ;  /* 0x000000090600720c */ /* 0x080fe20003f66270 */
[C---:B------:R-:W-:Y:S01]  /*6d20*/  VIADD R6, R3.reuse, 0x780 ;  /* 0x0000078003067836 */ /* 0x040fe20000000000 */
[-C--:B------:R-:W-:Y:S01]  /*6d30*/  ISETP.GE.AND P4, PT, R8, R9.reuse, PT ;  /* 0x000000090800720c */ /* 0x080fe20003f86270 */
[----:B------:R-:W-:Y:S01]  /*6d40*/  VIADD R8, R3, 0x900 ;  /* 0x0000090003087836 */ /* 0x000fe20000000000 */
[----:B------:R-:W-:-:S02]  /*6d50*/  ISETP.GE.AND P5, PT, R0, R9, PT ;  /* 0x000000090000720c */ /* 0x000fc40003fa6270 */
[----:B------:R-:W-:-:S03]  /*6d60*/  ISETP.GE.AND P6, PT, R6, R9, PT ;  /* 0x000000090600720c */ /* 0x000fc60003fc6270 */
[----:B------:R-:W-:Y:S10]  /*6d70*/  @P1 BRA `(.L_x_79) ;  /* 0x0000000000341947 */ /* 0x000ff40003800000 */
[----:B------:R-:W1:Y:S01]  /*6d80*/  LDS R0, [R22] ;  /* 0x0000000016007984 */ /* 0x000e620000000800 */
[----:B------:R-:W1:Y:S01]  /*6d90*/  LDCU UR5, c[0x0][0x3c4] ;  /* 0x00007880ff0577ac */ /* 0x000e620008000800 */
[----:B------:R-:W2:Y:S01]  /*6da0*/  LDCU.64 UR8, c[0x0][0x3a0] ;  /* 0x00007400ff0877ac */ /* 0x000ea20008000a00 */
[----:B-1----:R-:W-:Y:S02]  /*6db0*/  SHF.R.U32.HI R6, RZ, UR5, R0 ;  /* 0x00000005ff067c19 */ /* 0x002fe40008011600 */
[----:B------:R-:W-:Y:S02]  /*6dc0*/  LOP3.LUT R13, R0, 0x80000000, RZ, 0x3c, !PT ;  /* 0x80000000000d7812 */ /* 0x000fe400078e3cff */
[----:B------:R-:W-:-:S05]  /*6dd0*/  LOP3.LUT R6, R6, UR4, RZ, 0x30, !PT ;  /* 0x0000000406067c12 */ /* 0x000fca000f8e30ff */
[----:B------:R-:W-:-:S05]  /*6de0*/  IMAD R6, R6, 0x8, R7 ;  /* 0x0000000806067824 */ /* 0x000fca00078e0207 */
[----:B------:R-:W1:Y:S02]  /*6df0*/  LDS.64 R10, [R6+0x6600] ;  /* 0x00660000060a7984 */ /* 0x000e640000000a00 */
[----:B-1----:R-:W-:-:S05]  /*6e00*/  IADD3 R12, P1, PT, R10, R3, RZ ;  /* 0x000000030a0c7210 */ /* 0x002fca0007f3e0ff */
[----:B------:R-:W-:Y:S01]  /*6e10*/  IMAD.X R11, RZ, RZ, R11, P1 ;  /* 0x000000ffff0b7224 */ /* 0x000fe200008e060b */
[----:B--2---:R-:W-:-:S04]  /*6e20*/  LEA R10, P1, R12, UR8, 0x2 ;  /* 0x000000080c0a7c11 */ /* 0x004fc8000f8210ff */
[----:B------:R-:W-:-:S05]  /*6e30*/  LEA.HI.X R11, R12, UR9, R11, 0x2, P1 ;  /* 0x000000090c0b7c11 */ /* 0x000fca00088f140b */
[----:B------:R1:W-:Y:S04]  /*6e40*/  STG.E desc[UR6][R10.64], R13 ;  /* 0x0000000d0a007986 */ /* 0x0003e8000c101906 */
.L_x_79:
[----:B------:R-:W-:Y:S05]  /*6e50*/  BSYNC.RECONVERGENT B0 ;  /* 0x0000000000007941 */ /* 0x000fea0003800200 */
.L_x_78:
[----:B------:R-:W-:Y:S01]  /*6e60*/  NOP ;  /* 0x0000000000007918 */ /* 0x000fe20000000000 */
[----:B------:R-:W-:Y:S01]  /*6e70*/  BSSY.RECONVERGENT B0, `(.L_x_80) ;  /* 0x0000011000007945 */ /* 0x000fe20003800200 */
[----:B------:R-:W-:Y:S01]  /*6e80*/  ISETP.GE.AND P1, PT, R8, R9, PT ;  /* 0x000000090800720c */ /* 0x000fe20003f26270 */
[----:B------:R-:W-:Y:S02]  /*6e90*/  VIADD R8, R3, 0xa80 ;  /* 0x00000a8003087836 */ /* 0x000fe40000000000 */
[----:B------:R-:W-:Y:S10]  /*6ea0*/  @P2 BRA `(.L_x_81) ;  /* 0x0000000000342947 */ /* 0x000ff40003800000 */
[----:B------:R-:W2:Y:S01]  /*6eb0*/  LDS R0, [R22+0x600] ;  /* 0x0006000016007984 */ /* 0x000ea20000000800 */
[----:B------:R-:W2:Y:S01]  /*6ec0*/  LDCU UR5, c[0x0][0x3c4] ;  /* 0x00007880ff0577ac */ /* 0x000ea20008000800 */
[----:B------:R-:W3:Y:S01]  /*6ed0*/  LDCU.64 UR8, c[0x0][0x3a0] ;  /* 0x00007400ff0877ac */ /* 0x000ee20008000a00 */
[----:B--2---:R-:W-:Y:S02]  /*6ee0*/  SHF.R.U32.HI R6, RZ, UR5, R0 ;  /* 0x00000005ff067c19 */ /* 0x004fe40008011600 */
[----:B-1----:R-:W-:Y:S02]  /*6ef0*/  LOP3.LUT R13, R0, 0x80000000, RZ, 0x3c, !PT ;  /* 0x80000000000d7812 */ /* 0x002fe400078e3cff */
[----:B------:R-:W-:-:S05]  /*6f00*/  LOP3.LUT R6, R6, UR4, RZ, 0x30, !PT ;  /* 0x0000000406067c12 */ /* 0x000fca000f8e30ff */
[----:B------:R-:W-:-:S05]  /*6f10*/  IMAD R6, R6, 0x8, R7 ;  /* 0x0000000806067824 */ /* 0x000fca00078e0207 */
[----:B------:R-:W1:Y:S02]  /*6f20*/  LDS.64 R10, [R6+0x6600] ;  /* 0x00660000060a7984 */ /* 0x000e640000000a00 */
[----:B-1----:R-:W-:-:S05]  /*6f30*/  IADD3 R12, P2, PT, R10, R3, RZ ;  /* 0x000000030a0c7210 */ /* 0x002fca0007f5e0ff */
[----:B------:R-:W-:Y:S01]  /*6f40*/  IMAD.X R11, RZ, RZ, R11, P2 ;  /* 0x000000ffff0b7224 */ /* 0x000fe200010e060b */
[----:B---3--:R-:W-:-:S04]  /*6f50*/  LEA R10, P2, R12, UR8, 0x2 ;  /* 0x000000080c0a7c11 */ /* 0x008fc8000f8410ff */
[----:B------:R-:W-:-:S05]  /*6f60*/  LEA.HI.X R11, R12, UR9, R11, 0x2, P2 ;  /* 0x000000090c0b7c11 */ /* 0x000fca00090f140b */
[----:B------:R2:W-:Y:S04]  /*6f70*/  STG.E desc[UR6][R10.64+0x600], R13 ;  /* 0x0006000d0a007986 */ /* 0x0005e8000c101906 */
.L_x_81:
[----:B------:R-:W-:Y:S05]  /*6f80*/  BSYNC.RECONVERGENT B0 ;  /* 0x0000000000007941 */ /* 0x000fea0003800200 */
.L_x_80:
[----:B------:R-:W-:Y:S01]  /*6f90*/  NOP ;  /* 0x0000000000007918 */ /* 0x000fe20000000000 */
[----:B------:R-:W-:Y:S01]  /*6fa0*/  BSSY.RECONVERGENT B0, `(.L_x_82) ;  /* 0x0000011000007945 */ /* 0x000fe20003800200 */
[----:B------:R-:W-:Y:S02]  /*6fb0*/  ISETP.GE.AND P2, PT, R8, R9, PT ;  /* 0x000000090800720c */ /* 0x000fe40003f46270 */
[----:B------:R-:W-:Y:S01]  /*6fc0*/  LOP3.LUT R8, R3, 0xc00, RZ, 0xfc, !PT ;  /* 0x00000c0003087812 */ /* 0x000fe200078efcff */
[----:B------:R-:W-:Y:S10]  /*6fd0*/  @P3 BRA `(.L_x_83) ;  /* 0x0000000000343947 */ /* 0x000ff40003800000 */
[----:B------:R-:W3:Y:S01]  /*6fe0*/  LDS R0, [R22+0xc00] ;  /* 0x000c000016007984 */ /* 0x000ee20000000800 */
[----:B------:R-:W3:Y:S01]  /*6ff0*/  LDCU UR5, c[0x0][0x3c4] ;  /* 0x00007880ff0577ac */ /* 0x000ee20008000800 */
[----:B------:R-:W4:Y:S01]  /*7000*/  LDCU.64 UR8, c[0x0][0x3a0] ;  /* 0x00007400ff0877ac */ /* 0x000f220008000a00 */
[----:B---3--:R-:W-:Y:S02]  /*7010*/  SHF.R.U32.HI R6, RZ, UR5, R0 ;  /* 0x00000005ff067c19 */ /* 0x008fe40008011600 */
[----:B-12---:R-:W-:Y:S02]  /*7020*/  LOP3.LUT R13, R0, 0x80000000, RZ, 0x3c, !PT ;  /* 0x80000000000d7812 */ /* 0x006fe400078e3cff */
[----:B------:R-:W-:-:S05]  /*7030*/  LOP3.LUT R6, R6, UR4, RZ, 0x30, !PT ;  /* 0x0000000406067c12 */ /* 0x000fca000f8e30ff */
[----:B------:R-:W-:-:S05]  /*7040*/  IMAD R6, R6, 0x8, R7 ;  /* 0x0000000806067824 */ /* 0x000fca00078e0207 */
[----:B------:R-:W1:Y:S02]  /*7050*/  LDS.64 R10, [R6+0x6600] ;  /* 0x00660000060a7984 */ /* 0x000e640000000a00 */
[----:B-1----:R-:W-:-:S05]  /*7060*/  IADD3 R12, P3, PT, R10, R3, RZ ;  /* 0x000000030a0c7210 */ /* 0x002fca0007f7e0ff */
[----:B------:R-:W-:Y:S01]  /*7070*/  IMAD.X R11, RZ, RZ, R11, P3 ;  /* 0x000000ffff0b7224 */ /* 0x000fe200018e060b */
[----:B----4-:R-:W-:-:S04]  /*7080*/  LEA R10, P3, R12, UR8, 0x2 ;  /* 0x000000080c0a7c11 */ /* 0x010fc8000f8610ff */
[----:B------:R-:W-:-:S05]  /*7090*/  LEA.HI.X R11, R12, UR9, R11, 0x2, P3 ;  /* 0x000000090c0b7c11 */ /* 0x000fca00098f140b */
[----:B------:R3:W-:Y:S04]  /*70a0*/  STG.E desc[UR6][R10.64+0xc00], R13 ;  /* 0x000c000d0a007986 */ /* 0x0007e8000c101906 */
.L_x_83:
[----:B------:R-:W-:Y:S05]  /*70b0*/  BSYNC.RECONVERGENT B0 ;  /* 0x0000000000007941 */ /* 0x000fea0003800200 */
.L_x_82:
[----:B------:R-:W-:Y:S01]  /*70c0*/  NOP ;  /* 0x0000000000007918 */ /* 0x000fe20000000000 */
[----:B------:R-:W-:Y:S01]  /*70d0*/  BSSY.RECONVERGENT B0, `(.L_x_84) ;  /* 0x0000011000007945 */ /* 0x000fe20003800200 */
[----:B------:R-:W-:Y:S01]  /*70e0*/  ISETP.GE.AND P3, PT, R8, R9, PT ;  /* 0x000000090800720c */ /* 0x000fe20003f66270 */
[----:B------:R-:W-:Y:S02]  /*70f0*/  VIADD R8, R3, 0xd80 ;  /* 0x00000d8003087836 */ /* 0x000fe40000000000 */
[----:B------:R-:W-:Y:S10]  /*7100*/  @P4 BRA `(.L_x_85) ;  /* 0x0000000000344947 */ /* 0x000ff40003800000 */
[----:B------:R-:W4:Y:S01]  /*7110*/  LDS R0, [R22+0x1200] ;  /* 0x0012000016007984 */ /* 0x000f220000000800 */
[----:B------:R-:W4:Y:S01]  /*7120*/  LDCU UR5, c[0x0][0x3c4] ;  /* 0x00007880ff0577ac */ /* 0x000f220008000800 */
[----:B------:R-:W5:Y:S01]  /*7130*/  LDCU.64 UR8, c[0x0][0x3a0] ;  /* 0x00007400ff0877ac */ /* 0x000f620008000a00 */
[----:B----4-:R-:W-:Y:S02]  /*7140*/  SHF.R.U32.HI R6, RZ, UR5, R0 ;  /* 0x00000005ff067c19 */ /* 0x010fe40008011600 */
[----:B-123--:R-:W-:Y:S02]  /*7150*/  LOP3.LUT R13, R0, 0x80000000, RZ, 0x3c, !PT ;  /* 0x80000000000d7812 */ /* 0x00efe400078e3cff */
[----:B------:R-:W-:-:S05]  /*7160*/  LOP3.LUT R6, R6, UR4, RZ, 0x30, !PT ;  /* 0x0000000406067c12 */ /* 0x000fca000f8e30ff */
[----:B------:R-:W-:-:S05]  /*7170*/  IMAD R6, R6, 0x8, R7 ;  /* 0x0000000806067824 */ /* 0x000fca00078e0207 */
[----:B------:R-:W1:Y:S02]  /*7180*/  LDS.64 R10, [R6+0x6600] ;  /* 0x00660000060a7984 */ /* 0x000e640000000a00 */
[----:B-1----:R-:W-:-:S05]  /*7190*/  IADD3 R12, P4, PT, R10, R3, RZ ;  /* 0x000000030a0c7210 */ /* 0x002fca0007f9e0ff */
[----:B------:R-:W-:Y:S01]  /*71a0*/  IMAD.X R11, RZ, RZ, R11, P4 ;  /* 0x000000ffff0b7224 */ /* 0x000fe200020e060b */
[----:B-----5:R-:W-:-:S04]  /*71b0*/  LEA R10, P4, R12, UR8, 0x2 ;  /* 0x000000080c0a7c11 */ /* 0x020fc8000f8810ff */
[----:B------:R-:W-:-:S05]  /*71c0*/  LEA.HI.X R11, R12, UR9, R11, 0x2, P4 ;  /* 0x000000090c0b7c11 */ /* 0x000fca000a0f140b */
[----:B------:R4:W-:Y:S04]  /*71d0*/  STG.E desc[UR6][R10.64+0x1200], R13 ;  /* 0x0012000d0a007986 */ /* 0x0009e8000c101906 */
.L_x_85:
[----:B------:R-:W-:Y:S05]  /*71e0*/  BSYNC.RECONVERGENT B0 ;  /* 0x0000000000007941 */ /* 0x000fea0003800200 */
.L_x_84:
[----:B------:R-:W-:Y:S01]  /*71f0*/  NOP ;  /* 0x0000000000007918 */ /* 0x000fe20000000000 */
[----:B------:R-:W-:Y:S01]  /*7200*/  BSSY.RECONVERGENT B0, `(.L_x_86) ;  /* 0x0000011000007945 */ /* 0x000fe20003800200 */
[----:B------:R-:W-:Y:S01]  /*7210*/  ISETP.GE.AND P4, PT, R8, R9, PT ;  /* 0x000000090800720c */ /* 0x000fe20003f86270 */
[----:B------:R-:W-:Y:S02]  /*7220*/  VIADD R8, R3, 0xf00 ;  /* 0x00000f0003087836 */ /* 0x000fe40000000000 */
[----:B------:R-:W-:Y:S10]  /*7230*/  @P5 BRA `(.L_x_87) ;  /* 0x0000000000345947 */ /* 0x000ff40003800000 */
[----:B------:R-:W5:Y:S01]  /*7240*/  LDS R0, [R22+0x1800] ;  /* 0x0018000016007984 */ /* 0x000f620000000800 */
[----:B------:R-:W5:Y:S01]  /*7250*/  LDCU UR5, c[0x0][0x3c4] ;  /* 0x00007880ff0577ac */ /* 0x000f620008000800 */
[----:B------:R-:W0:Y:S01]  /*7260*/  LDCU.64 UR8, c[0x0][0x3a0] ;  /* 0x00007400ff0877ac */ /* 0x000e220008000a00 */
[----:B-----5:R-:W-:Y:S02]  /*7270*/  SHF.R.U32.HI R6, RZ, UR5, R0 ;  /* 0x00000005ff067c19 */ /* 0x020fe40008011600 */
[----:B-1234-:R-:W-:Y:S02]  /*7280*/  LOP3.LUT R13, R0, 0x80000000, RZ, 0x3c, !PT ;  /* 0x80000000000d7812 */ /* 0x01efe400078e3cff */
[----:B------:R-:W-:-:S05]  /*7290*/  LOP3.LUT R6, R6, UR4, RZ, 0x30, !PT ;  /* 0x0000000406067c12 */ /* 0x000fca000f8e30ff */
[----:B------:R-:W-:-:S05]  /*72a0*/  IMAD R6, R6, 0x8, R7 ;  /* 0x0000000806067824 */ /* 0x000fca00078e0207 */
[----:B------:R-:W1:Y:S02]  /*72b0*/  LDS.64 R10, [R6+0x6600] ;  /* 0x00660000060a7984 */ /* 0x000e640000000a00 */
[----:B-1----:R-:W-:-:S05]  /*72c0*/  IADD3 R12, P5, PT, R10, R3, RZ ;  /* 0x000000030a0c7210 */ /* 0x002fca0007fbe0ff */
[----:B------:R-:W-:Y:S01]  /*72d0*/  IMAD.X R11, RZ, RZ, R11, P5 ;  /* 0x000000ffff0b7224 */ /* 0x000fe200028e060b */
[----:B0-----:R-:W-:-:S04]  /*72e0*/  LEA R10, P5, R12, UR8, 0x2 ;  /* 0x000000080c0a7c11 */ /* 0x001fc8000f8a10ff */
[----:B------:R-:W-:-:S05]  /*72f0*/  LEA.HI.X R11, R12, UR9, R11, 0x2, P5 ;  /* 0x000000090c0b7c11 */ /* 0x000fca000a8f140b */
[----:B------:R0:W-:Y:S04]  /*7300*/  STG.E desc[UR6][R10.64+0x1800], R13 ;  /* 0x0018000d0a007986 */ /* 0x0001e8000c101906 */
.L_x_87:
[----:B------:R-:W-:Y:S05]  /*7310*/  BSYNC.RECONVERGENT B0 ;  /* 0x0000000000007941 */ /* 0x000fea0003800200 */
.L_x_86:
        /* <DEDUP_REMOVED lines=9> */
[----:B01234-:R-:W-:Y:S02]  /*73b0*/  LOP3.LUT R13, R0, 0x80000000, RZ, 0x3c, !PT ;  /* 0x80000000000d7812 */ /* 0x01ffe400078e3cff */
[----:B------:R-:W-:-:S05]  /*73c0*/  LOP3.LUT R6, R6, UR4, RZ, 0x30, !PT ;  /* 0x0000000406067c12 */ /* 0x000fca000f8e30ff */
[----:B------:R-:W-:-:S05]  /*73d0*/  IMAD R6, R6, 0x8, R7 ;  /* 0x0000000806067824 */ /* 0x000fca00078e0207 */
[----:B------:R-:W0:Y:S02]  /*73e0*/  LDS.64 R10, [R6+0x6600] ;  /* 0x00660000060a7984 */ /* 0x000e240000000a00 */
[----:B0-----:R-:W-:-:S05]  /*73f0*/  IADD3 R12, P6, PT, R10, R3, RZ ;  /* 0x000000030a0c7210 */ /* 0x001fca0007fde0ff */
[----:B------:R-:W-:Y:S01]  /*7400*/  IMAD.X R11, RZ, RZ, R11, P6 ;  /* 0x000000ffff0b7224 */ /* 0x000fe200030e060b */
[----:B------:R-:W-:-:S04]  /*7410*/  LEA R10, P6, R12, UR8, 0x2 ;  /* 0x000000080c0a7c11 */ /* 0x000fc8000f8c10ff */
[----:B------:R-:W-:-:S05]  /*7420*/  LEA.HI.X R11, R12, UR9, R11, 0x2, P6 ;  /* 0x000000090c0b7c11 */ /* 0x000fca000b0f140b */
[----:B------:R0:W-:Y:S04]  /*7430*/  STG.E desc[UR6][R10.64+0x1e00], R13 ;  /* 0x001e000d0a007986 */ /* 0x0001e8000c101906 */
.L_x_89:
[----:B------:R-:W-:Y:S05]  /*7440*/  BSYNC.RECONVERGENT B0 ;  /* 0x0000000000007941 */ /* 0x000fea0003800200 */
.L_x_88:
        /* <DEDUP_REMOVED lines=18> */
.L_x_91:
[----:B------:R-:W-:Y:S05]  /*7570*/  BSYNC.RECONVERGENT B0 ;  /* 0x0000000000007941 */ /* 0x000fea0003800200 */
.L_x_90:
        /* <DEDUP_REMOVED lines=18> */
.L_x_93:
[----:B------:R-:W-:Y:S05]  /*76a0*/  BSYNC.RECONVERGENT B0 ;  /* 0x0000000000007941 */ /* 0x000fea0003800200 */
.L_x_92:
        /* <DEDUP_REMOVED lines=18> */
.L_x_95:
[----:B------:R-:W-:Y:S05]  /*77d0*/  BSYNC.RECONVERGENT B0 ;  /* 0x0000000000007941 */ /* 0x000fea0003800200 */
.L_x_94:
        /* <DEDUP_REMOVED lines=18> */
.L_x_97:
[----:B------:R-:W-:Y:S05]  /*7900*/  BSYNC.RECONVERGENT B0 ;  /* 0x0000000000007941 */ /* 0x000fea0003800200 */
.L_x_96:
[----:B------:R-:W-:Y:S01]  /*7910*/  NOP ;  /* 0x0000000000007918 */ /* 0x000fe20000000000 */
[----:B------:R-:W-:Y:S01]  /*7920*/  BSSY.RECONVERGENT B0, `(.L_x_98) ;  /* 0x0000011000007945 */ /* 0x000fe20003800200 */
[----:B------:R-:W-:Y:S02]  /*7930*/  ISETP.GE.AND P4, PT, R8, R9, PT ;  /* 0x000000090800720c */ /* 0x000fe40003f86270 */
[----:B------:R-:W-:Y:S01]  /*7940*/  LOP3.LUT R8, R3, 0x1800, RZ, 0xfc, !PT ;  /* 0x0000180003087812 */ /* 0x000fe200078efcff */
        /* <DEDUP_REMOVED lines=14> */
.L_x_99:
[----:B------:R-:W-:Y:S05]  /*7a30*/  BSYNC.RECONVERGENT B0 ;  /* 0x0000000000007941 */ /* 0x000fea0003800200 */
.L_x_98:
[----:B------:R-:W-:Y:S01]  /*7a40*/  NOP ;  /* 0x0000000000007918 */ /* 0x000fe20000000000 */
[----:B------:R-:W-:Y:S01]  /*7a50*/  BSSY.RECONVERGENT B0, `(.L_x_100) ;  /* 0x0000010000007945 */ /* 0x000fe20003800200 */
[----:B------:R-:W-:-:S03]  /*7a60*/  ISETP.GE.AND P5, PT, R8, R9, PT ;  /* 0x000000090800720c */ /* 0x000fc60003fa6270 */
        /* <DEDUP_REMOVED lines=14> */
.L_x_101:
[----:B------:R-:W-:Y:S05]  /*7b50*/  BSYNC.RECONVERGENT B0 ;  /* 0x0000000000007941 */ /* 0x000fea0003800200 */
.L_x_100:
[----:B------:R-:W-:Y:S01]  /*7b60*/  NOP ;  /* 0x0000000000007918 */ /* 0x000fe20000000000 */
[----:B------:R-:W-:Y:S04]  /*7b70*/  BSSY.RECONVERGENT B0, `(.L_x_102) ;  /* 0x000000f000007945 */ /* 0x000fe80003800200 */
[----:B------:R-:W-:Y:S05]  /*7b80*/  @P1 BRA `(.L_x_103) ;  /* 0x0000000000341947 */ /* 0x000fea0003800000 */
        /* <DEDUP_REMOVED lines=13> */
.L_x_103:
[----:B------:R-:W-:Y:S05]  /*7c60*/  BSYNC.RECONVERGENT B0 ;  /* 0x0000000000007941 */ /* 0x000fea0003800200 */
.L_x_102:
        /* <DEDUP_REMOVED lines=16> */
.L_x_105:
[----:B------:R-:W-:Y:S05]  /*7d70*/  BSYNC.RECONVERGENT B0 ;  /* 0x0000000000007941 */ /* 0x000fea0003800200 */
.L_x_104:
        /* <DEDUP_REMOVED lines=16> */
.L_x_107:
[----:B------:R-:W-:Y:S05]  /*7e80*/  BSYNC.RECONVERGENT B0 ;  /* 0x0000000000007941 */ /* 0x000fea0003800200 */
.L_x_106:
        /* <DEDUP_REMOVED lines=16> */
.L_x_109:
[----:B------:R-:W-:Y:S05]  /*7f90*/  BSYNC.RECONVERGENT B0 ;  /* 0x0000000000007941 */ /* 0x000fea0003800200 */
.L_x_108:
[----:B------:R-:W-:Y:S01]  /*7fa0*/  NOP ;  /* 0x0000000000007918 */ /* 0x000fe20000000000 */
[----:B------:R-:W-:Y:S04]  /*7fb0*/  BSSY.RECONVERGENT B0, `(.L_x_110) ;  /* 0x000000f000007945 */ /* 0x000fe80003800200 */
[----:B------:R-:W-:Y:S05]  /*7fc0*/  @P5 BRA `(.L_x_111) ;  /* 0x0000000000345947 */ /* 0x000fea0003800000 */
[----:B------:R-:W5:Y:S01]  /*7fd0*/  LDS R0, [R22+0x6000] ;  /* 0x0060000016007984 */ /* 0x000f620000000800 */
[----:B------:R-:W5:Y:S01]  /*7fe0*/  LDCU UR5, c[0x0][0x3c4] ;  /* 0x00007880ff0577ac */ /* 0x000f620008000800 */
[----:B------:R-:W1:Y:S01]  /*7ff0*/  LDCU.64 UR8, c[0x0][0x3a0] ;  /* 0x00007400ff0877ac */ /* 0x000e620008000a00 */
[----:B-----5:R-:W-:-:S04]  /*8000*/  SHF.R.U32.HI R6, RZ, UR5, R0 ;  /* 0x00000005ff067c19 */ /* 0x020fc80008011600 */
[----:B------:R-:W-:-:S05]  /*8010*/  LOP3.LUT R6, R6, UR4, RZ, 0x30, !PT ;  /* 0x0000000406067c12 */ /* 0x000fca000f8e30ff */
[----:B0-----:R-:W-:-:S05]  /*8020*/  IMAD R8, R6, 0x8, R7 ;  /* 0x0000000806087824 */ /* 0x001fca00078e0207 */
[----:B------:R-:W0:Y:S02]  /*8030*/  LDS.64 R6, [R8+0x6600] ;  /* 0x0066000008067984 */ /* 0x000e240000000a00 */
[----:B0-----:R-:W-:-:S05]  /*8040*/  IADD3 R9, P1, PT, R6, R3, RZ ;  /* 0x0000000306097210 */ /* 0x001fca0007f3e0ff */
[----:B-1234-:R-:W-:Y:S01]  /*8050*/  IMAD.X R10, RZ, RZ, R7, P1 ;  /* 0x000000ffff0a7224 */ /* 0x01efe200008e0607 */
[----:B------:R-:W-:-:S04]  /*8060*/  LEA R6, P1, R9, UR8, 0x2 ;  /* 0x0000000809067c11 */ /* 0x000fc8000f8210ff */
[----:B------:R-:W-:Y:S02]  /*8070*/  LEA.HI.X R7, R9, UR9, R10, 0x2, P1 ;  /* 0x0000000909077c11 */ /* 0x000fe400088f140a */
[----:B------:R-:W-:-:S05]  /*8080*/  LOP3.LUT R9, R0, 0x80000000, RZ, 0x3c, !PT ;  /* 0x8000000000097812 */ /* 0x000fca00078e3cff */
[----:B------:R0:W-:Y:S02]  /*8090*/  STG.E desc[UR6][R6.64+0x6000], R9 ;  /* 0x0060000906007986 */ /* 0x0001e4000c101906 */
.L_x_111:
[----:B------:R-:W-:Y:S05]  /*80a0*/  BSYNC.RECONVERGENT B0 ;  /* 0x0000000000007941 */ /* 0x000fea0003800200 */
.L_x_110:
[----:B------:R-:W-:Y:S01]  /*80b0*/  NOP ;  /* 0x0000000000007918 */ /* 0x000fe20000000000 */
.L_x_77:
[----:B------:R-:W5:Y:S01]  /*80c0*/  LDS R0, [R22] ;  /* 0x0000000016007984 */ /* 0x000f620000000800 */
[----:B------:R-:W5:Y:S03]  /*80d0*/  LDCU UR5, c[0x0][0x3c4] ;  /* 0x00007880ff0577ac */ /* 0x000f660008000800 */
[----:B01----:R-:W0:Y:S04]  /*80e0*/  LDS R6, [R22+0x600] ;  /* 0x0006000016067984 */ /* 0x003e280000000800 */
[----:B------:R-:W1:Y:S04]  /*80f0*/  LDS R7, [R22+0xc00] ;  /* 0x000c000016077984 */ /* 0x000e680000000800 */
[----:B------:R-:W1:Y:S04]  /*8100*/  LDS R8, [R22+0x1200] ;  /* 0x0012000016087984 */ /* 0x000e680000000800 */
[----:B------:R-:W1:Y:S04]  /*8110*/  LDS R9, [R22+0x1800] ;  /* 0x0018000016097984 */ /* 0x000e680000000800 */
[----:B--234-:R-:W2:Y:S04]  /*8120*/  LDS R10, [R22+0x1e00] ;  /* 0x001e0000160a7984 */ /* 0x01cea80000000800 */
[----:B------:R-:W3:Y:S04]  /*8130*/  LDS R11, [R22+0x2400] ;  /* 0x00240000160b7984 */ /* 0x000ee80000000800 */
[----:B------:R-:W4:Y:S04]  /*8140*/  LDS R12, [R22+0x2a00] ;  /* 0x002a0000160c7984 */ /* 0x000f280000000800 */
[----:B------:R-:W4:Y:S04]  /*8150*/  LDS R13, [R22+0x3000] ;  /* 0x00300000160d7984 */ /* 0x000f280000000800 */
[----:B------:R-:W4:Y:S04]  /*8160*/  LDS R14, [R22+0x3600] ;  /* 0x00360000160e7984 */ /* 0x000f280000000800 */
[----:B------:R-:W4:Y:S01]  /*8170*/  LDS R15, [R22+0x3c00] ;  /* 0x003c0000160f7984 */ /* 0x000f220000000800 */
[----:B-----5:R-:W-:-:S03]  /*8180*/  SHF.R.U32.HI R0, RZ, UR5, R0 ;  /* 0x00000005ff007c19 */ /* 0x020fc60008011600 */
[----:B------:R-:W5:Y:S01]  /*8190*/  LDS R16, [R22+0x4200] ;  /* 0x0042000016107984 */ /* 0x000f620000000800 */
[----:B0-----:R-:W-:-:S03]  /*81a0*/  SHF.R.U32.HI R6, RZ, UR5, R6 ;  /* 0x00000005ff067c19 */ /* 0x001fc60008011606 */
[----:B------:R-:W0:Y:S01]  /*81b0*/  LDS R17, [R22+0x4800] ;  /* 0x0048000016117984 */ /* 0x000e220000000800 */
[----:B-1----:R-:W-:-:S03]  /*81c0*/  SHF.R.U32.HI R7, RZ, UR5, R7 ;  /* 0x00000005ff077c19 */ /* 0x002fc60008011607 */
[----:B------:R-:W1:Y:S01]  /*81d0*/  LDS R18, [R22+0x4e00] ;  /* 0x004e000016127984 */ /* 0x000e620000000800 */
[----:B------:R-:W-:-:S03]  /*81e0*/  SHF.R.U32.HI R8, RZ, UR5, R8 ;  /* 0x00000005ff087c19 */ /* 0x000fc60008011608 */
[----:B------:R-:W1:Y:S01]  /*81f0*/  LDS R19, [R22+0x5400] ;  /* 0x0054000016137984 */ /* 0x000e620000000800 */
[----:B------:R-:W-:-:S03]  /*8200*/  SHF.R.U32.HI R9, RZ, UR5, R9 ;  /* 0x00000005ff097c19 */ /* 0x000fc60008011609 */
[----:B------:R-:W1:Y:S01]  /*8210*/  LDS R20, [R22+0x5a00] ;  /* 0x005a000016147984 */ /* 0x000e620000000800 */
[----:B--2---:R-:W-:-:S03]  /*8220*/  SHF.R.U32.HI R10, RZ, UR5, R10 ;  /* 0x00000005ff0a7c19 */ /* 0x004fc6000801160a */
[----:B------:R-:W2:Y:S01]  /*8230*/  LDS R21, [R22+0x6000] ;  /* 0x0060000016157984 */ /* 0x000ea20000000800 */
[----:B---3--:R-:W-:Y:S02]  /*8240*/  SHF.R.U32.HI R11, RZ, UR5, R11 ;  /* 0x00000005ff0b7c19 */ /* 0x008fe4000801160b */
[----:B----4-:R-:W-:Y:S02]  /*8250*/  SHF.R.U32.HI R12, RZ, UR5, R12 ;  /* 0x00000005ff0c7c19 */ /* 0x010fe4000801160c */
[----:B------:R-:W-:Y:S02]  /*8260*/  SHF.R.U32.HI R13, RZ, UR5, R13 ;  /* 0x00000005ff0d7c19 */ /* 0x000fe4000801160d */
[----:B------:R-:W-:Y:S02]  /*8270*/  SHF.R.U32.HI R43, RZ, UR5, R14 ;  /* 0x00000005ff2b7c19 */ /* 0x000fe4000801160e */
[----:B------:R-:W-:Y:S02]  /*8280*/  LOP3.LUT R14, R12, UR4, RZ, 0x30, !PT ;  /* 0x000000040c0e7c12 */ /* 0x000fe4000f8e30ff */
[----:B------:R-:W-:-:S02]  /*8290*/  SHF.R.U32.HI R44, RZ, UR5, R15 ;  /* 0x00000005ff2c7c19 */ /* 0x000fc4000801160f */
[----:B------:R-:W-:Y:S02]  /*82a0*/  LOP3.LUT R15, R11, UR4, RZ, 0x30, !PT ;  /* 0x000000040b0f7c12 */ /* 0x000fe4000f8e30ff */
[----:B-----5:R-:W-:Y:S02]  /*82b0*/  SHF.R.U32.HI R45, RZ, UR5, R16 ;  /* 0x00000005ff2d7c19 */ /* 0x020fe40008011610 */
[----:B------:R-:W-:Y:S02]  /*82c0*/  LOP3.LUT R16, R10, UR4, RZ, 0x30, !PT ;  /* 0x000000040a107c12 */ /* 0x000fe4000f8e30ff */
[----:B0-----:R-:W-:Y:S02]  /*82d0*/  SHF.R.U32.HI R46, RZ, UR5, R17 ;  /* 0x00000005ff2e7c19 */ /* 0x001fe40008011611 */
[----:B------:R-:W-:Y:S02]  /*82e0*/  LOP3.LUT R17, R9, UR4, RZ, 0x30, !PT ;  /* 0x0000000409117c12 */ /* 0x000fe4000f8e30ff */
[----:B-1----:R-:W-:-:S02]  /*82f0*/  SHF.R.U32.HI R47, RZ, UR5, R18 ;  /* 0x00000005ff2f7c19 */ /* 0x002fc40008011612 */
[----:B------:R-:W-:Y:S02]  /*8300*/  LOP3.LUT R18, R8, UR4, RZ, 0x30, !PT ;  /* 0x0000000408127c12 */ /* 0x000fe4000f8e30ff */
[----:B------:R-:W-:Y:S02]  /*8310*/  SHF.R.U32.HI R48, RZ, UR5, R19 ;  /* 0x00000005ff307c19 */ /* 0x000fe40008011613 */
[----:B------:R-:W-:Y:S02]  /*8320*/  LOP3.LUT R19, R7, UR4, RZ, 0x30, !PT ;  /* 0x0000000407137c12 */ /* 0x000fe4000f8e30ff */
[----:B------:R-:W-:Y:S02]  /*8330*/  SHF.R.U32.HI R49, RZ, UR5, R20 ;  /* 0x00000005ff317c19 */ /* 0x000fe40008011614 */
[----:B------:R-:W-:Y:S02]  /*8340*/  LOP3.LUT R20, R6, UR4, RZ, 0x30, !PT ;  /* 0x0000000406147c12 */ /* 0x000fe4000f8e30ff */
[----:B--2---:R-:W-:-:S02]  /*8350*/  SHF.R.U32.HI R50, RZ, UR5, R21 ;  /* 0x00000005ff327c19 */ /* 0x004fc40008011615 */
[----:B------:R-:W-:Y:S02]  /*8360*/  LOP3.LUT R21, R0, UR4, RZ, 0x30, !PT ;  /* 0x0000000400157c12 */ /* 0x000fe4000f8e30ff */
[----:B------:R-:W-:Y:S02]  /*8370*/  LOP3.LUT R13, R13, UR4, RZ, 0x30, !PT ;  /* 0x000000040d0d7c12 */ /* 0x000fe4000f8e30ff */
[----:B------:R-:W-:Y:S02]  /*8380*/  LOP3.LUT R12, R43, UR4, RZ, 0x30, !PT ;  /* 0x000000042b0c7c12 */ /* 0x000fe4000f8e30ff */
[----:B------:R-:W-:Y:S02]  /*8390*/  LOP3.LUT R11, R44, UR4, RZ, 0x30, !PT ;  /* 0x000000042c0b7c12 */ /* 0x000fe4000f8e30ff */
[----:B------:R-:W-:Y:S02]  /*83a0*/  LOP3.LUT R10, R45, UR4, RZ, 0x30, !PT ;  /* 0x000000042d0a7c12 */ /* 0x000fe4000f8e30ff */
[----:B------:R-:W-:-:S02]  /*83b0*/  LOP3.LUT R9, R46, UR4, RZ, 0x30, !PT ;  /* 0x000000042e097c12 */ /* 0x000fc4000f8e30ff */
[----:B------:R-:W-:Y:S02]  /*83c0*/  LOP3.LUT R8, R47, UR4, RZ, 0x30, !PT ;  /* 0x000000042f087c12 */ /* 0x000fe4000f8e30ff */
[----:B------:R-:W-:Y:S02]  /*83d0*/  LOP3.LUT R7, R48, UR4, RZ, 0x30, !PT ;  /* 0x0000000430077c12 */ /* 0x000fe4000f8e30ff */
[----:B------:R-:W-:Y:S02]  /*83e0*/  LOP3.LUT R6, R49, UR4, RZ, 0x30, !PT ;  /* 0x0000000431067c12 */ /* 0x000fe4000f8e30ff */
[----:B------:R-:W-:Y:S01]  /*83f0*/  LOP3.LUT R0, R50, UR4, RZ, 0x30, !PT ;  /* 0x0000000432007c12 */ /* 0x000fe2000f8e30ff */
[----:B------:R-:W-:Y:S06]  /*8400*/  @P0 BRA `(.L_x_112) ;  /* 0x0000000000640947 */ /* 0x000fec0003800000 */
[----:B------:R-:W0:Y:S01]  /*8410*/  LDCU.64 UR4, c[0x0][0x3b8] ;  /* 0x00007700ff0477ac */ /* 0x000e220008000a00 */
[----:B------:R-:W-:Y:S01]  /*8420*/  IMAD R5, R42, 0x1980, RZ ;  /* 0x000019802a057824 */ /* 0x000fe200078e02ff */
[----:B------:R-:W-:-:S04]  /*8430*/  LOP3.LUT R2, R41, 0x1f, R3, 0xf8, !PT ;  /* 0x0000001f29027812 */ /* 0x000fc800078ef803 */
[----:B------:R-:W-:-:S04]  /*8440*/  IADD3 R3, P1, PT, R5, R2, RZ ;  /* 0x0000000205037210 */ /* 0x000fc80007f3e0ff */
[----:B------:R-:W-:Y:S02]  /*8450*/  LEA.HI.X.SX32 R4, R5, RZ, 0x1, P1 ;  /* 0x000000ff05047211 */ /* 0x000fe400008f0eff */
[----:B0-----:R-:W-:-:S04]  /*8460*/  LEA R2, P1, R3, UR4, 0x2 ;  /* 0x0000000403027c11 */ /* 0x001fc8000f8210ff */
        /* <DEDUP_REMOVED lines=19> */
.L_x_112:
[----:B------:R-:W-:Y:S01]  /*85a0*/  IMAD.IADD R60, R23, 0x1, -R54 ;  /* 0x00000001173c7824 */ /* 0x000fe200078e0a36 */
[----:B------:R-:W0:Y:S01]  /*85b0*/  LDCU.64 UR4, c[0x0][0x3b8] ;  /* 0x00007700ff0477ac */ /* 0x000e220008000a00 */
[----:B------:R-:W-:-:S03]  /*85c0*/  VIADD R3, R57, 0x20 ;  /* 0x0000002039037836 */ /* 0x000fc60000000000 */
[-C--:B------:R-:W-:Y:S02]  /*85d0*/  ISETP.GE.AND P2, PT, R57, R60.reuse, PT ;  /* 0x0000003c3900720c */ /* 0x080fe40003f46270 */
[----:B------:R-:W-:Y:S01]  /*85e0*/  ISETP.GE.AND P1, PT, R3, R60, PT ;  /* 0x0000003c0300720c */ /* 0x000fe20003f26270 */
[----:B------:R-:W-:-:S05]  /*85f0*/  VIADD R3, R57, 0x40 ;  /* 0x0000004039037836 */ /* 0x000fca0000000000 */
[----:B------:R-:W-:Y:S01]  /*8600*/  ISETP.GE.AND P5, PT, R3, R60, PT ;  /* 0x0000003c0300720c */ /* 0x000fe20003fa6270 */
[----:B------:R-:W-:-:S05]  /*8610*/  VIADD R3, R57, 0x60 ;  /* 0x0000006039037836 */ /* 0x000fca0000000000 */
[----:B------:R-:W-:Y:S01]  /*8620*/  ISETP.GE.AND P4, PT, R3, R60, PT ;  /* 0x0000003c0300720c */ /* 0x000fe20003f86270 */
[----:B------:R-:W-:Y:S01]  /*8630*/  VIADD R3, R57, 0x80 ;  /* 0x0000008039037836 */ /* 0x000fe20000000000 */
[----:B0-----:R-:W-:Y:S01]  /*8640*/  IADD3 R2, P6, PT, R5, UR4, RZ ;  /* 0x0000000405027c10 */ /* 0x001fe2000ffde0ff */
[----:B------:R-:W-:-:S03]  /*8650*/  VIADD R5, R57, 0xa0 ;  /* 0x000000a039057836 */ /* 0x000fc60000000000 */
[-C--:B------:R-:W-:Y:S02]  /*8660*/  ISETP.GE.AND P3, PT, R3, R60.reuse, PT ;  /* 0x0000003c0300720c */ /* 0x080fe40003f66270 */
[----:B------:R-:W-:Y:S02]  /*8670*/  IADD3.X R3, PT, PT, R4, UR5, RZ, P6, !PT ;  /* 0x0000000504037c10 */ /* 0x000fe4000b7fe4ff */
[-C--:B------:R-:W-:Y:S01]  /*8680*/  ISETP.GE.AND P6, PT, R5, R60.reuse, PT ;  /* 0x0000003c0500720c */ /* 0x080fe20003fc6270 */
[----:B------:R-:W-:Y:S02]  /*8690*/  VIADD R5, R57, 0xc0 ;  /* 0x000000c039057836 */ /* 0x000fe40000000000 */
[----:B------:R-:W5:Y:S03]  /*86a0*/  @!P2 LDG.E R41, desc[UR6][R2.64] ;  /* 0x000000060229a981 */ /* 0x000f66000c1e1900 */
[-C--:B------:R-:W-:Y:S01]  /*86b0*/  ISETP.GE.AND P2, PT, R5, R60.reuse, PT ;  /* 0x0000003c0500720c */ /* 0x080fe20003f46270 */
[----:B------:R-:W-:Y:S01]  /*86c0*/  VIADD R5, R57, 0xe0 ;  /* 0x000000e039057836 */ /* 0x000fe20000000000 */
[----:B------:R-:W5:Y:S04]  /*86d0*/  @!P1 LDG.E R44, desc[UR6][R2.64+0x80] ;  /* 0x00008006022c9981 */ /* 0x000f68000c1e1900 */
[----:B------:R-:W-:Y:S01]  /*86e0*/  ISETP.GE.AND P1, PT, R5, R60, PT ;  /* 0x0000003c0500720c */ /* 0x000fe20003f26270 */
[----:B------:R-:W-:Y:S01]  /*86f0*/  VIADD R59, R57, 0x100 ;  /* 0x00000100393b7836 */ /* 0x000fe20000000000 */
[----:B------:R-:W5:Y:S04]  /*8700*/  @!P5 LDG.E R43, desc[UR6][R2.64+0x100] ;  /* 0x00010006022bd981 */ /* 0x000f68000c1e1900 */
[----:B------:R-:W5:Y:S04]  /*8710*/  @!P4 LDG.E R46, desc[UR6][R2.64+0x180] ;  /* 0x00018006022ec981 */ /* 0x000f68000c1e1900 */
[----:B------:R-:W5:Y:S03]  /*8720*/  @!P2 LDG.E R47, desc[UR6][R2.64+0x300] ;  /* 0x00030006022fa981 */ /* 0x000f66000c1e1900 */
[C---:B------:R-:W-:Y:S01]  /*8730*/  @!P1 IADD3 R5, P2, PT, R54.reuse, R57, RZ ;  /* 0x0000003936059210 */ /* 0x040fe20007f5e0ff */
[----:B------:R-:W5:Y:S03]  /*8740*/  @!P3 LDG.E R45, desc[UR6][R2.64+0x200] ;  /* 0x00020006022db981 */ /* 0x000f66000c1e1900 */
[----:B------:R-:W-:Y:S01]  /*8750*/  @!P1 LEA.HI.X.SX32 R62, R54, RZ, 0x1, P2 ;  /* 0x000000ff363e9211 */ /* 0x000fe200010f0eff */
[----:B------:R0:W5:Y:S01]  /*8760*/  @!P6 LDG.E R48, desc[UR6][R2.64+0x280] ;  /* 0x000280060230e981 */ /* 0x000162000c1e1900 */
[----:B------:R-:W-:-:S04]  /*8770*/  @!P1 LEA R4, P2, R5, UR4, 0x2 ;  /* 0x0000000405049c11 */ /* 0x000fc8000f8410ff */
[----:B------:R-:W-:-:S05]  /*8780*/  @!P1 LEA.HI.X R5, R5, UR5, R62, 0x2, P2 ;  /* 0x0000000505059c11 */ /* 0x000fca00090f143e */
[----:B------:R1:W5:Y:S01]  /*8790*/  @!P1 LDG.E R50, desc[UR6][R4.64+0x380] ;  /* 0x0003800604329981 */ /* 0x000362000c1e1900 */
[----:B------:R-:W-:-:S13]  /*87a0*/  ISETP.GE.AND P1, PT, R59, R60, PT ;  /* 0x0000003c3b00720c */ /* 0x000fda0003f26270 */
[----:B------:R-:W-:-:S04]  /*87b0*/  @!P1 IADD3 R59, P2, PT, R54, R57, RZ ;  /* 0x00000039363b9210 */ /* 0x000fc80007f5e0ff */
[----:B------:R-:W-:Y:S02]  /*87c0*/  @!P1 LEA.HI.X.SX32 R62, R54, RZ, 0x1, P2 ;  /* 0x000000ff363e9211 */ /* 0x000fe400010f0eff */
[----:B0-----:R-:W-:-:S04]  /*87d0*/  @!P1 LEA R2, P2, R59, UR4, 0x2 ;  /* 0x000000043b029c11 */ /* 0x001fc8000f8410ff */
[----:B------:R-:W-:Y:S01]  /*87e0*/  @!P1 LEA.HI.X R3, R59, UR5, R62, 0x2, P2 ;  /* 0x000000053b039c11 */ /* 0x000fe200090f143e */
[----:B------:R-:W-:-:S04]  /*87f0*/  VIADD R59, R57, 0x120 ;  /* 0x00000120393b7836 */ /* 0x000fc80000000000 */
[----:B------:R0:W5:Y:S01]  /*8800*/  @!P1 LDG.E R49, desc[UR6][R2.64+0x400] ;  /* 0x0004000602319981 */ /* 0x000162000c1e1900 */
[----:B------:R-:W-:-:S13]  /*8810*/  ISETP.GE.AND P1, PT, R59, R60, PT ;  /* 0x0000003c3b00720c */ /* 0x000fda0003f26270 */
[----:B------:R-:W-:-:S04]  /*8820*/  @!P1 IADD3 R59, P2, PT, R54, R57, RZ ;  /* 0x00000039363b9210 */ /* 0x000fc80007f5e0ff */
[----:B------:R-:W-:Y:S02]  /*8830*/  @!P1 LEA.HI.X.SX32 R62, R54, RZ, 0x1, P2 ;  /* 0x000000ff363e9211 */ /* 0x000fe400010f0eff */
[----:B-1----:R-:W-:-:S04]  /*8840*/  @!P1 LEA R4, P2, R59, UR4, 0x2 ;  /* 0x000000043b049c11 */ /* 0x002fc8000f8410ff */
[----:B------:R-:W-:Y:S01]  /*8850*/  @!P1 LEA.HI.X R5, R59, UR5, R62, 0x2, P2 ;  /* 0x000000053b059c11 */ /* 0x000fe200090f143e */
[----:B------:R-:W-:-:S04]  /*8860*/  VIADD R59, R57, 0x140 ;  /* 0x00000140393b7836 */ /* 0x000fc80000000000 */
        /* <DEDUP_REMOVED lines=9> */
[----:B------:R-:W-:-:S05]  /*8900*/  @!P1 IMAD R62, R42, 0x1980, RZ ;  /* 0x000019802a3e9824 */ /* 0x000fca00078e02ff */
[----:B-1----:R-:W-:-:S04]  /*8910*/  @!P1 IADD3 R5, P2, PT, R62, R57, RZ ;  /* 0x000000393e059210 */ /* 0x002fc80007f5e0ff */
[----:B------:R-:W-:Y:S02]  /*8920*/  @!P1 LEA.HI.X.SX32 R62, R62, RZ, 0x1, P2 ;  /* 0x000000ff3e3e9211 */ /* 0x000fe400010f0eff */
[----:B------:R-:W-:Y:S01]  /*8930*/  @!P1 LEA R4, P2, R5, UR4, 0x2 ;  /* 0x0000000405049c11 */ /* 0x000fe2000f8410ff */
[----:B------:R-:W-:-:S03]  /*8940*/  VIADD R59, R57, 0x180 ;  /* 0x00000180393b7836 */ /* 0x000fc60000000000 */
[----:B------:R-:W-:-:S05]  /*8950*/  @!P1 LEA.HI.X R5, R5, UR5, R62, 0x2, P2 ;  /* 0x0000000505059c11 */ /* 0x000fca00090f143e */
[----:B------:R1:W5:Y:S01]  /*8960*/  @!P1 LDG.E R56, desc[UR6][R4.64+0x580] ;  /* 0x0005800604389981 */ /* 0x000362000c1e1900 */
[----:B------:R-:W-:-:S13]  /*8970*/  ISETP.GE.AND P1, PT, R59, R60, PT ;  /* 0x0000003c3b00720c */ /* 0x000fda0003f26270 */
[----:B0-----:R-:W-:-:S05]  /*8980*/  @!P1 IMAD R2, R42, 0x1980, RZ ;  /* 0x000019802a029824 */ /* 0x001fca00078e02ff */
[----:B------:R-:W-:-:S04]  /*8990*/  @!P1 IADD3 R3, P2, PT, R2, R57, RZ ;  /* 0x0000003902039210 */ /* 0x000fc80007f5e0ff */
[----:B------:R-:W-:Y:S02]  /*89a0*/  @!P1 LEA.HI.X.SX32 R62, R2, RZ, 0x1, P2 ;  /* 0x000000ff023e9211 */ /* 0x000fe400010f0eff */
[----:B------:R-:W-:Y:S01]  /*89b0*/  @!P1 LEA R2, P2, R3, UR4, 0x2 ;  /* 0x0000000403029c11 */ /* 0x000fe2000f8410ff */
[----:B------:R-:W-:-:S03]  /*89c0*/  VIADD R59, R57, 0x1a0 ;  /* 0x000001a0393b7836 */ /* 0x000fc60000000000 */
[----:B------:R-:W-:-:S05]  /*89d0*/  @!P1 LEA.HI.X R3, R3, UR5, R62, 0x2, P2 ;  /* 0x0000000503039c11 */ /* 0x000fca00090f143e */
[----:B------:R0:W5:Y:S01]  /*89e0*/  @!P1 LDG.E R53, desc[UR6][R2.64+0x600] ;  /* 0x0006000602359981 */ /* 0x000162000c1e1900 */
[----:B------:R-:W-:-:S13]  /*89f0*/  ISETP.GE.AND P1, PT, R59, R60, PT ;  /* 0x0000003c3b00720c */ /* 0x000fda0003f26270 */
[----:B-1----:R-:W-:-:S05]  /*8a00*/  @!P1 IMAD R4, R42, 0x1980, RZ ;  /* 0x000019802a049824 */ /* 0x002fca00078e02ff */
[----:B------:R-:W-:-:S04]  /*8a10*/  @!P1 IADD3 R5, P2, PT, R4, R57, RZ ;  /* 0x0000003904059210 */ /* 0x000fc80007f5e0ff */
[----:B------:R-:W-:Y:S02]  /*8a20*/  @!P1 LEA.HI.X.SX32 R62, R4, RZ, 0x1, P2 ;  /* 0x000000ff043e9211 */ /* 0x000fe400010f0eff */
[----:B------:R-:W-:Y:S01]  /*8a30*/  @!P1 LEA R4, P2, R5, UR4, 0x2 ;  /* 0x0000000405049c11 */ /* 0x000fe2000f8410ff */
[----:B------:R-:W-:-:S03]  /*8a40*/  VIADD R59, R57, 0x1c0 ;  /* 0x000001c0393b7836 */ /* 0x000fc60000000000 */
[----:B------:R-:W-:-:S05]  /*8a50*/  @!P1 LEA.HI.X R5, R5, UR5, R62, 0x2, P2 ;  /* 0x0000000505059c11 */ /* 0x000fca00090f143e */
[----:B------:R1:W5:Y:S01]  /*8a60*/  @!P1 LDG.E R54, desc[UR6][R4.64+0x680] ;  /* 0x0006800604369981 */ /* 0x000362000c1e1900 */
[----:B------:R-:W-:Y:S01]  /*8a70*/  ISETP.GE.AND P1, PT, R59, R60, PT ;  /* 0x0000003c3b00720c */ /* 0x000fe20003f26270 */
[----:B------:R-:W-:-:S05]  /*8a80*/  VIADD R59, R57, 0x200 ;  /* 0x00000200393b7836 */ /* 0x000fca0000000000 */
[----:B------:R-:W-:-:S07]  /*8a90*/  ISETP.GE.AND P3, PT, R59, R60, PT ;  /* 0x0000003c3b00720c */ /* 0x000fce0003f66270 */
[----:B0-----:R-:W-:-:S05]  /*8aa0*/  @!P1 IMAD R2, R42, 0x1980, RZ ;  /* 0x000019802a029824 */ /* 0x001fca00078e02ff */
[C---:B------:R-:W-:Y:S01]  /*8ab0*/  @!P1 IADD3 R3, P2, PT, R2.reuse, R57, RZ ;  /* 0x0000003902039210 */ /* 0x040fe20007f5e0ff */
[----:B------:R-:W0:Y:S03]  /*8ac0*/  @!P3 S2R R59, SR_TID.X ;  /* 0x00000000003bb919 */ /* 0x000e260000002100 */
[----:B------:R-:W-:Y:S02]  /*8ad0*/  @!P1 LEA.HI.X.SX32 R62, R2, RZ, 0x1, P2 ;  /* 0x000000ff023e9211 */ /* 0x000fe400010f0eff */
[----:B------:R-:W-:Y:S01]  /*8ae0*/  @!P1 LEA R2, P2, R3, UR4, 0x2 ;  /* 0x0000000403029c11 */ /* 0x000fe2000f8410ff */
[----:B-1----:R-:W-:-:S03]  /*8af0*/  VIADD R5, R57, 0x1e0 ;  /* 0x000001e039057836 */ /* 0x002fc60000000000 */
[----:B------:R-:W-:-:S05]  /*8b00*/  @!P1 LEA.HI.X R3, R3, UR5, R62, 0x2, P2 ;  /* 0x0000000503039c11 */ /* 0x000fca00090f143e */
[----:B------:R0:W5:Y:S01]  /*8b10*/  @!P1 LDG.E R51, desc[UR6][R2.64+0x700] ;  /* 0x0007000602339981 */ /* 0x000162000c1e1900 */
[----:B------:R-:W-:-:S13]  /*8b20*/  ISETP.GE.AND P1, PT, R5, R60, PT ;  /* 0x0000003c0500720c */ /* 0x000fda0003f26270 */
[----:B------:R-:W-:-:S05]  /*8b30*/  @!P1 IMAD R4, R42, 0x1980, RZ ;  /* 0x000019802a049824 */ /* 0x000fca00078e02ff */
[C---:B------:R-:W-:Y:S02]  /*8b40*/  @!P1 IADD3 R5, P2, PT, R4.reuse, R57, RZ ;  /* 0x0000003904059210 */ /* 0x040fe40007f5e0ff */
[----:B0-----:R-:W-:Y:S02]  /*8b50*/  @!P3 LOP3.LUT R2, R59, 0x3e0, RZ, 0xc0, !PT ;  /* 0x000003e03b02b812 */ /* 0x001fe400078ec0ff */
[----:B------:R-:W-:Y:S02]  /*8b60*/  @!P1 LEA.HI.X.SX32 R60, R4, RZ, 0x1, P2 ;  /* 0x000000ff043c9211 */ /* 0x000fe400010f0eff */
[----:B------:R-:W-:Y:S02]  /*8b70*/  @!P1 LEA R4, P2, R5, UR4, 0x2 ;  /* 0x0000000405049c11 */ /* 0x000fe4000f8410ff */
[----:B------:R-:W-:Y:S01]  /*8b80*/  @!P3 LOP3.LUT R59, R59, 0x1f, RZ, 0xc0, !PT ;  /* 0x0000001f3b3bb812 */ /* 0x000fe200078ec0ff */
[----:B------:R-:W-:Y:S01]  /*8b90*/  @!P3 IMAD R3, R42, 0x1980, RZ ;  /* 0x000019802a03b824 */ /* 0x000fe200078e02ff */
[----:B------:R-:W-:-:S03]  /*8ba0*/  @!P1 LEA.HI.X R5, R5, UR5, R60, 0x2, P2 ;  /* 0x0000000505059c11 */ /* 0x000fc600090f143c */
[----:B------:R-:W-:Y:S02]  /*8bb0*/  @!P3 IMAD R2, R2, 0x11, R59 ;  /* 0x000000110202b824 */ /* 0x000fe400078e023b */
[----:B------:R1:W5:Y:S03]  /*8bc0*/  @!P1 LDG.E R58, desc[UR6][R4.64+0x780] ;  /* 0x00078006043a9981 */ /* 0x000366000c1e1900 */
[----:B------:R-:W-:-:S04]  /*8bd0*/  @!P3 IADD3 R59, P1, PT, R3, R2, RZ ;  /* 0x00000002033bb210 */ /* 0x000fc80007f3e0ff */
[----:B------:R-:W-:Y:S02]  /*8be0*/  @!P3 LEA.HI.X.SX32 R60, R3, RZ, 0x1, P1 ;  /* 0x000000ff033cb211 */ /* 0x000fe400008f0eff */
[----:B------:R-:W-:-:S04]  /*8bf0*/  @!P3 LEA R2, P1, R59, UR4, 0x2 ;  /* 0x000000043b02bc11 */ /* 0x000fc8000f8210ff */
[----:B------:R-:W-:-:S05]  /*8c00*/  @!P3 LEA.HI.X R3, R59, UR5, R60, 0x2, P1 ;  /* 0x000000053b03bc11 */ /* 0x000fca00088f143c */
[----:B------:R1:W5:Y:S04]  /*8c10*/  @!P3 LDG.E R57, desc[UR6][R2.64+0x800] ;  /* 0x000800060239b981 */ /* 0x000368000c1e1900 */
.L_x_113:
[----:B------:R-:W-:Y:S08]  /*8c20*/  BAR.SYNC.DEFER_BLOCKING 0x0 ;  /* 0x0000000000007b1d */ /* 0x000ff00000010000 */
[----:B------:R-:W2:Y:S01]  /*8c30*/  S2UR UR5, SR_CgaCtaId ;  /* 0x00000000000579c3 */ /* 0x000ea20000008800 */
[----:B------:R-:W-:Y:S01]  /*8c40*/  UMOV UR4, 0x400 ;  /* 0x0000040000047882 */ /* 0x000fe20000000000 */
[----:B01----:R-:W0:Y:S01]  /*8c50*/  S2R R2, SR_TID.X ;  /* 0x0000000000027919 */ /* 0x003e220000002100 */
[----:B-----5:R1:W-:Y:S04]  /*8c60*/  STS [R40+-0x4], R41 ;  /* 0xfffffc2928007388 */ /* 0x0203e80000000800 */
[----:B------:R1:W-:Y:S01]  /*8c70*/  STS [R39+-0x4], R44 ;  /* 0xfffffc2c27007388 */ /* 0x0003e20000000800 */
[----:B--2---:R-:W-:-:S03]  /*8c80*/  ULEA UR4, UR5, UR4, 0x18 ;  /* 0x0000000405047291 */ /* 0x004fc6000f8ec0ff */
[----:B------:R1:W-:Y:S04]  /*8c90*/  STS [R38+-0x4], R43 ;  /* 0xfffffc2b26007388 */ /* 0x0003e80000000800 */
        /* <DEDUP_REMOVED lines=13> */
[----:B------:R1:W-:Y:S01]  /*8d70*/  STS [R24+-0x4], R57 ;  /* 0xfffffc3918007388 */ /* 0x0003e20000000800 */
[----:B------:R-:W-:Y:S06]  /*8d80*/  BAR.SYNC.DEFER_BLOCKING 0x0 ;  /* 0x0000000000007b1d */ /* 0x000fec0000010000 */
[----:B0-----:R-:W-:Y:S05]  /*8d90*/  @P0 BRA `(.L_x_114) ;  /* 0x00000008006c0947 */ /* 0x001fea0003800000 */
[----:B------:R-:W-:Y:S01]  /*8da0*/  LEA R21, R21, UR4, 0x3 ;  /* 0x0000000415157c11 */ /* 0x000fe2000f8e18ff */
[----:B------:R-:W-:Y:S01]  /*8db0*/  LDS R3, [R22] ;  /* 0x0000000016037984 */ /* 0x000fe20000000800 */
[----:B------:R-:W0:Y:S01]  /*8dc0*/  LDCU.64 UR8, c[0x0][0x3b0] ;  /* 0x00007600ff0877ac */ /* 0x000e220008000a00 */
[----:B-1----:R-:W-:Y:S02]  /*8dd0*/  LEA R26, R20, UR4, 0x3 ;  /* 0x00000004141a7c11 */ /* 0x002fe4000f8e18ff */
[----:B------:R-:W1:Y:S01]  /*8de0*/  LDS.64 R4, [R21+0x6600] ;  /* 0x0066000015047984 */ /* 0x000e620000000a00 */
[----:B------:R-:W-:Y:S02]  /*8df0*/  LEA R19, R19, UR4, 0x3 ;  /* 0x0000000413137c11 */ /* 0x000fe4000f8e18ff */
[----:B------:R-:W-:Y:S02]  /*8e00*/  LEA R17, R17, UR4, 0x3 ;  /* 0x0000000411117c11 */ /* 0x000fe4000f8e18ff */
[----:B------:R-:W-:-:S02]  /*8e10*/  LEA R15, R15, UR4, 0x3 ;  /* 0x000000040f0f7c11 */ /* 0x000fc4000f8e18ff */
[----:B------:R-:W-:Y:S02]  /*8e20*/  LEA R13, R13, UR4, 0x3 ;  /* 0x000000040d0d7c11 */ /* 0x000fe4000f8e18ff */
[----:B------:R-:W-:Y:S02]  /*8e30*/  LEA R11, R11, UR4, 0x3 ;  /* 0x000000040b0b7c11 */ /* 0x000fe4000f8e18ff */
[----:B------:R-:W-:Y:S02]  /*8e40*/  LEA R9, R9, UR4, 0x3 ;  /* 0x0000000409097c11 */ /* 0x000fe4000f8e18ff */
[----:B------:R-:W-:Y:S02]  /*8e50*/  LEA R7, R7, UR4, 0x3 ;  /* 0x0000000407077c11 */ /* 0x000fe4000f8e18ff */
[----:B-1----:R-:W-:-:S05]  /*8e60*/  IADD3 R4, P0, PT, R4, R2, RZ ;  /* 0x0000000204047210 */ /* 0x002fca0007f1e0ff */
[----:B------:R-:W-:Y:S01]  /*8e70*/  IMAD.X R5, RZ, RZ, R5, P0 ;  /* 0x000000ffff057224 */ /* 0x000fe200000e0605 */
[----:B0-----:R-:W-:-:S04]  /*8e80*/  LEA R24, P0, R4, UR8, 0x2 ;  /* 0x0000000804187c11 */ /* 0x001fc8000f8010ff */
[----:B------:R-:W-:-:S05]  /*8e90*/  LEA.HI.X R25, R4, UR9, R5, 0x2, P0 ;  /* 0x0000000904197c11 */ /* 0x000fca00080f1405 */
[----:B------:R-:W-:Y:S01]  /*8ea0*/  STG.E desc[UR6][R24.64], R3 ;  /* 0x0000000318007986 */ /* 0x000fe2000c101906 */
[----:B------:R-:W-:-:S03]  /*8eb0*/  NOP ;  /* 0x0000000000007918 */ /* 0x000fc60000000000 */
[----:B------:R0:W1:Y:S04]  /*8ec0*/  LDS.64 R4, [R26+0x6600] ;  /* 0x006600001a047984 */ /* 0x0000680000000a00 */
[----:B------:R-:W2:Y:S01]  /*8ed0*/  LDS R23, [R22+0x600] ;  /* 0x0006000016177984 */ /* 0x000ea20000000800 */
[----:B0-----:R-:W-:Y:S02]  /*8ee0*/  LEA R26, R18, UR4, 0x3 ;  /* 0x00000004121a7c11 */ /* 0x001fe4000f8e18ff */
[----:B-1----:R-:W-:-:S05]  /*8ef0*/  IADD3 R4, P0, PT, R4, R2, RZ ;  /* 0x0000000204047210 */ /* 0x002fca0007f1e0ff */
[----:B------:R-:W-:Y:S01]  /*8f00*/  IMAD.X R5, RZ, RZ, R5, P0 ;  /* 0x000000ffff057224 */ /* 0x000fe200000e0605 */
[----:B------:R-:W-:-:S04]  /*8f10*/  LEA R20, P0, R4, UR8, 0x2 ;  /* 0x0000000804147c11 */ /* 0x000fc8000f8010ff */
[----:B------:R-:W-:-:S05]  /*8f20*/  LEA.HI.X R21, R4, UR9, R5, 0x2, P0 ;  /* 0x0000000904157c11 */ /* 0x000fca00080f1405 */
[----:B--2---:R-:W-:Y:S01]  /*8f30*/  STG.E desc[UR6][R20.64+0x600], R23 ;  /* 0x0006001714007986 */ /* 0x004fe2000c101906 */
[----:B------:R-:W-:-:S03]  /*8f40*/  NOP ;  /* 0x0000000000007918 */ /* 0x000fc60000000000 */
[----:B------:R-:W0:Y:S04]  /*8f50*/  LDS.64 R4, [R19+0x6600] ;  /* 0x0066000013047984 */ /* 0x000e280000000a00 */
[----:B------:R-:W1:Y:S01]  /*8f60*/  LDS R3, [R22+0xc00] ;  /* 0x000c000016037984 */ /* 0x000e620000000800 */
[----:B0-----:R-:W-:-:S05]  /*8f70*/  IADD3 R4, P0, PT, R4, R2, RZ ;  /* 0x0000000204047210 */ /* 0x001fca0007f1e0ff */
[----:B------:R-:W-:Y:S01]  /*8f80*/  IMAD.X R5, RZ, RZ, R5, P0 ;  /* 0x000000ffff057224 */ /* 0x000fe200000e0605 */
[----:B------:R-:W-:-:S04]  /*8f90*/  LEA R24, P0, R4, UR8, 0x2 ;  /* 0x0000000804187c11 */ /* 0x000fc8000f8010ff */
[----:B------:R-:W-:-:S05]  /*8fa0*/  LEA.HI.X R25, R4, UR9, R5, 0x2, P0 ;  /* 0x0000000904197c11 */ /* 0x000fca00080f1405 */
[----:B-1----:R0:W-:Y:S01]  /*8fb0*/  STG.E desc[UR6][R24.64+0xc00], R3 ;  /* 0x000c000318007986 */ /* 0x0021e2000c101906 */
[----:B------:R-:W-:-:S03]  /*8fc0*/  NOP ;  /* 0x0000000000007918 */ /* 0x000fc60000000000 */
[----:B------:R-:W1:Y:S04]  /*8fd0*/  LDS.64 R4, [R26+0x6600] ;  /* 0x006600001a047984 */ /* 0x000e680000000a00 */
        /* <DEDUP_REMOVED lines=99> */
[----:B-1----:R-:W-:Y:S01]  /*9610*/  STG.E desc[UR6][R10.64+0x5400], R3 ;  /* 0x005400030a007986 */ /* 0x002fe2000c101906 */
[----:B------:R-:W-:-:S03]  /*9620*/  NOP ;  /* 0x0000000000007918 */ /* 0x000fc60000000000 */
[----:B------:R-:W0:Y:S04]  /*9630*/  LDS.64 R4, [R12+0x6600] ;  /* 0x006600000c047984 */ /* 0x000e280000000a00 */
[----:B------:R-:W1:Y:S01]  /*9640*/  LDS R9, [R22+0x5a00] ;  /* 0x005a000016097984 */ /* 0x000e620000000800 */
[----:B0-----:R-:W-:-:S05]  /*9650*/  IADD3 R4, P0, PT, R4, R2, RZ ;  /* 0x0000000204047210 */ /* 0x001fca0007f1e0ff */
[----:B------:R-:W-:Y:S01]  /*9660*/  IMAD.X R5, RZ, RZ, R5, P0 ;  /* 0x000000ffff057224 */ /* 0x000fe200000e0605 */
[----:B------:R-:W-:-:S04]  /*9670*/  LEA R6, P0, R4, UR8, 0x2 ;  /* 0x0000000804067c11 */ /* 0x000fc8000f8010ff */
[----:B------:R-:W-:Y:S02]  /*9680*/  LEA.HI.X R7, R4, UR9, R5, 0x2, P0 ;  /* 0x0000000904077c11 */ /* 0x000fe400080f1405 */
[----:B------:R-:W-:-:S03]  /*9690*/  LEA R4, R0, UR4, 0x3 ;  /* 0x0000000400047c11 */ /* 0x000fc6000f8e18ff */
[----:B-1----:R-:W-:Y:S01]  /*96a0*/  STG.E desc[UR6][R6.64+0x5a00], R9 ;  /* 0x005a000906007986 */ /* 0x002fe2000c101906 */
        /* <DEDUP_REMOVED lines=8> */
[----:B------:R-:W-:Y:S01]  /*9730*/  NOP ;  /* 0x0000000000007918 */ /* 0x000fe20000000000 */
[----:B------:R-:W-:Y:S05]  /*9740*/  EXIT ;  /* 0x000000000000794d */ /* 0x000fea0003800000 */
.L_x_114:
[----:B------:R-:W-:Y:S01]  /*9750*/  LEA R21, R21, UR4, 0x3 ;  /* 0x0000000415157c11 */ /* 0x000fe2000f8e18ff */
[----:B------:R-:W-:Y:S01]  /*9760*/  IMAD R23, R42, -0x1980, R23 ;  /* 0xffffe6802a177824 */ /* 0x000fe200078e0217 */
[----:B-1----:R-:W-:Y:S01]  /*9770*/  LEA R26, R20, UR4, 0x3 ;  /* 0x00000004141a7c11 */ /* 0x002fe2000f8e18ff */
[C---:B------:R-:W-:Y:S01]  /*9780*/  VIADD R20, R2.reuse, 0x180 ;  /* 0x0000018002147836 */ /* 0x040fe20000000000 */
[----:B------:R-:W-:Y:S01]  /*9790*/  LEA R19, R19, UR4, 0x3 ;  /* 0x0000000413137c11 */ /* 0x000fe2000f8e18ff */
[----:B------:R-:W0:Y:S01]  /*97a0*/  LDS.64 R4, [R21+0x6600] ;  /* 0x0066000015047984 */ /* 0x000e220000000a00 */
[----:B------:R-:W-:Y:S02]  /*97b0*/  ISETP.GE.AND P1, PT, R2, R23, PT ;  /* 0x000000170200720c */ /* 0x000fe40003f26270 */
[----:B------:R-:W-:Y:S02]  /*97c0*/  LEA R17, R17, UR4, 0x3 ;  /* 0x0000000411117c11 */ /* 0x000fe4000f8e18ff */
[----:B------:R-:W-:-:S02]  /*97d0*/  LEA R15, R15, UR4, 0x3 ;  /* 0x000000040f0f7c11 */ /* 0x000fc4000f8e18ff */
[----:B------:R-:W-:Y:S02]  /*97e0*/  LEA R13, R13, UR4, 0x3 ;  /* 0x000000040d0d7c11 */ /* 0x000fe4000f8e18ff */
[----:B------:R-:W-:Y:S02]  /*97f0*/  LEA R11, R11, UR4, 0x3 ;  /* 0x000000040b0b7c11 */ /* 0x000fe4000f8e18ff */
[----:B------:R-:W-:Y:S02]  /*9800*/  LEA R9, R9, UR4, 0x3 ;  /* 0x0000000409097c11 */ /* 0x000fe4000f8e18ff */
[----:B------:R-:W-:Y:S01]  /*9810*/  LEA R7, R7, UR4, 0x3 ;  /* 0x0000000407077c11 */ /* 0x000fe2000f8e18ff */
[----:B------:R-:W1:Y:S01]  /*9820*/  @!P1 LDS R3, [R22] ;  /* 0x0000000016039984 */ /* 0x000e620000000800 */
[----:B------:R-:W2:Y:S01]  /*9830*/  @!P1 LDC.64 R24, c[0x0][0x3b0] ;  /* 0x0000ec00ff189b82 */ /* 0x000ea20000000a00 */
[----:B0-----:R-:W-:-:S05]  /*9840*/  @!P1 IADD3 R4, P0, PT, R4, R2, RZ ;  /* 0x0000000204049210 */ /* 0x001fca0007f1e0ff */
[----:B------:R-:W-:Y:S01]  /*9850*/  @!P1 IMAD.X R5, RZ, RZ, R5, P0 ;  /* 0x000000ffff059224 */ /* 0x000fe200000e0605 */
[----:B--2---:R-:W-:-:S04]  /*9860*/  @!P1 LEA R24, P0, R4, R24, 0x2 ;  /* 0x0000001804189211 */ /* 0x004fc800078010ff */
[----:B------:R-:W-:-:S05]  /*9870*/  @!P1 LEA.HI.X R25, R4, R25, R5, 0x2, P0 ;  /* 0x0000001904199211 */ /* 0x000fca00000f1405 */
[----:B-1----:R0:W-:Y:S01]  /*9880*/  @!P1 STG.E desc[UR6][R24.64], R3 ;  /* 0x0000000318009986 */ /* 0x0021e2000c101906 */
[----:B------:R-:W-:-:S03]  /*9890*/  NOP ;  /* 0x0000000000007918 */ /* 0x000fc60000000000 */
[----:B------:R1:W2:Y:S01]  /*98a0*/  LDS.64 R4, [R26+0x6600] ;  /* 0x006600001a047984 */ /* 0x0002a20000000a00 */
[----:B------:R-:W-:Y:S01]  /*98b0*/  ISETP.GE.AND P1, PT, R20, R23, PT ;  /* 0x000000171400720c */ /* 0x000fe20003f26270 */
[----:B0-----:R-:W-:Y:S01]  /*98c0*/  VIADD R24, R2, 0x300 ;  /* 0x0000030002187836 */ /* 0x001fe20000000000 */
[----:B-1----:R-:W-:Y:S01]  /*98d0*/  LEA R26, R18, UR4, 0x3 ;  /* 0x00000004121a7c11 */ /* 0x002fe2000f8e18ff */
[----:B------:R-:W-:-:S10]  /*98e0*/  VIADD R18, R2, 0x480 ;  /* 0x0000048002127836 */ /* 0x000fd40000000000 */
[----:B------:R-:W0:Y:S01]  /*98f0*/  @!P1 LDS R27, [R22+0x600] ;  /* 0x00060000161b9984 */ /* 0x000e220000000800 */
[----:B------:R-:W1:Y:S01]  /*9900*/  @!P1 LDC.64 R20, c[0x0][0x3b0] ;  /* 0x0000ec00ff149b82 */ /* 0x000e620000000a00 */
[----:B--2---:R-:W-:-:S05]  /*9910*/  @!P1 IADD3 R4, P0, PT, R4, R2, RZ ;  /* 0x0000000204049210 */ /* 0x004fca0007f1e0ff */
[----:B------:R-:W-:Y:S01]  /*9920*/  @!P1 IMAD.X R5, RZ, RZ, R5, P0 ;  /* 0x000000ffff059224 */ /* 0x000fe200000e0605 */
[----:B-1----:R-:W-:-:S04]  /*9930*/  @!P1 LEA R20, P0, R4, R20, 0x2 ;  /* 0x0000001404149211 */ /* 0x002fc800078010ff */
[----:B------:R-:W-:-:S05]  /*9940*/  @!P1 LEA.HI.X R21, R4, R21, R5, 0x2, P0 ;  /* 0x0000001504159211 */ /* 0x000fca00000f1405 */
[----:B0-----:R0:W-:Y:S01]  /*9950*/  @!P1 STG.E desc[UR6][R20.64+0x600], R27 ;  /* 0x0006001b14009986 */ /* 0x0011e2000c101906 */
[----:B------:R-:W-:-:S03]  /*9960*/  NOP ;  /* 0x0000000000007918 */ /* 0x000fc60000000000 */
[----:B------:R-:W1:Y:S01]  /*9970*/  LDS.64 R4, [R19+0x6600] ;  /* 0x0066000013047984 */ /* 0x000e620000000a00 */
[----:B------:R-:W-:Y:S01]  /*9980*/  ISETP.GE.AND P1, PT, R24, R23, PT ;  /* 0x000000171800720c */ /* 0x000fe20003f26270 */
[----:B0-----:R-:W-:-:S12]  /*9990*/  VIADD R20, R2, 0x600 ;  /* 0x0000060002147836 */ /* 0x001fd80000000000 */
[----:B------:R-:W0:Y:S01]  /*99a0*/  @!P1 LDS R3, [R22+0xc00] ;  /* 0x000c000016039984 */ /* 0x000e220000000800 */
[----:B------:R-:W2:Y:S01]  /*99b0*/  @!P1 LDC.64 R24, c[0x0][0x3b0] ;  /* 0x0000ec00ff189b82 */ /* 0x000ea20000000a00 */
[----:B-1----:R-:W-:-:S05]  /*99c0*/  @!P1 IADD3 R4, P0, PT, R4, R2, RZ ;  /* 0x0000000204049210 */ /* 0x002fca0007f1e0ff */
[----:B------:R-:W-:Y:S01]  /*99d0*/  @!P1 IMAD.X R5, RZ, RZ, R5, P0 ;  /* 0x000000ffff059224 */ /* 0x000fe200000e0605 */
[----:B--2---:R-:W-:-:S04]  /*99e0*/  @!P1 LEA R24, P0, R4, R24, 0x2 ;  /* 0x0000001804189211 */ /* 0x004fc800078010ff */
[----:B------:R-:W-:-:S05]  /*99f0*/  @!P1 LEA.HI.X R25, R4, R25, R5, 0x2, P0 ;  /* 0x0000001904199211 */ /* 0x000fca00000f1405 */
[----:B0-----:R0:W-:Y:S01]  /*9a00*/  @!P1 STG.E desc[UR6][R24.64+0xc00], R3 ;  /* 0x000c000318009986 */ /* 0x0011e2000c101906 */
[----:B------:R-:W-:-:S03]  /*9a10*/  NOP ;  /* 0x0000000000007918 */ /* 0x000fc60000000000 */
[----:B------:R-:W1:Y:S01]  /*9a20*/  LDS.64 R4, [R26+0x6600] ;  /* 0x006600001a047984 */ /* 0x000e620000000a00 */
[----:B------:R-:W-:Y:S02]  /*9a30*/  ISETP.GE.AND P1, PT, R18, R23, PT ;  /* 0x000000171200720c */ /* 0x000fe40003f26270 */
[----:B0-----:R-:W-:Y:S01]  /*9a40*/  LEA R24, R16, UR4, 0x3 ;  /* 0x0000000410187c11 */ /* 0x001fe2000f8e18ff */
[----:B------:R-:W-:-:S10]  /*9a50*/  VIADD R16, R2, 0x780 ;  /* 0x0000078002107836 */ /* 0x000fd40000000000 */
        /* <DEDUP_REMOVED lines=33> */
[----:B0-----:R-:W-:-:S11]  /*9c70*/  LOP3.LUT R16, R2, 0xc00, RZ, 0xfc, !PT ;  /* 0x00000c0002107812 */ /* 0x001fd600078efcff */
        /* <DEDUP_REMOVED lines=87> */
[----:B0-----:R-:W-:Y:S01]  /*a1f0*/  @!P1 STG.E desc[UR6][R8.64+0x4e00], R15 ;  /* 0x004e000f08009986 */ /* 0x001fe2000c101906 */
[----:B------:R-:W-:-:S03]  /*a200*/  NOP ;  /* 0x0000000000007918 */ /* 0x000fc60000000000 */
[----:B------:R-:W0:Y:S01]  /*a210*/  LDS.64 R4, [R7+0x6600] ;  /* 0x0066000007047984 */ /* 0x000e220000000a00 */
[----:B------:R-:W-:-:S13]  /*a220*/  ISETP.GE.AND P1, PT, R10, R23, PT ;  /* 0x000000170a00720c */ /* 0x000fda0003f26270 */
[----:B------:R-:W1:Y:S01]  /*a230*/  @!P1 LDS R3, [R22+0x5400] ;  /* 0x0054000016039984 */ /* 0x000e620000000800 */
[----:B------:R-:W2:Y:S01]  /*a240*/  @!P1 LDC.64 R10, c[0x0][0x3b0] ;  /* 0x0000ec00ff0a9b82 */ /* 0x000ea20000000a00 */
[----:B0-----:R-:W-:-:S05]  /*a250*/  @!P1 IADD3 R4, P0, PT, R4, R2, RZ ;  /* 0x0000000204049210 */ /* 0x001fca0007f1e0ff */
[----:B------:R-:W-:Y:S01]  /*a260*/  @!P1 IMAD.X R5, RZ, RZ, R5, P0 ;  /* 0x000000ffff059224 */ /* 0x000fe200000e0605 */
[----:B--2---:R-:W-:-:S04]  /*a270*/  @!P1 LEA R10, P0, R4, R10, 0x2 ;  /* 0x0000000a040a9211 */ /* 0x004fc800078010ff */
[----:B------:R-:W-:-:S05]  /*a280*/  @!P1 LEA.HI.X R11, R4, R11, R5, 0x2, P0 ;  /* 0x0000000b040b9211 */ /* 0x000fca00000f1405 */
[----:B-1----:R-:W-:Y:S01]  /*a290*/  @!P1 STG.E desc[UR6][R10.64+0x5400], R3 ;  /* 0x005400030a009986 */ /* 0x002fe2000c101906 */
        /* <DEDUP_REMOVED lines=8> */
[----:B------:R-:W-:Y:S02]  /*a320*/  @!P1 LEA.HI.X R7, R4, R7, R5, 0x2, P0 ;  /* 0x0000000704079211 */ /* 0x000fe400000f1405 */
[----:B------:R-:W-:Y:S02]  /*a330*/  LEA R5, R0, UR4, 0x3 ;  /* 0x0000000400057c11 */ /* 0x000fe4000f8e18ff */
[----:B------:R-:W-:Y:S01]  /*a340*/  LOP3.LUT R0, R2, 0x1800, RZ, 0xfc, !PT ;  /* 0x0000180002007812 */ /* 0x000fe200078efcff */
[----:B-1----:R-:W-:Y:S01]  /*a350*/  @!P1 STG.E desc[UR6][R6.64+0x5a00], R9 ;  /* 0x005a000906009986 */ /* 0x002fe2000c101906 */
[----:B------:R-:W-:-:S03]  /*a360*/  NOP ;  /* 0x0000000000007918 */ /* 0x000fc60000000000 */
[----:B------:R-:W0:Y:S01]  /*a370*/  LDS.64 R4, [R5+0x6600] ;  /* 0x0066000005047984 */ /* 0x000e220000000a00 */
[----:B------:R-:W-:-:S13]  /*a380*/  ISETP.GE.AND P1, PT, R0, R23, PT ;  /* 0x000000170000720c */ /* 0x000fda0003f26270 */
[----:B------:R-:W1:Y:S01]  /*a390*/  @!P1 LDS R11, [R22+0x6000] ;  /* 0x00600000160b9984 */ /* 0x000e620000000800 */
[----:B------:R-:W2:Y:S01]  /*a3a0*/  @!P1 LDC.64 R12, c[0x0][0x3b0] ;  /* 0x0000ec00ff0c9b82 */ /* 0x000ea20000000a00 */
[----:B0-----:R-:W-:-:S05]  /*a3b0*/  IADD3 R0, P0, PT, R4, R2, RZ ;  /* 0x0000000204007210 */ /* 0x001fca0007f1e0ff */
[----:B------:R-:W-:Y:S01]  /*a3c0*/  IMAD.X R4, RZ, RZ, R5, P0 ;  /* 0x000000ffff047224 */ /* 0x000fe200000e0605 */
[----:B--2---:R-:W-:-:S04]  /*a3d0*/  @!P1 LEA R2, P0, R0, R12, 0x2 ;  /* 0x0000000c00029211 */ /* 0x004fc800078010ff */
[----:B------:R-:W-:-:S05]  /*a3e0*/  @!P1 LEA.HI.X R3, R0, R13, R4, 0x2, P0 ;  /* 0x0000000d00039211 */ /* 0x000fca00000f1404 */
[----:B-1----:R-:W-:Y:S01]  /*a3f0*/  @!P1 STG.E desc[UR6][R2.64+0x6000], R11 ;  /* 0x0060000b02009986 */ /* 0x002fe2000c101906 */
[----:B------:R-:W-:Y:S01]  /*a400*/  NOP ;  /* 0x0000000000007918 */ /* 0x000fe20000000000 */
[----:B------:R-:W-:Y:S05]  /*a410*/  EXIT ;  /* 0x000000000000794d */ /* 0x000fea0003800000 */
.L_x_30:
[----:B------:R-:W-:Y:S02]  /*a420*/  IMAD.MOV.U32 R58, RZ, RZ, R39 ;  /* 0x000000ffff3a7224 */ /* 0x000fe400078e0027 */
[----:B------:R-:W-:Y:S02]  /*a430*/  IMAD.MOV.U32 R49, RZ, RZ, 0x1 ;  /* 0x00000001ff317424 */ /* 0x000fe400078e00ff */
[----:B------:R-:W-:Y:S02]  /*a440*/  IMAD.MOV.U32 R60, RZ, RZ, RZ ;  /* 0x000000ffff3c7224 */ /* 0x000fe400078e00ff */
[----:B------:R-:W-:-:S07]  /*a450*/  IMAD.MOV.U32 R47, RZ, RZ, -0x1 ;  /* 0xffffffffff2f7424 */ /* 0x000fce00078e00ff */
[----:B------:R-:W-:Y:S05]  /*a460*/  WARPSYNC.COLLECTIVE R47, `(.L_x_115) ;  /* 0x000000002f087348 */ /* 0x000fea0003c00000 */
[----:B------:R0:W1:Y:S02]  /*a470*/  SHFL.UP P0, R46, R58, R49, R60 ;  /* 0x040000313a2e7389 */ /* 0x000064000000003c */
[----:B01----:R-:W-:Y:S05]  /*a480*/  ENDCOLLECTIVE ;  /* 0x000000000000791b */ /* 0x003fea0003800000 */
.L_x_115:
[----:B------:R-:W-:Y:S02]  /*a490*/  IMAD.MOV.U32 R49, RZ, RZ, 0x2 ;  /* 0x00000002ff317424 */ /* 0x000fe400078e00ff */
[----:B------:R-:W-:-:S04]  /*a4a0*/  IMAD.MOV.U32 R40, RZ, RZ, R46 ;  /* 0x000000ffff287224 */ /* 0x000fc800078e002e */
[----:B------:R-:W-:-:S04]  /*a4b0*/  @P0 IMAD.IADD R40, R39, 0x1, R40 ;  /* 0x0000000127280824 */ /* 0x000fc800078e0228 */
[----:B------:R-:W-:-:S07]  /*a4c0*/  IMAD.MOV.U32 R58, RZ, RZ, R40 ;  /* 0x000000ffff3a7224 */ /* 0x000fce00078e0028 */
[----:B------:R-:W-:Y:S05]  /*a4d0*/  WARPSYNC.COLLECTIVE R47, `(.L_x_116) ;  /* 0x000000002f087348 */ /* 0x000fea0003c00000 */
[----:B------:R0:W1:Y:S02]  /*a4e0*/  SHFL.UP P0, R46, R58, R49, R60 ;  /* 0x040000313a2e7389 */ /* 0x000064000000003c */
[----:B01----:R-:W-:Y:S05]  /*a4f0*/  ENDCOLLECTIVE ;  /* 0x000000000000791b */ /* 0x003fea0003800000 */
.L_x_116:
[----:B------:R-:W-:Y:S02]  /*a500*/  IMAD.MOV.U32 R49, RZ, RZ, 0x4 ;  /* 0x00000004ff317424 */ /* 0x000fe400078e00ff */
[----:B------:R-:W-:-:S04]  /*a510*/  IMAD.MOV.U32 R43, RZ, RZ, R46 ;  /* 0x000000ffff2b7224 */ /* 0x000fc800078e002e */
[----:B------:R-:W-:-:S04]  /*a520*/  @P0 IMAD.IADD R43, R40, 0x1, R43 ;  /* 0x00000001282b0824 */ /* 0x000fc800078e022b */
[----:B------:R-:W-:-:S07]  /*a530*/  IMAD.MOV.U32 R58, RZ, RZ, R43 ;  /* 0x000000ffff3a7224 */ /* 0x000fce00078e002b */
[----:B------:R-:W-:Y:S05]  /*a540*/  WARPSYNC.COLLECTIVE R47, `(.L_x_117) ;  /* 0x000000002f087348 */ /* 0x000fea0003c00000 */
[----:B------:R0:W1:Y:S02]  /*a550*/  SHFL.UP P0, R46, R58, R49, R60 ;  /* 0x040000313a2e7389 */ /* 0x000064000000003c */
[----:B01----:R-:W-:Y:S05]  /*a560*/  ENDCOLLECTIVE ;  /* 0x000000000000791b */ /* 0x003fea0003800000 */
.L_x_117:
[----:B------:R-:W-:Y:S02]  /*a570*/  IMAD.MOV.U32 R49, RZ, RZ, 0x8 ;  /* 0x00000008ff317424 */ /* 0x000fe400078e00ff */
[----:B------:R-:W-:-:S04]  /*a580*/  IMAD.MOV.U32 R44, RZ, RZ, R46 ;  /* 0x000000ffff2c7224 */ /* 0x000fc800078e002e */
[----:B------:R-:W-:-:S04]  /*a590*/  @P0 IMAD.IADD R44, R43, 0x1, R44 ;  /* 0x000000012b2c0824 */ /* 0x000fc800078e022c */
[----:B------:R-:W-:-:S07]  /*a5a0*/  IMAD.MOV.U32 R58, RZ, RZ, R44 ;  /* 0x000000ffff3a7224 */ /* 0x000fce00078e002c */
[----:B------:R-:W-:Y:S05]  /*a5b0*/  WARPSYNC.COLLECTIVE R47, `(.L_x_118) ;  /* 0x000000002f087348 */ /* 0x000fea0003c00000 */
[----:B------:R0:W1:Y:S02]  /*a5c0*/  SHFL.UP P0, R46, R58, R49, R60 ;  /* 0x040000313a2e7389 */ /* 0x000064000000003c */
[----:B01----:R-:W-:Y:S05]  /*a5d0*/  ENDCOLLECTIVE ;  /* 0x000000000000791b */ /* 0x003fea0003800000 */
.L_x_118:
[----:B------:R-:W-:Y:S02]  /*a5e0*/  IMAD.MOV.U32 R49, RZ, RZ, 0x10 ;  /* 0x00000010ff317424 */ /* 0x000fe400078e00ff */
[----:B------:R-:W-:-:S04]  /*a5f0*/  IMAD.MOV.U32 R45, RZ, RZ, R46 ;  /* 0x000000ffff2d7224 */ /* 0x000fc800078e002e */
[----:B------:R-:W-:-:S04]  /*a600*/  @P0 IMAD.IADD R45, R44, 0x1, R45 ;  /* 0x000000012c2d0824 */ /* 0x000fc800078e022d */
[----:B------:R-:W-:-:S07]  /*a610*/  IMAD.MOV.U32 R58, RZ, RZ, R45 ;  /* 0x000000ffff3a7224 */ /* 0x000fce00078e002d */
[----:B------:R-:W-:Y:S05]  /*a620*/  WARPSYNC.COLLECTIVE R47, `(.L_x_119) ;  /* 0x000000002f087348 */ /* 0x000fea0003c00000 */
[----:B------:R0:W1:Y:S02]  /*a630*/  SHFL.UP P0, R46, R58, R49, R60 ;  /* 0x040000313a2e7389 */ /* 0x000064000000003c */
[----:B01----:R-:W-:Y:S05]  /*a640*/  ENDCOLLECTIVE ;  /* 0x000000000000791b */ /* 0x003fea0003800000 */
.L_x_119:
[----:B------:R-:W-:Y:S05]  /*a650*/  BRA `(.L_x_120) ;  /* 0xffffff8400407947 */ /* 0x000fea000383ffff */
.L_x_121:
[----:B------:R-:W-:-:S00]  /*a660*/  BRA `(.L_x_121) ;  /* 0xfffffffc00fc7947 */ /* 0x000fc0000383ffff */
[----:B------:R-:W-:-:S00]  /*a670*/  NOP ;  /* 0x0000000000007918 */ /* 0x000fc00000000000 */
        /* <DEDUP_REMOVED lines=8> */
.L_x_1609:


//--------------------- .text._ZN3cub18CUB_300001_SM_10006detail10radix_sort33DeviceRadixSortExclusiveSumKernelINS1_5radix10policy_hubIiiyE10Policy1000EyEEvPT0_ --------------------------
	.section	.text._ZN3cub18CUB_300001_SM_10006detail10radix_sort33DeviceRadixSortExclusiveSumKernelINS1_5radix10policy_hubIiiyE10Policy1000EyEEvPT0_,"ax",@progbits
	.align	128
        .global         _ZN3cub18CUB_300001_SM_10006detail10radix_sort33DeviceRadixSortExclusiveSumKernelINS1_5radix10policy_hubIiiyE10Policy1000EyEEvPT0_
        .type           _ZN3cub18CUB_300001_SM_10006detail10radix_sort33DeviceRadixSortExclusiveSumKernelINS1_5radix10policy_hubIiiyE10Policy1000EyEEvPT0_,@function
        .size           _ZN3cub18CUB_300001_SM_10006detail10radix_sort33DeviceRadixSortExclusiveSumKernelINS1_5radix10policy_hubIiiyE10Policy1000EyEEvPT0_,(.L_x_1610 - _ZN3cub18CUB_300001_SM_10006detail10radix_sort33DeviceRadixSortExclusiveSumKernelINS1_5radix10policy_hubIiiyE10Policy1000EyEEvPT0_)
        .other          _ZN3cub18CUB_300001_SM_10006detail10radix_sort33DeviceRadixSortExclusiveSumKernelINS1_5radix10policy_hubIiiyE10Policy1000EyEEvPT0_,@"STO_CUDA_ENTRY STV_DEFAULT"
_ZN3cub18CUB_300001_SM_10006detail10radix_sort33DeviceRadixSortExclusiveSumKernelINS1_5radix10policy_hubIiiyE10Policy1000EyEEvPT0_:
.text._ZN3cub18CUB_300001_SM_10006detail10radix_sort33DeviceRadixSortExclusiveSumKernelINS1_5radix10policy_hubIiiyE10Policy1000EyEEvPT0_:
[----:B------:R-:W-:Y:S01]  /*0000*/  LDC R1, c[0x0][0x37c] ;  /* 0x0000df00ff017b82 */ /* 0x000fe20000000800 */
[----:B------:R-:W0:Y:S07]  /*0010*/  S2R R18, SR_TID.X ;  /* 0x0000000000127919 */ /* 0x000e2e0000002100 */
[----:B------:R-:W1:Y:S01]  /*0020*/  LDC.64 R16, c[0x0][0x380] ;  /* 0x0000e000ff107b82 */ /* 0x000e620000000a00 */
[----:B------:R-:W2:Y:S01]  /*0030*/  LDCU.64 UR4, c[0x0][0x358] ;  /* 0x00006b00ff0477ac */ /* 0x000ea20008000a00 */
[----:B------:R-:W3:Y:S01]  /*0040*/  S2R R5, SR_CTAID.X ;  /* 0x0000000000057919 */ /* 0x000ee20000002500 */
[----:B0-----:R-:W-:Y:S01]  /*0050*/  ISETP.GT.U32.AND P1, PT, R18, 0xff, PT ;  /* 0x000000ff1200780c */ /* 0x001fe20003f24070 */
[----:B---3--:R-:W-:-:S04]  /*0060*/  IMAD R5, R5, 0x100, R18 ;  /* 0x0000010005057824 */ /* 0x008fc800078e0212 */
[----:B-1----:R-:W-:-:S08]  /*0070*/  IMAD.WIDE R16, R5, 0x8, R16 ;  /* 0x0000000805107825 */ /* 0x002fd000078e0210 */
[----:B--2---:R-:W2:Y:S01]  /*0080*/  @!P1 LDG.E.64 R2, desc[UR4][R16.64] ;  /* 0x0000000410029981 */ /* 0x004ea2000c1e1b00 */
[----:B------:R-:W-:Y:S02]  /*0090*/  MOV R0, 0x400 ;  /* 0x0000040000007802 */ /* 0x000fe40000000f00 */
[C---:B------:R-:W-:Y:S01]  /*00a0*/  ISETP.GT.U32.AND P0, PT, R18.reuse, 0x1f, PT ;  /* 0x0000001f1200780c */ /* 0x040fe20003f04070 */
[----:B------:R-:W0:Y:S02]  /*00b0*/  S2R R5, SR_CgaCtaId ;  /* 0x0000000000057919 */ /* 0x000e240000008800 */
[----:B0-----:R-:W-:Y:S02]  /*00c0*/  LEA R5, R5, R0, 0x18 ;  /* 0x0000000005057211 */ /* 0x001fe400078ec0ff */
[----:B------:R-:W-:-:S05]  /*00d0*/  LEA.HI R0, R18, R18, RZ, 0x1d ;  /* 0x0000001212007211 */ /* 0x000fca00078fe8ff */
[----:B------:R-:W-:-:S05]  /*00e0*/  IMAD R0, R0, 0x8, R5 ;  /* 0x0000000800007824 */ /* 0x000fca00078e0205 */
[----:B--2---:R0:W-:Y:S01]  /*00f0*/  STS.64 [R0+0x10], R2 ;  /* 0x0000100200007388 */ /* 0x0041e20000000a00 */
[----:B------:R-:W-:Y:S06]  /*0100*/  BAR.SYNC.DEFER_BLOCKING 0x0 ;  /* 0x0000000000007b1d */ /* 0x000fec0000010000 */
[----:B------:R-:W-:Y:S05]  /*0110*/  @P0 BRA `(.L_x_122) ;  /* 0x0000000400240947 */ /* 0x000fea0003800000 */
[----:B------:R-:W-:Y:S01]  /*0120*/  IMAD R18, R18, 0x48, R5 ;  /* 0x0000004812127824 */ /* 0x000fe200078e0205 */
[----:B------:R-:W-:-:S04]  /*0130*/  UMOV UR6, 0xffffffff ;  /* 0xffffffff00067882 */ /* 0x000fc80000000000 */
[----:B------:R-:W-:Y:S04]  /*0140*/  LDS.64 R14, [R18+0x10] ;  /* 0x00001000120e7984 */ /* 0x000fe80000000a00 */
[----:B------:R-:W-:Y:S04]  /*0150*/  LDS.64 R12, [R18+0x18] ;  /* 0x00001800120c7984 */ /* 0x000fe80000000a00 */
[----:B------:R-:W1:Y:S04]  /*0160*/  LDS.64 R10, [R18+0x20] ;  /* 0x00002000120a7984 */ /* 0x000e680000000a00 */
[----:B------:R-:W-:Y:S04]  /*0170*/  LDS.64 R8, [R18+0x28] ;  /* 0x0000280012087984 */ /* 0x000fe80000000a00 */
[----:B------:R-:W2:Y:S04]  /*0180*/  LDS.64 R6, [R18+0x30] ;  /* 0x0000300012067984 */ /* 0x000ea80000000a00 */
[----:B------:R-:W-:Y:S04]  /*0190*/  LDS.64 R4, [R18+0x38] ;  /* 0x0000380012047984 */ /* 0x000fe80000000a00 */
[----:B0-----:R-:W0:Y:S04]  /*01a0*/  LDS.64 R2, [R18+0x40] ;  /* 0x0000400012027984 */ /* 0x001e280000000a00 */
[----:B------:R-:W3:Y:S01]  /*01b0*/  LDS.64 R20, [R18+0x48] ;  /* 0x0000480012147984 */ /* 0x000ee20000000a00 */
[----:B-1----:R-:W-:-:S04]  /*01c0*/  IADD3 R19, P3, P4, R10, R12, R14 ;  /* 0x0000000c0a137210 */ /* 0x002fc80007c7e00e */
[----:B------:R-:W-:Y:S02]  /*01d0*/  IADD3.X R23, PT, PT, R11, R13, R15, P3, P4 ;  /* 0x0000000d0b177210 */ /* 0x000fe40001fe840f */
[----:B--2---:R-:W-:-:S04]  /*01e0*/  IADD3 R19, P0, P2, R6, R19, R8 ;  /* 0x0000001306137210 */ /* 0x004fc80007a1e008 */
[----:B------:R-:W-:Y:S02]  /*01f0*/  IADD3.X R23, PT, PT, R7, R23, R9, P0, P2 ;  /* 0x0000001707177210 */ /* 0x000fe400007e4409 */
[----:B0-----:R-:W-:-:S04]  /*0200*/  IADD3 R19, P3, P4, R2, R19, R4 ;  /* 0x0000001302137210 */ /* 0x001fc80007c7e004 */
[----:B---3--:R-:W-:Y:S02]  /*0210*/  IADD3 R20, P0, PT, R20, R19, RZ ;  /* 0x0000001314147210 */ /* 0x008fe40007f1e0ff */
[----:B------:R-:W-:-:S05]  /*0220*/  IADD3.X R19, PT, PT, R3, R23, R5, P3, P4 ;  /* 0x0000001703137210 */ /* 0x000fca0001fe8405 */
[----:B------:R-:W-:Y:S01]  /*0230*/  IMAD.X R19, R21, 0x1, R19, P0 ;  /* 0x0000000115137824 */ /* 0x000fe200000e0613 */
[----:B------:R-:W-:Y:S06]  /*0240*/  BRA.DIV UR6, `(.L_x_123) ;  /* 0x0000000206f07947 */ /* 0x000fec000b800000 */
[----:B------:R-:W0:Y:S04]  /*0250*/  SHFL.UP PT, R27, R20, 0x1, RZ ;  /* 0x04200000141b7989 */ /* 0x000e2800000e00ff */
[----:B------:R-:W1:Y:S01]  /*0260*/  SHFL.UP P0, R25, R19, 0x1, RZ ;  /* 0x0420000013197989 */ /* 0x000e6200000000ff */
[----:B0-----:R-:W-:-:S04]  /*0270*/  IADD3 R22, P2, PT, R27, R20, RZ ;  /* 0x000000141b167210 */ /* 0x001fc80007f5e0ff */
[----:B-1----:R-:W-:Y:S01]  /*0280*/  SEL R27, R22, R27, P0 ;  /* 0x0000001b161b7207 */ /* 0x002fe20000000000 */
[----:B------:R-:W-:-:S04]  /*0290*/  IMAD.X R26, R25, 0x1, R19, P2 ;  /* 0x00000001191a7824 */ /* 0x000fc800010e0613 */
[----:B------:R-:W0:Y:S01]  /*02a0*/  SHFL.UP PT, R28, R27, 0x2, RZ ;  /* 0x044000001b1c7989 */ /* 0x000e2200000e00ff */
[----:B------:R-:W-:-:S05]  /*02b0*/  SEL R26, R26, R25, P0 ;  /* 0x000000191a1a7207 */ /* 0x000fca0000000000 */
[----:B------:R-:W1:Y:S01]  /*02c0*/  SHFL.UP P0, R25, R26, 0x2, RZ ;  /* 0x044000001a197989 */ /* 0x000e6200000000ff */
[----:B0-----:R-:W-:-:S05]  /*02d0*/  IADD3 R21, P2, PT, R28, R27, RZ ;  /* 0x0000001b1c157210 */ /* 0x001fca0007f5e0ff */
[----:B-1----:R-:W-:Y:S01]  /*02e0*/  IMAD.X R22, R25, 0x1, R26, P2 ;  /* 0x0000000119167824 */ /* 0x002fe200010e061a */
[----:B------:R-:W-:-:S04]  /*02f0*/  SEL R28, R21, R28, P0 ;  /* 0x0000001c151c7207 */ /* 0x000fc80000000000 */
[----:B------:R-:W-:Y:S01]  /*0300*/  SEL R29, R22, R25, P0 ;  /* 0x00000019161d7207 */ /* 0x000fe20000000000 */
        /* <DEDUP_REMOVED lines=12> */
[----:B------:R0:W1:Y:S04]  /*03d0*/  SHFL.UP PT, R28, R27, 0x10, RZ ;  /* 0x060000001b1c7989 */ /* 0x00006800000e00ff */
[----:B------:R0:W2:Y:S02]  /*03e0*/  SHFL.UP P0, R25, R26, 0x10, RZ ;  /* 0x060000001a197989 */ /* 0x0000a400000000ff */
.L_x_134:
[----:B-1----:R-:W-:-:S04]  /*03f0*/  IADD3 R21, P2, PT, R28, R27, RZ ;  /* 0x0000001b1c157210 */ /* 0x002fc80007f5e0ff */
[----:B--2---:R-:W-:Y:S01]  /*0400*/  SEL R21, R21, R28, P0 ;  /* 0x0000001c15157207 */ /* 0x004fe20000000000 */
[----:B------:R-:W-:-:S05]  /*0410*/  IMAD.X R22, R25, 0x1, R26, P2 ;  /* 0x0000000119167824 */ /* 0x000fca00010e061a */
[----:B------:R-:W-:Y:S02]  /*0420*/  SEL R22, R22, R25, P0 ;  /* 0x0000001916167207 */ /* 0x000fe40000000000 */
[----:B------:R-:W-:-:S05]  /*0430*/  IADD3 R20, P0, PT, R21, -R20, RZ ;  /* 0x8000001415147210 */ /* 0x000fca0007f1e0ff */
[----:B------:R-:W-:Y:S01]  /*0440*/  IMAD.X R21, R22, 0x1, ~R19, P0 ;  /* 0x0000000116157824 */ /* 0x000fe200000e0e13 */
[----:B------:R-:W-:-:S04]  /*0450*/  IADD3 R14, P0, PT, R14, R20, RZ ;  /* 0x000000140e0e7210 */ /* 0x000fc80007f1e0ff */
[----:B------:R1:W-:Y:S01]  /*0460*/  STS.64 [R18+0x10], R20 ;  /* 0x0000101412007388 */ /* 0x0003e20000000a00 */
[----:B------:R-:W-:Y:S01]  /*0470*/  IMAD.X R15, R15, 0x1, R21, P0 ;  /* 0x000000010f0f7824 */ /* 0x000fe200000e0615 */
        /* <DEDUP_REMOVED lines=17> */
[----:B------:R-:W-:-:S05]  /*0590*/  IMAD.X R3, R3, 0x1, R5, P0 ;  /* 0x0000000103037824 */ /* 0x000fca00000e0605 */
[----:B------:R1:W-:Y:S03]  /*05a0*/  STS.64 [R18+0x48], R2 ;  /* 0x0000480212007388 */ /* 0x0003e60000000a00 */
.L_x_122:
[----:B------:R-:W-:Y:S05]  /*05b0*/  WARPSYNC.ALL ;  /* 0x0000000000007948 */ /* 0x000fea0003800000 */
[----:B------:R-:W-:Y:S06]  /*05c0*/  BAR.SYNC.DEFER_BLOCKING 0x0 ;  /* 0x0000000000007b1d */ /* 0x000fec0000010000 */
[----:B------:R-:W-:Y:S05]  /*05d0*/  @P1 EXIT ;  /* 0x000000000000194d */ /* 0x000fea0003800000 */
[----:B01----:R-:W0:Y:S04]  /*05e0*/  LDS.64 R2, [R0+0x10] ;  /* 0x0000100000027984 */ /* 0x003e280000000a00 */
[----:B0-----:R-:W-:Y:S01]  /*05f0*/  STG.E.64 desc[UR4][R16.64], R2 ;  /* 0x0000000210007986 */ /* 0x001fe2000c101b04 */
[----:B------:R-:W-:Y:S05]  /*0600*/  EXIT ;  /* 0x000000000000794d */ /* 0x000fea0003800000 */
.L_x_123:
[----:B------:R-:W-:Y:S02]  /*0610*/  IMAD.MOV.U32 R24, RZ, RZ, R20 ;  /* 0x000000ffff187224 */ /* 0x000fe400078e0014 */
[----:B------:R-:W-:Y:S02]  /*0620*/  IMAD.MOV.U32 R23, RZ, RZ, 0x1 ;  /* 0x00000001ff177424 */ /* 0x000fe400078e00ff */
[----:B------:R-:W-:Y:S02]  /*0630*/  IMAD.MOV.U32 R22, RZ, RZ, RZ ;  /* 0x000000ffff167224 */ /* 0x000fe400078e00ff */
[----:B------:R-:W-:-:S07]  /*0640*/  IMAD.MOV.U32 R21, RZ, RZ, -0x1 ;  /* 0xffffffffff157424 */ /* 0x000fce00078e00ff */
[----:B------:R-:W-:Y:S05]  /*0650*/  WARPSYNC.COLLECTIVE R21, `(.L_x_124) ;  /* 0x0000000015087348 */ /* 0x000fea0003c00000 */
[----:B------:R0:W1:Y:S02]  /*0660*/  SHFL.UP P0, R25, R24, R23, R22 ;  /* 0x0400001718197389 */ /* 0x0000640000000016 */
[----:B01----:R-:W-:Y:S05]  /*0670*/  ENDCOLLECTIVE ;  /* 0x000000000000791b */ /* 0x003fea0003800000 */
.L_x_124:
[----:B------:R-:W-:Y:S02]  /*0680*/  IMAD.MOV.U32 R24, RZ, RZ, R19 ;  /* 0x000000ffff187224 */ /* 0x000fe400078e0013 */
[----:B------:R-:W-:-:S07]  /*0690*/  IMAD.MOV.U32 R27, RZ, RZ, R25 ;  /* 0x000000ffff1b7224 */ /* 0x000fce00078e0019 */
[----:B------:R-:W-:Y:S05]  /*06a0*/  WARPSYNC.COLLECTIVE R21, `(.L_x_125) ;  /* 0x0000000015087348 */ /* 0x000fea0003c00000 */
[----:B------:R0:W1:Y:S02]  /*06b0*/  SHFL.UP P0, R25, R24, R23, R22 ;  /* 0x0400001718197389 */ /* 0x0000640000000016 */
[----:B01----:R-:W-:Y:S05]  /*06c0*/  ENDCOLLECTIVE ;  /* 0x000000000000791b */ /* 0x003fea0003800000 */
.L_x_125:
[----:B------:R-:W-:Y:S01]  /*06d0*/  IADD3 R26, P2, PT, R27, R20, RZ ;  /* 0x000000141b1a7210 */ /* 0x000fe20007f5e0ff */
[----:B------:R-:W-:-:S03]  /*06e0*/  IMAD.MOV.U32 R23, RZ, RZ, 0x2 ;  /* 0x00000002ff177424 */ /* 0x000fc600078e00ff */
[----:B------:R-:W-:Y:S01]  /*06f0*/  SEL R27, R26, R27, P0 ;  /* 0x0000001b1a1b7207 */ /* 0x000fe20000000000 */
[----:B------:R-:W-:-:S04]  /*0700*/  IMAD.X R26, R25, 0x1, R19, P2 ;  /* 0x00000001191a7824 */ /* 0x000fc800010e0613 */
[----:B------:R-:W-:Y:S01]  /*0710*/  IMAD.MOV.U32 R24, RZ, RZ, R27 ;  /* 0x000000ffff187224 */ /* 0x000fe200078e001b */
[----:B------:R-:W-:-:S07]  /*0720*/  SEL R26, R26, R25, P0 ;  /* 0x000000191a1a7207 */ /* 0x000fce0000000000 */
[----:B------:R-:W-:Y:S05]  /*0730*/  WARPSYNC.COLLECTIVE R21, `(.L_x_126) ;  /* 0x0000000015087348 */ /* 0x000fea0003c00000 */
[----:B------:R0:W1:Y:S02]  /*0740*/  SHFL.UP P0, R25, R24, R23, R22 ;  /* 0x0400001718197389 */ /* 0x0000640000000016 */
[----:B01----:R-:W-:Y:S05]  /*0750*/  ENDCOLLECTIVE ;  /* 0x000000000000791b */ /* 0x003fea0003800000 */
.L_x_126:
[----:B------:R-:W-:Y:S02]  /*0760*/  IMAD.MOV.U32 R24, RZ, RZ, R26 ;  /* 0x000000ffff187224 */ /* 0x000fe400078e001a */
[----:B------:R-:W-:-:S07]  /*0770*/  IMAD.MOV.U32 R28, RZ, RZ, R25 ;  /* 0x000000ffff1c7224 */ /* 0x000fce00078e0019 */
[----:B------:R-:W-:Y:S05]  /*0780*/  WARPSYNC.COLLECTIVE R21, `(.L_x_127) ;  /* 0x0000000015087348 */ /* 0x000fea0003c00000 */
[----:B------:R0:W1:Y:S02]  /*0790*/  SHFL.UP P0, R25, R24, R23, R22 ;  /* 0x0400001718197389 */ /* 0x0000640000000016 */
[----:B01----:R-:W-:Y:S05]  /*07a0*/  ENDCOLLECTIVE ;  /* 0x000000000000791b */ /* 0x003fea0003800000 */
.L_x_127:
        /* <DEDUP_REMOVED lines=9> */
.L_x_128:
[----:B------:R-:W-:Y:S02]  /*0840*/  IMAD.MOV.U32 R24, RZ, RZ, R29 ;  /* 0x000000ffff187224 */ /* 0x000fe400078e001d */
[----:B------:R-:W-:-:S07]  /*0850*/  IMAD.MOV.U32 R27, RZ, RZ, R25 ;  /* 0x000000ffff1b7224 */ /* 0x000fce00078e0019 */
[----:B------:R-:W-:Y:S05]  /*0860*/  WARPSYNC.COLLECTIVE R21, `(.L_x_129) ;  /* 0x0000000015087348 */ /* 0x000fea0003c00000 */
[----:B------:R0:W1:Y:S02]  /*0870*/  SHFL.UP P0, R25, R24, R23, R22 ;  /* 0x0400001718197389 */ /* 0x0000640000000016 */
[----:B01----:R-:W-:Y:S05]  /*0880*/  ENDCOLLECTIVE ;  /* 0x000000000000791b */ /* 0x003fea0003800000 */
.L_x_129:
        /* <DEDUP_REMOVED lines=9> */
.L_x_130:
[----:B------:R-:W-:Y:S02]  /*0920*/  IMAD.MOV.U32 R24, RZ, RZ, R29 ;  /* 0x000000ffff187224 */ /* 0x000fe400078e001d */
[----:B------:R-:W-:-:S07]  /*0930*/  IMAD.MOV.U32 R27, RZ, RZ, R25 ;  /* 0x000000ffff1b7224 */ /* 0x000fce00078e0019 */
[----:B------:R-:W-:Y:S05]  /*0940*/  WARPSYNC.COLLECTIVE R21, `(.L_x_131) ;  /* 0x0000000015087348 */ /* 0x000fea0003c00000 */
[----:B------:R0:W1:Y:S02]  /*0950*/  SHFL.UP P0, R25, R24, R23, R22 ;  /* 0x0400001718197389 */ /* 0x0000640000000016 */
[----:B01----:R-:W-:Y:S05]  /*0960*/  ENDCOLLECTIVE ;  /* 0x000000000000791b */ /* 0x003fea0003800000 */
.L_x_131:
        /* <DEDUP_REMOVED lines=9> */
.L_x_132:
[----:B------:R-:W-:Y:S02]  /*0a00*/  IMAD.MOV.U32 R24, RZ, RZ, R26 ;  /* 0x000000ffff187224 */ /* 0x000fe400078e001a */
[----:B------:R-:W-:-:S07]  /*0a10*/  IMAD.MOV.U32 R28, RZ, RZ, R25 ;  /* 0x000000ffff1c7224 */ /* 0x000fce00078e0019 */
[----:B------:R-:W-:Y:S05]  /*0a20*/  WARPSYNC.COLLECTIVE R21, `(.L_x_133) ;  /* 0x0000000015087348 */ /* 0x000fea0003c00000 */
[----:B------:R0:W1:Y:S02]  /*0a30*/  SHFL.UP P0, R25, R24, R23, R22 ;  /* 0x0400001718197389 */ /* 0x0000640000000016 */
[----:B01----:R-:W-:Y:S05]  /*0a40*/  ENDCOLLECTIVE ;  /* 0x000000000000791b */ /* 0x003fea0003800000 */
.L_x_133:
[----:B------:R-:W-:Y:S05]  /*0a50*/  BRA `(.L_x_134) ;  /* 0xfffffff800647947 */ /* 0x000fea000383ffff */
.L_x_135:
        /* <DEDUP_REMOVED lines=10> */
.L_x_1610:


//--------------------- .text._ZN3cub18CUB_300001_SM_10006detail10radix_sort30DeviceRadixSortHistogramKernelINS1_5radix10policy_hubIiiyE10Policy1000ELNS0_9SortOrderE0EiyNS1_21identity_decomposer_tEEEvPT2_PKT1_SA_iiT3_ --------------------------
	.section	.text._ZN3cub18CUB_300001_SM_10006detail10radix_sort30DeviceRadixSortHistogramKernelINS1_5radix10policy_hubIiiyE10Policy1000ELNS0_9SortOrderE0EiyNS1_21identity_decomposer_tEEEvPT2_PKT1_SA_iiT3_,"ax",@progbits
	.align	128
        .global         _ZN3cub18CUB_300001_SM_10006detail10radix_sort30DeviceRadixSortHistogramKernelINS1_5radix10policy_hubIiiyE10Policy1000ELNS0_9SortOrderE0EiyNS1_21identity_decomposer_tEEEvPT2_PKT1_SA_iiT3_
        .type           _ZN3cub18CUB_300001_SM_10006detail10radix_sort30DeviceRadixSortHistogramKernelINS1_5radix10policy_hubIiiyE10Policy1000ELNS0_9SortOrderE0EiyNS1_21identity_decomposer_tEEEvPT2_PKT1_SA_iiT3_,@function
        .size           _ZN3cub18CUB_300001_SM_10006detail10radix_sort30DeviceRadixSortHistogramKernelINS1_5radix10policy_hubIiiyE10Policy1000ELNS0_9SortOrderE0EiyNS1_21identity_decomposer_tEEEvPT2_PKT1_SA_iiT3_,(.L_x_1611 - _ZN3cub18CUB_300001_SM_10006detail10radix_sort30DeviceRadixSortHistogramKernelINS1_5radix10policy_hubIiiyE10Policy1000ELNS0_9SortOrderE0EiyNS1_21identity_decomposer_tEEEvPT2_PKT1_SA_iiT3_)
        .other          _ZN3cub18CUB_300001_SM_10006detail10radix_sort30DeviceRadixSortHistogramKernelINS1_5radix10policy_hubIiiyE10Policy1000ELNS0_9SortOrderE0EiyNS1_21identity_decomposer_tEEEvPT2_PKT1_SA_iiT3_,@"STO_CUDA_ENTRY STV_DEFAULT"
_ZN3cub18CUB_300001_SM_10006detail10radix_sort30DeviceRadixSortHistogramKernelINS1_5radix10policy_hubIiiyE10Policy1000ELNS0_9SortOrderE0EiyNS1_21identity_decomposer_tEEEvPT2_PKT1_SA_iiT3_:
.text._ZN3cub18CUB_300001_SM_10006detail10radix_sort30DeviceRadixSortHistogramKernelINS1_5radix10policy_hubIiiyE10Policy1000ELNS0_9SortOrderE0EiyNS1_21identity_decomposer_tEEEvPT2_PKT1_SA_iiT3_:
[----:B------:R-:W-:Y:S01]  /*0000*/  LDC R1, c[0x0][0x37c] ;  /* 0x0000df00ff017b82 */ /* 0x000fe20000000800 */
[----:B------:R-:W0:Y:S02]  /*0010*/  LDCU.64 UR14, c[0x0][0x390] ;  /* 0x00007200ff0e77ac */ /* 0x000e240008000a00 */
[----:B0-----:R-:W-:-:S04]  /*0020*/  ISETP.NE.U32.AND P0, PT, RZ, UR14, PT ;  /* 0x0000000eff007c0c */ /* 0x001fc8000bf05070 */
[----:B------:R-:W-:-:S13]  /*0030*/  ISETP.NE.AND.EX P0, PT, RZ, UR15, PT, P0 ;  /* 0x0000000fff007c0c */ /* 0x000fda000bf05300 */
[----:B------:R-:W-:Y:S05]  /*0040*/  @!P0 EXIT ;  /* 0x000000000000894d */ /* 0x000fea0003800000 */
[----:B------:R-:W-:Y:S01]  /*0050*/  UIADD3 UR11, UP0, UPT, UR14, -0x1, URZ ;  /* 0xffffffff0e0b7890 */ /* 0x000fe2000ff1e0ff */
[----:B------:R-:W0:Y:S01]  /*0060*/  S2R R4, SR_TID.X ;  /* 0x0000000000047919 */ /* 0x000e220000002100 */
[----:B------:R-:W1:Y:S01]  /*0070*/  LDCU.64 UR4, c[0x0][0x398] ;  /* 0x00007300ff0477ac */ /* 0x000e620008000a00 */
[----:B------:R-:W2:Y:S01]  /*0080*/  S2UR UR7, SR_CgaCtaId ;  /* 0x00000000000779c3 */ /* 0x000ea20000008800 */
[----:B------:R-:W-:Y:S01]  /*0090*/  UIADD3.X UR12, UPT, UPT, UR15, -0x1, URZ, UP0, !UPT ;  /* 0xffffffff0f0c7890 */ /* 0x000fe200087fe4ff */
[----:B------:R-:W-:Y:S01]  /*00a0*/  UMOV UR6, 0x400 ;  /* 0x0000040000067882 */ /* 0x000fe20000000000 */
[----:B------:R-:W3:Y:S05]  /*00b0*/  LDCU.64 UR20, c[0x0][0x358] ;  /* 0x00006b00ff1477ac */ /* 0x000eea0008000a00 */
[----:B------:R-:W4:Y:S01]  /*00c0*/  S2UR UR8, SR_CTAID.X ;  /* 0x00000000000879c3 */ /* 0x000f220000002500 */
[----:B------:R-:W-:Y:S01]  /*00d0*/  USHF.R.U64 UR11, UR11, 0x1e, UR12 ;  /* 0x0000001e0b0b7899 */ /* 0x000fe2000800120c */
[----:B------:R-:W0:Y:S03]  /*00e0*/  LDCU UR28, c[0x0][0x370] ;  /* 0x00006e00ff1c77ac */ /* 0x000e260008000800 */
[----:B------:R-:W-:-:S02]  /*00f0*/  UIADD3 UR11, UP0, UPT, UR11, 0x1, URZ ;  /* 0x000000010b0b7890 */ /* 0x000fc4000ff1e0ff */
[----:B-1----:R-:W-:Y:S02]  /*0100*/  UIADD3 UR4, UPT, UPT, UR5, 0x7, -UR4 ;  /* 0x0000000705047890 */ /* 0x002fe4000fffe804 */
[----:B------:R-:W-:Y:S02]  /*0110*/  ULEA.HI.X UR12, UR12, URZ, URZ, 0x2, UP0 ;  /* 0x000000ff0c0c7291 */ /* 0x000fe400080f14ff */
[----:B------:R-:W-:Y:S02]  /*0120*/  UISETP.LT.U32.AND UP0, UPT, UR11, UR14, UPT ;  /* 0x0000000e0b00728c */ /* 0x000fe4000bf01070 */
[----:B------:R-:W-:Y:S02]  /*0130*/  USHF.R.S32.HI UR5, URZ, 0x1f, UR4 ;  /* 0x0000001fff057899 */ /* 0x000fe40008011404 */
[----:B------:R-:W-:Y:S02]  /*0140*/  UISETP.LT.U32.AND.EX UP0, UPT, UR12, UR15, UPT, UP0 ;  /* 0x0000000f0c00728c */ /* 0x000fe4000bf01100 */
[----:B------:R-:W-:-:S02]  /*0150*/  ULEA.HI UR5, UR5, UR4, URZ, 0x3 ;  /* 0x0000000405057291 */ /* 0x000fc4000f8f18ff */
[----:B------:R-:W-:Y:S01]  /*0160*/  USEL UR11, UR11, UR14, UP0 ;  /* 0x0000000e0b0b7287 */ /* 0x000fe20008000000 */
[C---:B0-----:R-:W-:Y:S01]  /*0170*/  VIADD R21, R4.reuse, 0x780 ;  /* 0x0000078004157836 */ /* 0x041fe20000000000 */
[----:B------:R-:W-:Y:S02]  /*0180*/  USEL UR12, UR12, UR15, UP0 ;  /* 0x0000000f0c0c7287 */ /* 0x000fe40008000000 */
[----:B------:R-:W-:Y:S02]  /*0190*/  UISETP.GE.AND UP0, UPT, UR4, 0x8, UPT ;  /* 0x000000080400788c */ /* 0x000fe4000bf06270 */
[----:B--2---:R-:W-:Y:S02]  /*01a0*/  ULEA UR6, UR7, UR6, 0x18 ;  /* 0x0000000607067291 */ /* 0x004fe4000f8ec0ff */
[----:B------:R-:W-:Y:S02]  /*01b0*/  USHF.R.S32.HI UR5, URZ, 0x3, UR5 ;  /* 0x00000003ff057899 */ /* 0x000fe40008011405 */
[----:B------:R-:W-:Y:S01]  /*01c0*/  PLOP3.LUT P0, PT, PT, PT, UP0, 0x80, 0x8 ;  /* 0x000000000008781c */ /* 0x000fe20003f0f008 */
[----:B----4-:R-:W-:Y:S01]  /*01d0*/  USHF.L.U32 UR8, UR8, 0xb, URZ ;  /* 0x0000000b08087899 */ /* 0x010fe200080006ff */
[C---:B------:R-:W-:Y:S01]  /*01e0*/  LEA R0, R4.reuse, UR6, 0x2 ;  /* 0x0000000604007c11 */ /* 0x040fe2000f8e10ff */
[----:B------:R-:W-:Y:S01]  /*01f0*/  UIADD3 UR22, UPT, UPT, UR5, -0x1, URZ ;  /* 0xffffffff05167890 */ /* 0x000fe2000fffe0ff */
[----:B------:R-:W-:Y:S01]  /*0200*/  ISETP.GT.U32.OR P0, PT, R4, 0xff, !P0 ;  /* 0x000000ff0400780c */ /* 0x000fe20004704470 */
[----:B------:R-:W-:-:S02]  /*0210*/  ULOP3.LUT UR23, UR5, 0xf, URZ, 0xc0, !UPT ;  /* 0x0000000f05177892 */ /* 0x000fc4000f8ec0ff */
[----:B------:R-:W-:Y:S01]  /*0220*/  ULOP3.LUT UR24, UR5, 0x7, URZ, 0xc0, !UPT ;  /* 0x0000000705187892 */ /* 0x000fe2000f8ec0ff */
[----:B------:R-:W-:Y:S01]  /*0230*/  P2R R20, PR, RZ, 0x1 ;  /* 0x00000001ff147803 */ /* 0x000fe20000000000 */
[----:B------:R-:W-:Y:S02]  /*0240*/  ULOP3.LUT UR25, UR5, 0x3, URZ, 0xc0, !UPT ;  /* 0x0000000305197892 */ /* 0x000fe4000f8ec0ff */
[----:B------:R-:W-:Y:S02]  /*0250*/  ULOP3.LUT UR26, UR5, 0xffffff0, URZ, 0xc0, !UPT ;  /* 0x0ffffff0051a7892 */ /* 0x000fe4000f8ec0ff */
[----:B------:R-:W-:Y:S02]  /*0260*/  ULOP3.LUT UR27, UR5, 0xffffff8, URZ, 0xc0, !UPT ;  /* 0x0ffffff8051b7892 */ /* 0x000fe4000f8ec0ff */
[----:B------:R-:W-:Y:S01]  /*0270*/  ULOP3.LUT UR9, UR5, 0x1, URZ, 0xc0, !UPT ;  /* 0x0000000105097892 */ /* 0x000fe2000f8ec0ff */
[----:B------:R-:W-:Y:S01]  /*0280*/  UMOV UR6, URZ ;  /* 0x000000ff00067c82 */ /* 0x000fe20008000000 */
[----:B---3--:R-:W-:-:S10]  /*0290*/  UMOV UR7, URZ ;  /* 0x000000ff00077c82 */ /* 0x008fd40008000000 */
.L_x_219:
[----:B------:R-:W-:Y:S01]  /*02a0*/  ISETP.NE.AND P0, PT, R20, RZ, PT ;  /* 0x000000ff1400720c */ /* 0x000fe20003f05270 */
[----:B------:R-:W-:-:S12]  /*02b0*/  BSSY.RECONVERGENT B0, `(.L_x_136) ;  /* 0x000007c000007945 */ /* 0x000fd80003800200 */
[----:B012345:R-:W-:Y:S05]  /*02c0*/  @P0 BRA `(.L_x_137) ;  /* 0x0000000400e80947 */ /* 0x03ffea0003800000 */
[----:B------:R-:W-:Y:S02]  /*02d0*/  IMAD.U32 R2, RZ, RZ, UR22 ;  /* 0x00000016ff027e24 */ /* 0x000fe4000f8e00ff */
[----:B------:R-:W-:-:S03]  /*02e0*/  IMAD.MOV.U32 R3, RZ, RZ, RZ ;  /* 0x000000ffff037224 */ /* 0x000fc600078e00ff */
[----:B------:R-:W-:-:S13]  /*02f0*/  ISETP.GE.U32.AND P1, PT, R2, 0xf, PT ;  /* 0x0000000f0200780c */ /* 0x000fda0003f26070 */
[----:B------:R-:W-:Y:S05]  /*0300*/  @!P1 BRA `(.L_x_138) ;  /* 0x00000000005c9947 */ /* 0x000fea0003800000 */
[----:B------:R-:W-:Y:S01]  /*0310*/  VIADD R2, R0, 0x2000 ;  /* 0x0000200000027836 */ /* 0x000fe20000000000 */
[----:B------:R-:W-:-:S12]  /*0320*/  UIADD3 UR4, UPT, UPT, -UR26, URZ, URZ ;  /* 0x000000ff1a047290 */ /* 0x000fd8000fffe1ff */
.L_x_139:
[----:B------:R-:W-:Y:S01]  /*0330*/  UIADD3 UR4, UPT, UPT, UR4, 0x10, URZ ;  /* 0x0000001004047890 */ /* 0x000fe2000fffe0ff */
[----:B------:R-:W-:Y:S03]  /*0340*/  STS [R2+-0x2000], RZ ;  /* 0xffe000ff02007388 */ /* 0x000fe60000000800 */
[----:B------:R-:W-:Y:S01]  /*0350*/  UISETP.NE.AND UP0, UPT, UR4, URZ, UPT ;  /* 0x000000ff0400728c */ /* 0x000fe2000bf05270 */
        /* <DEDUP_REMOVED lines=16> */
[----:B------:R-:W-:Y:S06]  /*0460*/  BRA.U UP0, `(.L_x_139) ;  /* 0xfffffffd00b07547 */ /* 0x000fec000b83ffff */
[----:B------:R-:W-:-:S07]  /*0470*/  IMAD.U32 R3, RZ, RZ, UR26 ;  /* 0x0000001aff037e24 */ /* 0x000fce000f8e00ff */
.L_x_138:
[----:B------:R-:W-:Y:S01]  /*0480*/  ISETP.NE.AND P0, PT, RZ, UR23, PT ;  /* 0x00000017ff007c0c */ /* 0x000fe2000bf05270 */
[----:B------:R-:W-:Y:S01]  /*0490*/  IMAD.U32 R6, RZ, RZ, UR24 ;  /* 0x00000018ff067e24 */ /* 0x000fe2000f8e00ff */
[----:B------:R-:W-:-:S03]  /*04a0*/  MOV R2, UR23 ;  /* 0x0000001700027c02 */ /* 0x000fc60008000f00 */
[----:B------:R-:W-:Y:S02]  /*04b0*/  VIADD R6, R6, 0xffffffff ;  /* 0xffffffff06067836 */ /* 0x000fe40000000000 */
[----:B------:R-:W-:-:S06]  /*04c0*/  VIADD R2, R2, 0xffffffff ;  /* 0xffffffff02027836 */ /* 0x000fcc0000000000 */
[----:B------:R-:W-:Y:S05]  /*04d0*/  @!P0 BRA `(.L_x_140) ;  /* 0x00000000007c8947 */ /* 0x000fea0003800000 */
[----:B------:R-:W-:Y:S01]  /*04e0*/  ISETP.GE.U32.AND P2, PT, R2, 0x7, PT ;  /* 0x000000070200780c */ /* 0x000fe20003f46070 */
[----:B------:R-:W-:-:S12]  /*04f0*/  UISETP.NE.AND UP0, UPT, UR24, URZ, UPT ;  /* 0x000000ff1800728c */ /* 0x000fd8000bf05270 */
[----:B------:R-:W-:Y:S05]  /*0500*/  @!P2 BRA `(.L_x_141) ;  /* 0x000000000028a947 */ /* 0x000fea0003800000 */
        /* <DEDUP_REMOVED lines=10> */
.L_x_141:
[----:B------:R-:W-:Y:S05]  /*05b0*/  BRA.U !UP0, `(.L_x_140) ;  /* 0x0000000108447547 */ /* 0x000fea000b800000 */
[----:B------:R-:W-:Y:S01]  /*05c0*/  ISETP.GE.U32.AND P2, PT, R6, 0x3, PT ;  /* 0x000000030600780c */ /* 0x000fe20003f46070 */
[----:B------:R-:W-:-:S12]  /*05d0*/  UISETP.NE.AND UP0, UPT, UR25, URZ, UPT ;  /* 0x000000ff1900728c */ /* 0x000fd8000bf05270 */
[C---:B0-----:R-:W-:Y:S02]  /*05e0*/  @P2 IMAD R5, R3.reuse, 0x400, R0 ;  /* 0x0000040003052824 */ /* 0x041fe400078e0200 */
[----:B------:R-:W-:-:S03]  /*05f0*/  @P2 VIADD R3, R3, 0x4 ;  /* 0x0000000403032836 */ /* 0x000fc60000000000 */
[----:B------:R1:W-:Y:S04]  /*0600*/  @P2 STS [R5], RZ ;  /* 0x000000ff05002388 */ /* 0x0003e80000000800 */
[----:B------:R1:W-:Y:S04]  /*0610*/  @P2 STS [R5+0x400], RZ ;  /* 0x000400ff05002388 */ /* 0x0003e80000000800 */
[----:B------:R1:W-:Y:S04]  /*0620*/  @P2 STS [R5+0x800], RZ ;  /* 0x000800ff05002388 */ /* 0x0003e80000000800 */
[----:B------:R1:W-:Y:S01]  /*0630*/  @P2 STS [R5+0xc00], RZ ;  /* 0x000c00ff05002388 */ /* 0x0003e20000000800 */
[----:B------:R-:W-:Y:S05]  /*0640*/  BRA.U !UP0, `(.L_x_140) ;  /* 0x0000000108207547 */ /* 0x000fea000b800000 */
[----:B------:R-:W-:Y:S01]  /*0650*/  IMAD R3, R3, 0x400, R0 ;  /* 0x0000040003037824 */ /* 0x000fe200078e0200 */
[----:B------:R-:W-:-:S04]  /*0660*/  UISETP.NE.AND UP0, UPT, UR25, 0x1, UPT ;  /* 0x000000011900788c */ /* 0x000fc8000bf05270 */
[----:B------:R2:W-:Y:S05]  /*0670*/  STS [R3], RZ ;  /* 0x000000ff03007388 */ /* 0x0005ea0000000800 */
[----:B------:R-:W-:Y:S05]  /*0680*/  BRA.U !UP0, `(.L_x_140) ;  /* 0x0000000108107547 */ /* 0x000fea000b800000 */
[----:B------:R-:W-:Y:S01]  /*0690*/  UISETP.NE.AND UP0, UPT, UR25, 0x2, UPT ;  /* 0x000000021900788c */ /* 0x000fe2000bf05270 */
[----:B------:R3:W-:Y:S05]  /*06a0*/  STS [R3+0x400], RZ ;  /* 0x000400ff03007388 */ /* 0x0007ea0000000800 */
[----:B------:R-:W-:-:S13]  /*06b0*/  PLOP3.LUT P2, PT, PT, PT, UP0, 0x80, 0x8 ;  /* 0x000000000008781c */ /* 0x000fda0003f4f008 */
[----:B------:R3:W-:Y:S02]  /*06c0*/  @P2 STS [R3+0x800], RZ ;  /* 0x000800ff03002388 */ /* 0x0007e40000000800 */
.L_x_140:
[----:B------:R-:W-:-:S13]  /*06d0*/  ISETP.GT.U32.AND P2, PT, R4, 0x7f, PT ;  /* 0x0000007f0400780c */ /* 0x000fda0003f44070 */
[----:B------:R-:W-:Y:S05]  /*06e0*/  @P2 BRA `(.L_x_137) ;  /* 0x0000000000e02947 */ /* 0x000fea0003800000 */
[----:B--23--:R-:W-:Y:S01]  /*06f0*/  HFMA2 R3, -RZ, RZ, 0, 0 ;  /* 0x00000000ff037431 */ /* 0x00cfe200000001ff */
[----:B------:R-:W-:Y:S06]  /*0700*/  @!P1 BRA `(.L_x_142) ;  /* 0x0000000000589947 */ /* 0x000fec0003800000 */
[----:B------:R-:W-:-:S07]  /*0710*/  IMAD.MOV.U32 R3, RZ, RZ, RZ ;  /* 0x000000ffff037224 */ /* 0x000fce00078e00ff */
.L_x_143:
[C---:B012---:R-:W-:Y:S02]  /*0720*/  IMAD R5, R3.reuse, 0x400, R0 ;  /* 0x0000040003057824 */ /* 0x047fe400078e0200 */
[----:B------:R-:W-:-:S03]  /*0730*/  VIADD R3, R3, 0x10 ;  /* 0x0000001003037836 */ /* 0x000fc60000000000 */
[----:B------:R2:W-:Y:S02]  /*0740*/  STS [R5+0x200], RZ ;  /* 0x000200ff05007388 */ /* 0x0005e40000000800 */
[----:B------:R-:W-:Y:S02]  /*0750*/  ISETP.NE.AND P1, PT, R3, UR26, PT ;  /* 0x0000001a03007c0c */ /* 0x000fe4000bf25270 */
[----:B------:R2:W-:Y:S04]  /*0760*/  STS [R5+0x600], RZ ;  /* 0x000600ff05007388 */ /* 0x0005e80000000800 */
        /* <DEDUP_REMOVED lines=13> */
[----:B------:R2:W-:Y:S01]  /*0840*/  STS [R5+0x3e00], RZ ;  /* 0x003e00ff05007388 */ /* 0x0005e20000000800 */
[----:B------:R-:W-:Y:S05]  /*0850*/  @P1 BRA `(.L_x_143) ;  /* 0xfffffffc00b01947 */ /* 0x000fea000383ffff */
[----:B------:R-:W-:-:S07]  /*0860*/  IMAD.U32 R3, RZ, RZ, UR26 ;  /* 0x0000001aff037e24 */ /* 0x000fce000f8e00ff */
.L_x_142:
[----:B------:R-:W-:Y:S05]  /*0870*/  @!P0 BRA `(.L_x_137) ;  /* 0x00000000007c8947 */ /* 0x000fea0003800000 */
[----:B------:R-:W-:Y:S01]  /*0880*/  ISETP.GE.U32.AND P0, PT, R2, 0x7, PT ;  /* 0x000000070200780c */ /* 0x000fe20003f06070 */
[----:B------:R-:W-:-:S12]  /*0890*/  UISETP.NE.AND UP0, UPT, UR24, URZ, UPT ;  /* 0x000000ff1800728c */ /* 0x000fd8000bf05270 */
[----:B------:R-:W-:Y:S05]  /*08a0*/  @!P0 BRA `(.L_x_144) ;  /* 0x0000000000288947 */ /* 0x000fea0003800000 */
[C---:B------:R-:W-:Y:S02]  /*08b0*/  IMAD R2, R3.reuse, 0x400, R0 ;  /* 0x0000040003027824 */ /* 0x040fe400078e0200 */
[----:B------:R-:W-:-:S03]  /*08c0*/  VIADD R3, R3, 0x8 ;  /* 0x0000000803037836 */ /* 0x000fc60000000000 */
[----:B------:R3:W-:Y:S04]  /*08d0*/  STS [R2+0x200], RZ ;  /* 0x000200ff02007388 */ /* 0x0007e80000000800 */
[----:B------:R3:W-:Y:S04]  /*08e0*/  STS [R2+0x600], RZ ;  /* 0x000600ff02007388 */ /* 0x0007e80000000800 */
[----:B------:R3:W-:Y:S04]  /*08f0*/  STS [R2+0xa00], RZ ;  /* 0x000a00ff02007388 */ /* 0x0007e80000000800 */
[----:B------:R3:W-:Y:S04]  /*0900*/  STS [R2+0xe00], RZ ;  /* 0x000e00ff02007388 */ /* 0x0007e80000000800 */
[----:B------:R3:W-:Y:S04]  /*0910*/  STS [R2+0x1200], RZ ;  /* 0x001200ff02007388 */ /* 0x0007e80000000800 */
[----:B------:R3:W-:Y:S04]  /*0920*/  STS [R2+0x1600], RZ ;  /* 0x001600ff02007388 */ /* 0x0007e80000000800 */
[----:B------:R3:W-:Y:S04]  /*0930*/  STS [R2+0x1a00], RZ ;  /* 0x001a00ff02007388 */ /* 0x0007e80000000800 */
[----:B------:R3:W-:Y:S02]  /*0940*/  STS [R2+0x1e00], RZ ;  /* 0x001e00ff02007388 */ /* 0x0007e40000000800 */
.L_x_144:
[----:B------:R-:W-:Y:S05]  /*0950*/  BRA.U !UP0, `(.L_x_137) ;  /* 0x0000000108447547 */ /* 0x000fea000b800000 */
[----:B------:R-:W-:Y:S01]  /*0960*/  ISETP.GE.U32.AND P0, PT, R6, 0x3, PT ;  /* 0x000000030600780c */ /* 0x000fe20003f06070 */
[----:B------:R-:W-:-:S12]  /*0970*/  UISETP.NE.AND UP0, UPT, UR25, URZ, UPT ;  /* 0x000000ff1900728c */ /* 0x000fd8000bf05270 */
[C---:B---3--:R-:W-:Y:S01]  /*0980*/  @P0 IMAD R2, R3.reuse, 0x400, R0 ;  /* 0x0000040003020824 */ /* 0x048fe200078e0200 */
[----:B------:R-:W-:-:S04]  /*0990*/  @P0 IADD3 R3, PT, PT, R3, 0x4, RZ ;  /* 0x0000000403030810 */ /* 0x000fc80007ffe0ff */
[----:B------:R4:W-:Y:S04]  /*09a0*/  @P0 STS [R2+0x200], RZ ;  /* 0x000200ff02000388 */ /* 0x0009e80000000800 */
[----:B------:R4:W-:Y:S04]  /*09b0*/  @P0 STS [R2+0x600], RZ ;  /* 0x000600ff02000388 */ /* 0x0009e80000000800 */
[----:B------:R4:W-:Y:S04]  /*09c0*/  @P0 STS [R2+0xa00], RZ ;  /* 0x000a00ff02000388 */ /* 0x0009e80000000800 */
[----:B------:R4:W-:Y:S01]  /*09d0*/  @P0 STS [R2+0xe00], RZ ;  /* 0x000e00ff02000388 */ /* 0x0009e20000000800 */
[----:B------:R-:W-:Y:S05]  /*09e0*/  BRA.U !UP0, `(.L_x_137) ;  /* 0x0000000108207547 */ /* 0x000fea000b800000 */
[----:B------:R-:W-:Y:S01]  /*09f0*/  IMAD R3, R3, 0x400, R0 ;  /* 0x0000040003037824 */ /* 0x000fe200078e0200 */
[----:B------:R-:W-:-:S04]  /*0a00*/  UISETP.NE.AND UP0, UPT, UR25, 0x1, UPT ;  /* 0x000000011900788c */ /* 0x000fc8000bf05270 */
[----:B------:R3:W-:Y:S05]  /*0a10*/  STS [R3+0x200], RZ ;  /* 0x000200ff03007388 */ /* 0x0007ea0000000800 */
[----:B------:R-:W-:Y:S05]  /*0a20*/  BRA.U !UP0, `(.L_x_137) ;  /* 0x0000000108107547 */ /* 0x000fea000b800000 */
[----:B------:R-:W-:Y:S01]  /*0a30*/  UISETP.NE.AND UP0, UPT, UR25, 0x2, UPT ;  /* 0x000000021900788c */ /* 0x000fe2000bf05270 */
[----:B------:R0:W-:Y:S05]  /*0a40*/  STS [R3+0x600], RZ ;  /* 0x000600ff03007388 */ /* 0x0001ea0000000800 */
[----:B------:R-:W-:-:S13]  /*0a50*/  PLOP3.LUT P0, PT, PT, PT, UP0, 0x80, 0x8 ;  /* 0x000000000008781c */ /* 0x000fda0003f0f008 */
[----:B------:R0:W-:Y:S02]  /*0a60*/  @P0 STS [R3+0xa00], RZ ;  /* 0x000a00ff03000388 */ /* 0x0001e40000000800 */
.L_x_137:
[----:B------:R-:W-:Y:S05]  /*0a70*/  BSYNC.RECONVERGENT B0 ;  /* 0x0000000000007941 */ /* 0x000fea0003800200 */
.L_x_136:
[----:B------:R-:W5:Y:S01]  /*0a80*/  LDCU.64 UR14, c[0x0][0x390] ;  /* 0x00007200ff0e77ac */ /* 0x000f620008000a00 */
[----:B------:R-:W-:Y:S02]  /*0a90*/  USHF.L.U32 UR4, UR6, 0x1e, URZ ;  /* 0x0000001e06047899 */ /* 0x000fe400080006ff */
[----:B------:R-:W-:Y:S02]  /*0aa0*/  USHF.L.U64.HI UR5, UR6, 0x1e, UR7 ;  /* 0x0000001e06057899 */ /* 0x000fe40008010207 */
[----:B-----5:R-:W-:-:S04]  /*0ab0*/  UIADD3 UR4, UP0, UPT, -UR4, UR14, URZ ;  /* 0x0000000e04047290 */ /* 0x020fc8000ff1e1ff */
[----:B------:R-:W-:Y:S02]  /*0ac0*/  UIADD3.X UR5, UPT, UPT, ~UR5, UR15, URZ, UP0, !UPT ;  /* 0x0000000f05057290 */ /* 0x000fe400087fe5ff */
[----:B------:R-:W-:-:S04]  /*0ad0*/  UISETP.LT.U32.AND UP0, UPT, UR4, 0x40000000, UPT ;  /* 0x400000000400788c */ /* 0x000fc8000bf01070 */
[----:B------:R-:W-:-:S04]  /*0ae0*/  UISETP.LT.U32.AND.EX UP0, UPT, UR5, URZ, UPT, UP0 ;  /* 0x000000ff0500728c */ /* 0x000fc8000bf01100 */
[----:B------:R-:W-:Y:S02]  /*0af0*/  USEL UR13, UR4, 0x40000000, UP0 ;  /* 0x40000000040d7887 */ /* 0x000fe40008000000 */
[----:B------:R-:W-:Y:S02]  /*0b00*/  USEL UR14, UR5, URZ, UP0 ;  /* 0x000000ff050e7287 */ /* 0x000fe40008000000 */
[----:B------:R-:W-:-:S04]  /*0b10*/  UISETP.GT.U32.AND UP0, UPT, UR13, UR8, UPT ;  /* 0x000000080d00728c */ /* 0x000fc8000bf04070 */
[----:B------:R-:W-:Y:S01]  /*0b20*/  UISETP.GT.U32.AND.EX UP0, UPT, UR14, URZ, UPT, UP0 ;  /* 0x000000ff0e00728c */ /* 0x000fe2000bf04100 */
[----:B------:R-:W-:Y:S08]  /*0b30*/  BAR.SYNC.DEFER_BLOCKING 0x0 ;  /* 0x0000000000007b1d */ /* 0x000ff00000010000 */
[----:B------:R-:W-:Y:S06]  /*0b40*/  BAR.SYNC.DEFER_BLOCKING 0x0 ;  /* 0x0000000000007b1d */ /* 0x000fec0000010000 */
[----:B------:R-:W-:Y:S05]  /*0b50*/  BRA.U !UP0, `(.L_x_145) ;  /* 0x0000000d082c7547 */ /* 0x000fea000b800000 */
[----:B------:R-:W-:Y:S01]  /*0b60*/  UMOV UR10, UR8 ;  /* 0x00000008000a7c82 */ /* 0x000fe20008000000 */
[----:B------:R-:W-:-:S05]  /*0b70*/  UMOV UR5, URZ ;  /* 0x000000ff00057c82 */ /* 0x000fca0008000000 */
.L_x_150:
[----:B-----5:R-:W5:Y:S01]  /*0b80*/  LDCU.64 UR18, c[0x0][0x390] ;  /* 0x00007200ff1277ac */ /* 0x020f620008000a00 */
[----:B------:R-:W-:Y:S02]  /*0b90*/  USHF.L.U32 UR15, UR6, 0x1e, URZ ;  /* 0x0000001e060f7899 */ /* 0x000fe400080006ff */
[----:B------:R-:W-:Y:S02]  /*0ba0*/  USHF.L.U64.HI UR16, UR6, 0x1e, UR7 ;  /* 0x0000001e06107899 */ /* 0x000fe40008010207 */
[----:B------:R-:W-:-:S04]  /*0bb0*/  UIADD3 UR15, UP0, UPT, UR10, UR15, URZ ;  /* 0x0000000f0a0f7290 */ /* 0x000fc8000ff1e0ff */
[----:B------:R-:W-:Y:S02]  /*0bc0*/  UIADD3.X UR16, UPT, UPT, UR5, UR16, URZ, UP0, !UPT ;  /* 0x0000001005107290 */ /* 0x000fe400087fe4ff */
[----:B------:R-:W-:Y:S02]  /*0bd0*/  ULEA UR10, UP0, UR28, UR10, 0xb ;  /* 0x0000000a1c0a7291 */ /* 0x000fe4000f8058ff */
[----:B-----5:R-:W-:Y:S02]  /*0be0*/  UIADD3 UR17, UP1, UPT, -UR15, UR18, URZ ;  /* 0x000000120f117290 */ /* 0x020fe4000ff3e1ff */
[----:B------:R-:W-:Y:S02]  /*0bf0*/  UIADD3.X UR5, UPT, UPT, URZ, UR5, URZ, UP0, !UPT ;  /* 0x00000005ff057290 */ /* 0x000fe400087fe4ff */
[----:B------:R-:W-:Y:S02]  /*0c00*/  UIADD3.X UR4, UPT, UPT, ~UR16, UR19, URZ, UP1, !UPT ;  /* 0x0000001310047290 */ /* 0x000fe40008ffe5ff */
[----:B------:R-:W-:-:S02]  /*0c10*/  UISETP.GE.U32.AND UP1, UPT, UR17, 0x800, UPT ;  /* 0x000008001100788c */ /* 0x000fc4000bf26070 */
[----:B------:R-:W-:Y:S02]  /*0c20*/  UISETP.GE.U32.AND UP0, UPT, UR10, UR13, UPT ;  /* 0x0000000d0a00728c */ /* 0x000fe4000bf06070 */
[----:B------:R-:W-:Y:S02]  /*0c30*/  UISETP.GE.U32.AND.EX UP1, UPT, UR4, URZ, UPT, UP1 ;  /* 0x000000ff0400728c */ /* 0x000fe4000bf26110 */
[----:B------:R-:W-:-:S07]  /*0c40*/  UISETP.GE.U32.AND.EX UP0, UPT, UR5, UR14, UPT, UP0 ;  /* 0x0000000e0500728c */ /* 0x000fce000bf06100 */
[----:B0-----:R-:W-:Y:S05]  /*0c50*/  BRA.U !UP1, `(.L_x_146) ;  /* 0x0000000109587547 */ /* 0x001fea000b800000 */
[----:B------:R-:W4:Y:S01]  /*0c60*/  LDCU.64 UR18, c[0x0][0x388] ;  /* 0x00007100ff1277ac */ /* 0x000f220008000a00 */
[----:B0-23--:R-:W-:-:S05]  /*0c70*/  IADD3 R3, P0, PT, R4, UR15, RZ ;  /* 0x0000000f04037c10 */ /* 0x00dfca000ff1e0ff */
[----:B------:R-:W-:Y:S01]  /*0c80*/  IMAD.X R6, RZ, RZ, UR16, P0 ;  /* 0x00000010ff067e24 */ /* 0x000fe200080e06ff */
[----:B----4-:R-:W-:-:S04]  /*0c90*/  LEA R2, P0, R3, UR18, 0x2 ;  /* 0x0000001203027c11 */ /* 0x010fc8000f8010ff */
        /* <DEDUP_REMOVED lines=18> */
.L_x_146:
[----:B------:R-:W4:Y:S01]  /*0dc0*/  LDCU.64 UR18, c[0x0][0x388] ;  /* 0x00007100ff1277ac */ /* 0x000f220008000a00 */
[C---:B012---:R-:W-:Y:S01]  /*0dd0*/  VIADD R5, R4.reuse, 0x100 ;  /* 0x0000010004057836 */ /* 0x047fe20000000000 */
[C---:B---3--:R-:W-:Y:S01]  /*0de0*/  IADD3 R3, P0, PT, R4.reuse, UR15, RZ ;  /* 0x0000000f04037c10 */ /* 0x048fe2000ff1e0ff */
[C---:B----4-:R-:W-:Y:S01]  /*0df0*/  VIADD R2, R4.reuse, 0x80 ;  /* 0x0000008004027836 */ /* 0x050fe20000000000 */
[C---:B------:R-:W-:Y:S01]  /*0e00*/  ISETP.GE.AND P1, PT, R4.reuse, UR17, PT ;  /* 0x0000001104007c0c */ /* 0x040fe2000bf26270 */
[----:B------:R-:W-:Y:S01]  /*0e10*/  VIADD R7, R4, 0x180 ;  /* 0x0000018004077836 */ /* 0x000fe20000000000 */
[----:B------:R-:W-:Y:S01]  /*0e20*/  ISETP.GE.AND P3, PT, R5, UR17, PT ;  /* 0x0000001105007c0c */ /* 0x000fe2000bf66270 */
[----:B------:R-:W-:Y:S01]  /*0e30*/  IMAD.X R6, RZ, RZ, UR16, P0 ;  /* 0x00000010ff067e24 */ /* 0x000fe200080e06ff */
[----:B------:R-:W-:Y:S01]  /*0e40*/  ISETP.GE.AND P2, PT, R2, UR17, PT ;  /* 0x0000001102007c0c */ /* 0x000fe2000bf46270 */
[----:B------:R-:W-:Y:S01]  /*0e50*/  VIADD R5, R4, 0x200 ;  /* 0x0000020004057836 */ /* 0x000fe20000000000 */
[----:B------:R-:W-:Y:S01]  /*0e60*/  ISETP.GE.AND P4, PT, R7, UR17, PT ;  /* 0x0000001107007c0c */ /* 0x000fe2000bf86270 */
[----:B------:R-:W-:-:S03]  /*0e70*/  IMAD.MOV.U32 R12, RZ, RZ, 0x7fffffff ;  /* 0x7fffffffff0c7424 */ /* 0x000fc600078e00ff */
[----:B------:R-:W-:Y:S01]  /*0e80*/  ISETP.GE.AND P5, PT, R5, UR17, PT ;  /* 0x0000001105007c0c */ /* 0x000fe2000bfa6270 */
[----:B------:R-:W-:Y:S01]  /*0e90*/  VIADD R5, R4, 0x300 ;  /* 0x0000030004057836 */ /* 0x000fe20000000000 */
[----:B------:R-:W-:-:S04]  /*0ea0*/  LEA R2, P0, R3, UR18, 0x2 ;  /* 0x0000001203027c11 */ /* 0x000fc8000f8010ff */
[----:B------:R-:W-:Y:S01]  /*0eb0*/  LEA.HI.X R3, R3, UR19, R6, 0x2, P0 ;  /* 0x0000001303037c11 */ /* 0x000fe200080f1406 */
[----:B------:R-:W-:Y:S01]  /*0ec0*/  IMAD.MOV.U32 R11, RZ, RZ, 0x7fffffff ;  /* 0x7fffffffff0b7424 */ /* 0x000fe200078e00ff */
[----:B------:R-:W-:-:S03]  /*0ed0*/  IADD3 R6, PT, PT, R4, 0x280, RZ ;  /* 0x0000028004067810 */ /* 0x000fc60007ffe0ff */
[----:B------:R1:W5:Y:S01]  /*0ee0*/  @!P1 LDG.E R12, desc[UR20][R2.64] ;  /* 0x00000014020c9981 */ /* 0x000362000c1e1900 */
[----:B------:R-:W-:Y:S01]  /*0ef0*/  ISETP.GE.AND P1, PT, R5, UR17, PT ;  /* 0x0000001105007c0c */ /* 0x000fe2000bf26270 */
[----:B------:R-:W-:Y:S01]  /*0f00*/  VIADD R5, R4, 0x380 ;  /* 0x0000038004057836 */ /* 0x000fe20000000000 */
[----:B------:R-:W-:Y:S01]  /*0f10*/  ISETP.GE.AND P0, PT, R6, UR17, PT ;  /* 0x0000001106007c0c */ /* 0x000fe2000bf06270 */
[----:B------:R-:W-:Y:S01]  /*0f20*/  IMAD.MOV.U32 R9, RZ, RZ, 0x7fffffff ;  /* 0x7fffffffff097424 */ /* 0x000fe200078e00ff */
[----:B------:R1:W5:Y:S02]  /*0f30*/  @!P2 LDG.E R11, desc[UR20][R2.64+0x200] ;  /* 0x00020014020ba981 */ /* 0x000364000c1e1900 */
[----:B------:R-:W-:Y:S01]  /*0f40*/  ISETP.GE.AND P2, PT, R5, UR17, PT ;  /* 0x0000001105007c0c */ /* 0x000fe2000bf46270 */
[----:B------:R-:W-:Y:S02]  /*0f50*/  VIADD R5, R4, 0x480 ;  /* 0x0000048004057836 */ /* 0x000fe40000000000 */
[----:B------:R-:W-:Y:S01]  /*0f60*/  IMAD.MOV.U32 R10, RZ, RZ, 0x7fffffff ;  /* 0x7fffffffff0a7424 */ /* 0x000fe200078e00ff */
[----:B------:R1:W5:Y:S01]  /*0f70*/  @!P4 LDG.E R9, desc[UR20][R2.64+0x600] ;  /* 0x000600140209c981 */ /* 0x000362000c1e1900 */
[----:B------:R-:W-:-:S02]  /*0f80*/  MOV R8, 0x7fffffff ;  /* 0x7fffffff00087802 */ /* 0x000fc40000000f00 */
[C---:B------:R-:W-:Y:S02]  /*0f90*/  LOP3.LUT R6, R4.reuse, 0x400, RZ, 0xfc, !PT ;  /* 0x0000040004067812 */ /* 0x040fe400078efcff */
[----:B------:R-:W-:Y:S01]  /*0fa0*/  ISETP.GE.AND P4, PT, R5, UR17, PT ;  /* 0x0000001105007c0c */ /* 0x000fe2000bf86270 */
[----:B------:R-:W-:Y:S01]  /*0fb0*/  VIADD R5, R4, 0x500 ;  /* 0x0000050004057836 */ /* 0x000fe20000000000 */
[----:B------:R1:W5:Y:S01]  /*0fc0*/  @!P3 LDG.E R10, desc[UR20][R2.64+0x400] ;  /* 0x00040014020ab981 */ /* 0x000362000c1e1900 */
[----:B------:R-:W-:Y:S01]  /*0fd0*/  ISETP.GE.AND P3, PT, R6, UR17, PT ;  /* 0x0000001106007c0c */ /* 0x000fe2000bf66270 */
[----:B------:R-:W-:Y:S02]  /*0fe0*/  IMAD.MOV.U32 R6, RZ, RZ, 0x7fffffff ;  /* 0x7fffffffff067424 */ /* 0x000fe400078e00ff */
[----:B------:R1:W5:Y:S01]  /*0ff0*/  @!P5 LDG.E R8, desc[UR20][R2.64+0x800] ;  /* 0x000800140208d981 */ /* 0x000362000c1e1900 */
[----:B------:R-:W-:Y:S01]  /*1000*/  ISETP.GE.AND P5, PT, R5, UR17, PT ;  /* 0x0000001105007c0c */ /* 0x000fe2000bfa6270 */
[----:B------:R-:W-:-:S02]  /*1010*/  VIADD R5, R4, 0x600 ;  /* 0x0000060004057836 */ /* 0x000fc40000000000 */
[----:B------:R-:W-:Y:S01]  /*1020*/  IMAD.MOV.U32 R7, RZ, RZ, 0x7fffffff ;  /* 0x7fffffffff077424 */ /* 0x000fe200078e00ff */
[----:B------:R1:W5:Y:S01]  /*1030*/  @!P1 LDG.E R6, desc[UR20][R2.64+0xc00] ;  /* 0x000c001402069981 */ /* 0x000362000c1e1900 */
[C---:B------:R-:W-:Y:S01]  /*1040*/  VIADD R13, R4.reuse, 0x580 ;  /* 0x00000580040d7836 */ /* 0x040fe20000000000 */
[----:B------:R-:W-:Y:S01]  /*1050*/  ISETP.GE.AND P1, PT, R5, UR17, PT ;  /* 0x0000001105007c0c */ /* 0x000fe2000bf26270 */
[----:B------:R-:W-:Y:S02]  /*1060*/  IMAD.MOV.U32 R5, RZ, RZ, 0x7fffffff ;  /* 0x7fffffffff057424 */ /* 0x000fe400078e00ff */
[----:B------:R-:W-:Y:S01]  /*1070*/  IMAD.MOV.U32 R19, RZ, RZ, 0x7fffffff ;  /* 0x7fffffffff137424 */ /* 0x000fe200078e00ff */
[----:B------:R1:W5:Y:S01]  /*1080*/  @!P0 LDG.E R7, desc[UR20][R2.64+0xa00] ;  /* 0x000a001402078981 */ /* 0x000362000c1e1900 */
[----:B------:R-:W-:Y:S01]  /*1090*/  IMAD.MOV.U32 R18, RZ, RZ, 0x7fffffff ;  /* 0x7fffffffff127424 */ /* 0x000fe200078e00ff */
[----:B------:R-:W-:Y:S01]  /*10a0*/  ISETP.GE.AND P0, PT, R13, UR17, PT ;  /* 0x000000110d007c0c */ /* 0x000fe2000bf06270 */
[C---:B------:R-:W-:Y:S01]  /*10b0*/  VIADD R14, R4.reuse, 0x700 ;  /* 0x00000700040e7836 */ /* 0x040fe20000000000 */
[----:B------:R-:W-:Y:S01]  /*10c0*/  IADD3 R13, PT, PT, R4, 0x680, RZ ;  /* 0x00000680040d7810 */ /* 0x000fe20007ffe0ff */
[----:B------:R1:W5:Y:S03]  /*10d0*/  @!P2 LDG.E R5, desc[UR20][R2.64+0xe00] ;  /* 0x000e00140205a981 */ /* 0x000366000c1e1900 */
[----:B------:R-:W-:Y:S01]  /*10e0*/  ISETP.GE.AND P2, PT, R13, UR17, PT ;  /* 0x000000110d007c0c */ /* 0x000fe2000bf46270 */
[----:B------:R1:W5:Y:S01]  /*10f0*/  @!P3 LDG.E R19, desc[UR20][R2.64+0x1000] ;  /* 0x001000140213b981 */ /* 0x000362000c1e1900 */
[----:B------:R-:W-:-:S03]  /*1100*/  ISETP.GE.AND P3, PT, R14, UR17, PT ;  /* 0x000000110e007c0c */ /* 0x000fc6000bf66270 */
[----:B------:R1:W5:Y:S01]  /*1110*/  @!P4 LDG.E R18, desc[UR20][R2.64+0x1200] ;  /* 0x001200140212c981 */ /* 0x000362000c1e1900 */
[----:B------:R-:W-:Y:S01]  /*1120*/  ISETP.GE.AND P4, PT, R21, UR17, PT ;  /* 0x0000001115007c0c */ /* 0x000fe2000bf86270 */
[----:B------:R-:W-:Y:S01]  /*1130*/  IMAD.MOV.U32 R17, RZ, RZ, 0x7fffffff ;  /* 0x7fffffffff117424 */ /* 0x000fe200078e00ff */
[----:B------:R-:W-:Y:S01]  /*1140*/  MOV R14, 0x7fffffff ;  /* 0x7fffffff000e7802 */ /* 0x000fe20000000f00 */
[----:B------:R-:W-:Y:S02]  /*1150*/  IMAD.MOV.U32 R16, RZ, RZ, 0x7fffffff ;  /* 0x7fffffffff107424 */ /* 0x000fe400078e00ff */
[----:B------:R-:W-:Y:S02]  /*1160*/  IMAD.MOV.U32 R22, RZ, RZ, 0x7fffffff ;  /* 0x7fffffffff167424 */ /* 0x000fe400078e00ff */
        /* <DEDUP_REMOVED lines=8> */
.L_x_147:
[----:B01----:R-:W0:Y:S02]  /*11f0*/  LDC.64 R2, c[0x0][0x398] ;  /* 0x0000e600ff027b82 */ /* 0x003e240000000a00 */
[----:B0-----:R-:W-:-:S13]  /*1200*/  ISETP.GT.AND P0, PT, R3, R2, PT ;  /* 0x000000020300720c */ /* 0x001fda0003f04270 */
[----:B------:R-:W-:Y:S05]  /*1210*/  @!P0 BRA `(.L_x_148) ;  /* 0x0000000400788947 */ /* 0x000fea0003800000 */
[----:B------:R-:W0:Y:S01]  /*1220*/  S2UR UR15, SR_CgaCtaId ;  /* 0x00000000000f79c3 */ /* 0x000e220000008800 */
[----:B-----5:R-:W-:Y:S01]  /*1230*/  LOP3.LUT R15, R15, 0x80000000, RZ, 0x3c, !PT ;  /* 0x800000000f0f7812 */ /* 0x020fe200078e3cff */
[----:B------:R-:W-:Y:S01]  /*1240*/  UMOV UR4, 0x400 ;  /* 0x0000040000047882 */ /* 0x000fe20000000000 */
[----:B------:R-:W-:Y:S01]  /*1250*/  LOP3.LUT R14, R14, 0x80000000, RZ, 0x3c, !PT ;  /* 0x800000000e0e7812 */ /* 0x000fe200078e3cff */
[----:B------:R-:W1:Y:S01]  /*1260*/  LDCU UR16, c[0x0][0x398] ;  /* 0x00007300ff1077ac */ /* 0x000e620008000800 */
[----:B------:R-:W-:Y:S02]  /*1270*/  LOP3.LUT R13, R13, 0x80000000, RZ, 0x3c, !PT ;  /* 0x800000000d0d7812 */ /* 0x000fe400078e3cff */
[----:B------:R-:W-:Y:S02]  /*1280*/  LOP3.LUT R2, R22, 0x80000000, RZ, 0x3c, !PT ;  /* 0x8000000016027812 */ /* 0x000fe400078e3cff */
[----:B------:R-:W-:Y:S02]  /*1290*/  LOP3.LUT R16, R16, 0x80000000, RZ, 0x3c, !PT ;  /* 0x8000000010107812 */ /* 0x000fe400078e3cff */
[----:B------:R-:W-:-:S02]  /*12a0*/  LOP3.LUT R17, R17, 0x80000000, RZ, 0x3c, !PT ;  /* 0x8000000011117812 */ /* 0x000fc400078e3cff */
[----:B------:R-:W-:Y:S02]  /*12b0*/  LOP3.LUT R18, R18, 0x80000000, RZ, 0x3c, !PT ;  /* 0x8000000012127812 */ /* 0x000fe400078e3cff */
[----:B------:R-:W-:Y:S02]  /*12c0*/  LOP3.LUT R19, R19, 0x80000000, RZ, 0x3c, !PT ;  /* 0x8000000013137812 */ /* 0x000fe400078e3cff */
[----:B------:R-:W-:Y:S02]  /*12d0*/  LOP3.LUT R5, R5, 0x80000000, RZ, 0x3c, !PT ;  /* 0x8000000005057812 */ /* 0x000fe400078e3cff */
[----:B------:R-:W-:Y:S02]  /*12e0*/  LOP3.LUT R6, R6, 0x80000000, RZ, 0x3c, !PT ;  /* 0x8000000006067812 */ /* 0x000fe400078e3cff */
[----:B------:R-:W-:Y:S02]  /*12f0*/  LOP3.LUT R7, R7, 0x80000000, RZ, 0x3c, !PT ;  /* 0x8000000007077812 */ /* 0x000fe400078e3cff */
[----:B------:R-:W-:Y:S01]  /*1300*/  LOP3.LUT R8, R8, 0x80000000, RZ, 0x3c, !PT ;  /* 0x8000000008087812 */ /* 0x000fe200078e3cff */
[----:B0-----:R-:W-:Y:S01]  /*1310*/  ULEA UR15, UR15, UR4, 0x18 ;  /* 0x000000040f0f7291 */ /* 0x001fe2000f8ec0ff */
[----:B------:R-:W-:-:S02]  /*1320*/  LOP3.LUT R9, R9, 0x80000000, RZ, 0x3c, !PT ;  /* 0x8000000009097812 */ /* 0x000fc400078e3cff */
[----:B------:R-:W-:Y:S01]  /*1330*/  LOP3.LUT R10, R10, 0x80000000, RZ, 0x3c, !PT ;  /* 0x800000000a0a7812 */ /* 0x000fe200078e3cff */
[----:B------:R-:W-:Y:S01]  /*1340*/  UMOV UR4, URZ ;  /* 0x000000ff00047c82 */ /* 0x000fe20008000000 */
[----:B------:R-:W-:Y:S02]  /*1350*/  LOP3.LUT R11, R11, 0x80000000, RZ, 0x3c, !PT ;  /* 0x800000000b0b7812 */ /* 0x000fe400078e3cff */
[----:B-1----:R-:W-:-:S07]  /*1360*/  LOP3.LUT R12, R12, 0x80000000, RZ, 0x3c, !PT ;  /* 0x800000000c0c7812 */ /* 0x002fce00078e3cff */
.L_x_149:
[----:B------:R-:W-:Y:S01]  /*1370*/  IMAD R22, RZ, RZ, -UR16 ;  /* 0x80000010ff167e24 */ /* 0x000fe2000f8e02ff */
[----:B0-----:R-:W-:Y:S01]  /*1380*/  SHF.R.U32.HI R23, RZ, UR16, R12 ;  /* 0x00000010ff177c19 */ /* 0x001fe2000801160c */
[----:B------:R-:W-:Y:S01]  /*1390*/  IMAD.MOV.U32 R25, RZ, RZ, -0x1 ;  /* 0xffffffffff197424 */ /* 0x000fe200078e00ff */
[----:B------:R-:W-:Y:S01]  /*13a0*/  ULEA UR17, UR4, UR15, 0xa ;  /* 0x0000000f04117291 */ /* 0x000fe2000f8e50ff */
[----:B------:R-:W-:Y:S01]  /*13b0*/  SHF.R.U32.HI R27, RZ, UR16, R10 ;  /* 0x00000010ff1b7c19 */ /* 0x000fe2000801160a */
[----:B------:R-:W-:Y:S01]  /*13c0*/  UIADD3 UR4, UPT, UPT, UR4, 0x1, URZ ;  /* 0x0000000104047890 */ /* 0x000fe2000fffe0ff */
[----:B------:R-:W-:Y:S02]  /*13d0*/  VIADDMNMX R22, R22, R3, 0x8, PT ;  /* 0x0000000816167446 */ /* 0x000fe40003800103 */
[----:B------:R-:W-:Y:S02]  /*13e0*/  SHF.R.U32.HI R29, RZ, UR16, R9 ;  /* 0x00000010ff1d7c19 */ /* 0x000fe40008011609 */
[----:B------:R-:W-:-:S02]  /*13f0*/  SHF.L.U32 R22, R25, R22, RZ ;  /* 0x0000001619167219 */ /* 0x000fc400000006ff */
[----:B------:R-:W-:Y:S02]  /*1400*/  SHF.R.U32.HI R25, RZ, UR16, R11 ;  /* 0x00000010ff197c19 */ /* 0x000fe4000801160b */
[-C--:B------:R-:W-:Y:S02]  /*1410*/  LOP3.LUT R23, R23, R22.reuse, RZ, 0x30, !PT ;  /* 0x0000001617177212 */ /* 0x080fe400078e30ff */
[-C--:B------:R-:W-:Y:S02]  /*1420*/  LOP3.LUT R25, R25, R22.reuse, RZ, 0x30, !PT ;  /* 0x0000001619197212 */ /* 0x080fe400078e30ff */
[----:B------:R-:W-:Y:S02]  /*1430*/  LOP3.LUT R27, R27, R22, RZ, 0x30, !PT ;  /* 0x000000161b1b7212 */ /* 0x000fe400078e30ff */
[----:B------:R-:W-:Y:S02]  /*1440*/  LEA R23, R23, UR17, 0x2 ;  /* 0x0000001117177c11 */ /* 0x000fe4000f8e10ff */
[----:B------:R-:W-:-:S02]  /*1450*/  LEA R25, R25, UR17, 0x2 ;  /* 0x0000001119197c11 */ /* 0x000fc4000f8e10ff */
[----:B------:R-:W-:Y:S01]  /*1460*/  LEA R27, R27, UR17, 0x2 ;  /* 0x000000111b1b7c11 */ /* 0x000fe2000f8e10ff */
[----:B------:R0:W-:Y:S01]  /*1470*/  ATOMS.POPC.INC.32 RZ, [R23+URZ] ;  /* 0x0000000017ff7f8c */ /* 0x0001e2000d8000ff */
[----:B------:R-:W-:Y:S02]  /*1480*/  SHF.R.U32.HI R24, RZ, UR16, R8 ;  /* 0x00000010ff187c19 */ /* 0x000fe40008011608 */
[----:B------:R-:W-:Y:S01]  /*1490*/  SHF.R.U32.HI R26, RZ, UR16, R7 ;  /* 0x00000010ff1a7c19 */ /* 0x000fe20008011607 */
[----:B------:R1:W-:Y:S01]  /*14a0*/  ATOMS.POPC.INC.32 RZ, [R25+URZ] ;  /* 0x0000000019ff7f8c */ /* 0x0003e2000d8000ff */
[-C--:B------:R-:W-:Y:S02]  /*14b0*/  LOP3.LUT R29, R29, R22.reuse, RZ, 0x30, !PT ;  /* 0x000000161d1d7212 */ /* 0x080fe400078e30ff */
[----:B------:R-:W-:Y:S01]  /*14c0*/  LOP3.LUT R24, R24, R22, RZ, 0x30, !PT ;  /* 0x0000001618187212 */ /* 0x000fe200078e30ff */
[----:B------:R2:W-:Y:S01]  /*14d0*/  ATOMS.POPC.INC.32 RZ, [R27+URZ] ;  /* 0x000000001bff7f8c */ /* 0x0005e2000d8000ff */
[----:B0-----:R-:W-:-:S02]  /*14e0*/  SHF.R.U32.HI R23, RZ, UR16, R6 ;  /* 0x00000010ff177c19 */ /* 0x001fc40008011606 */
[-C--:B------:R-:W-:Y:S02]  /*14f0*/  LOP3.LUT R26, R26, R22.reuse, RZ, 0x30, !PT ;  /* 0x000000161a1a7212 */ /* 0x080fe400078e30ff */
[----:B-1----:R-:W-:Y:S02]  /*1500*/  SHF.R.U32.HI R25, RZ, UR16, R5 ;  /* 0x00000010ff197c19 */ /* 0x002fe40008011605 */
[-C--:B------:R-:W-:Y:S02]  /*1510*/  LOP3.LUT R23, R23, R22.reuse, RZ, 0x30, !PT ;  /* 0x0000001617177212 */ /* 0x080fe400078e30ff */
[----:B--2---:R-:W-:Y:S02]  /*1520*/  SHF.R.U32.HI R27, RZ, UR16, R19 ;  /* 0x00000010ff1b7c19 */ /* 0x004fe40008011613 */
[----:B------:R-:W-:Y:S02]  /*1530*/  LEA R29, R29, UR17, 0x2 ;  /* 0x000000111d1d7c11 */ /* 0x000fe4000f8e10ff */
[----:B------:R-:W-:-:S02]  /*1540*/  LOP3.LUT R25, R25, R22, RZ, 0x30, !PT ;  /* 0x0000001619197212 */ /* 0x000fc400078e30ff */
[----:B------:R-:W-:Y:S01]  /*1550*/  LEA R24, R24, UR17, 0x2 ;  /* 0x0000001118187c11 */ /* 0x000fe2000f8e10ff */
[----:B------:R0:W-:Y:S01]  /*1560*/  ATOMS.POPC.INC.32 RZ, [R29+URZ] ;  /* 0x000000001dff7f8c */ /* 0x0001e2000d8000ff */
[----:B------:R-:W-:Y:S02]  /*1570*/  LOP3.LUT R27, R27, R22, RZ, 0x30, !PT ;  /* 0x000000161b1b7212 */ /* 0x000fe400078e30ff */
[----:B------:R-:W-:Y:S01]  /*1580*/  LEA R26, R26, UR17, 0x2 ;  /* 0x000000111a1a7c11 */ /* 0x000fe2000f8e10ff */
[----:B------:R1:W-:Y:S01]  /*1590*/  ATOMS.POPC.INC.32 RZ, [R24+URZ] ;  /* 0x0000000018ff7f8c */ /* 0x0003e2000d8000ff */
[----:B------:R-:W-:Y:S02]  /*15a0*/  LEA R23, R23, UR17, 0x2 ;  /* 0x0000001117177c11 */ /* 0x000fe4000f8e10ff */
[----:B------:R-:W-:Y:S01]  /*15b0*/  LEA R25, R25, UR17, 0x2 ;  /* 0x0000001119197c11 */ /* 0x000fe2000f8e10ff */
[----:B------:R2:W-:Y:S01]  /*15c0*/  ATOMS.POPC.INC.32 RZ, [R26+URZ] ;  /* 0x000000001aff7f8c */ /* 0x0005e2000d8000ff */
[----:B------:R-:W-:-:S02]  /*15d0*/  LEA R27, R27, UR17, 0x2 ;  /* 0x000000111b1b7c11 */ /* 0x000fc4000f8e10ff */
[----:B0-----:R-:W-:Y:S01]  /*15e0*/  SHF.R.U32.HI R29, RZ, UR16, R18 ;  /* 0x00000010ff1d7c19 */ /* 0x001fe20008011612 */
[----:B------:R0:W-:Y:S01]  /*15f0*/  ATOMS.POPC.INC.32 RZ, [R23+URZ] ;  /* 0x0000000017ff7f8c */ /* 0x0001e2000d8000ff */
[----:B-1----:R-:W-:Y:S02]  /*1600*/  SHF.R.U32.HI R24, RZ, UR16, R17 ;  /* 0x00000010ff187c19 */ /* 0x002fe40008011611 */
[----:B------:R-:W-:Y:S01]  /*1610*/  SHF.R.U32.HI R28, RZ, UR16, R15 ;  /* 0x00000010ff1c7c19 */ /* 0x000fe2000801160f */
[----:B------:R1:W-:Y:S01]  /*1620*/  ATOMS.POPC.INC.32 RZ, [R25+URZ] ;  /* 0x0000000019ff7f8c */ /* 0x0003e2000d8000ff */
[----:B--2---:R-:W-:Y:S02]  /*1630*/  SHF.R.U32.HI R26, RZ, UR16, R16 ;  /* 0x00000010ff1a7c19 */ /* 0x004fe40008011610 */
[----:B------:R-:W-:Y:S01]  /*1640*/  LOP3.LUT R29, R29, R22, RZ, 0x30, !PT ;  /* 0x000000161d1d7212 */ /* 0x000fe200078e30ff */
[----:B------:R2:W-:Y:S01]  /*1650*/  ATOMS.POPC.INC.32 RZ, [R27+URZ] ;  /* 0x000000001bff7f8c */ /* 0x0005e2000d8000ff */
[----:B0-----:R-:W-:-:S02]  /*1660*/  SHF.R.U32.HI R23, RZ, UR16, R2 ;  /* 0x00000010ff177c19 */ /* 0x001fc40008011602 */
[-C--:B------:R-:W-:Y:S02]  /*1670*/  LOP3.LUT R24, R24, R22.reuse, RZ, 0x30, !PT ;  /* 0x0000001618187212 */ /* 0x080fe400078e30ff */
[----:B-1----:R-:W-:Y:S02]  /*1680*/  SHF.R.U32.HI R25, RZ, UR16, R13 ;  /* 0x00000010ff197c19 */ /* 0x002fe4000801160d */
[-C--:B------:R-:W-:Y:S02]  /*1690*/  LOP3.LUT R26, R26, R22.reuse, RZ, 0x30, !PT ;  /* 0x000000161a1a7212 */ /* 0x080fe400078e30ff */
[----:B--2---:R-:W-:Y:S01]  /*16a0*/  SHF.R.U32.HI R27, RZ, UR16, R14 ;  /* 0x00000010ff1b7c19 */ /* 0x004fe2000801160e */
[----:B------:R-:W-:Y:S01]  /*16b0*/  UIADD3 UR16, UPT, UPT, UR16, 0x8, URZ ;  /* 0x0000000810107890 */ /* 0x000fe2000fffe0ff */
[----:B------:R-:W-:Y:S02]  /*16c0*/  LOP3.LUT R23, R23, R22, RZ, 0x30, !PT ;  /* 0x0000001617177212 */ /* 0x000fe400078e30ff */
[----:B------:R-:W-:-:S02]  /*16d0*/  LEA R29, R29, UR17, 0x2 ;  /* 0x000000111d1d7c11 */ /* 0x000fc4000f8e10ff */
[-C--:B------:R-:W-:Y:S02]  /*16e0*/  LOP3.LUT R25, R25, R22.reuse, RZ, 0x30, !PT ;  /* 0x0000001619197212 */ /* 0x080fe400078e30ff */
[----:B------:R-:W-:Y:S01]  /*16f0*/  ISETP.LE.AND P0, PT, R3, UR16, PT ;  /* 0x0000001003007c0c */ /* 0x000fe2000bf03270 */
[----:B------:R0:W-:Y:S01]  /*1700*/  ATOMS.POPC.INC.32 RZ, [R29+URZ] ;  /* 0x000000001dff7f8c */ /* 0x0001e2000d8000ff */
[----:B------:R-:W-:Y:S02]  /*1710*/  LEA R24, R24, UR17, 0x2 ;  /* 0x0000001118187c11 */ /* 0x000fe4000f8e10ff */
[-C--:B------:R-:W-:Y:S02]  /*1720*/  LOP3.LUT R27, R27, R22.reuse, RZ, 0x30, !PT ;  /* 0x000000161b1b7212 */ /* 0x080fe400078e30ff */
[----:B------:R-:W-:Y:S01]  /*1730*/  LEA R26, R26, UR17, 0x2 ;  /* 0x000000111a1a7c11 */ /* 0x000fe2000f8e10ff */
[----:B------:R0:W-:Y:S01]  /*1740*/  ATOMS.POPC.INC.32 RZ, [R24+URZ] ;  /* 0x0000000018ff7f8c */ /* 0x0001e2000d8000ff */
[----:B------:R-:W-:-:S02]  /*1750*/  LOP3.LUT R28, R28, R22, RZ, 0x30, !PT ;  /* 0x000000161c1c7212 */ /* 0x000fc400078e30ff */
[----:B------:R-:W-:Y:S01]  /*1760*/  LEA R23, R23, UR17, 0x2 ;  /* 0x0000001117177c11 */ /* 0x000fe2000f8e10ff */
[----:B------:R0:W-:Y:S01]  /*1770*/  ATOMS.POPC.INC.32 RZ, [R26+URZ] ;  /* 0x000000001aff7f8c */ /* 0x0001e2000d8000ff */
[----:B------:R-:W-:Y:S02]  /*1780*/  LEA R25, R25, UR17, 0x2 ;  /* 0x0000001119197c11 */ /* 0x000fe4000f8e10ff */
[----:B------:R-:W-:Y:S01]  /*1790*/  LEA R27, R27, UR17, 0x2 ;  /* 0x000000111b1b7c11 */ /* 0x000fe2000f8e10ff */
[----:B------:R0:W-:Y:S01]  /*17a0*/  ATOMS.POPC.INC.32 RZ, [R23+URZ] ;  /* 0x0000000017ff7f8c */ /* 0x0001e2000d8000ff */
[----:B------:R-:W-:-:S03]  /*17b0*/  LEA R28, R28, UR17, 0x2 ;  /* 0x000000111c1c7c11 */ /* 0x000fc6000f8e10ff */
[----:B------:R0:W-:Y:S04]  /*17c0*/  ATOMS.POPC.INC.32 RZ, [R25+URZ] ;  /* 0x0000000019ff7f8c */ /* 0x0001e8000d8000ff */
[----:B------:R0:W-:Y:S04]  /*17d0*/  ATOMS.POPC.INC.32 RZ, [R27+URZ] ;  /* 0x000000001bff7f8c */ /* 0x0001e8000d8000ff */
[----:B------:R0:W-:Y:S01]  /*17e0*/  ATOMS.POPC.INC.32 RZ, [R28+URZ] ;  /* 0x000000001cff7f8c */ /* 0x0001e2000d8000ff */
[----:B------:R-:W-:Y:S05]  /*17f0*/  @!P0 BRA `(.L_x_149) ;  /* 0xfffffff800dc8947 */ /* 0x000fea000383ffff */
.L_x_148:
[----:B------:R-:W-:Y:S05]  /*1800*/  BRA.U !UP0, `(.L_x_150) ;  /* 0xfffffff108dc7547 */ /* 0x000fea000b83ffff */
.L_x_145:
[----:B------:R-:W-:Y:S01]  /*1810*/  BAR.SYNC.DEFER_BLOCKING 0x0 ;  /* 0x0000000000007b1d */ /* 0x000fe20000010000 */
[----:B------:R-:W-:-:S05]  /*1820*/  ISETP.NE.AND P0, PT, R20, RZ, PT ;  /* 0x000000ff1400720c */ /* 0x000fca0003f05270 */
[----:B------:R-:W-:Y:S08]  /*1830*/  BSSY.RECONVERGENT B0, `(.L_x_151) ;  /* 0x0000164000007945 */ /* 0x000ff00003800200 */
[----:B------:R-:W-:Y:S05]  /*1840*/  @P0 BRA `(.L_x_152) ;  /* 0x0000001400880947 */ /* 0x000fea0003800000 */
[----:B------:R-:W-:Y:S01]  /*1850*/  UISETP.GE.U32.AND UP0, UPT, UR22, 0x7, UPT ;  /* 0x000000071600788c */ /* 0x000fe2000bf06070 */
[----:B0-23--:R-:W-:-:S08]  /*1860*/  IMAD.MOV.U32 R3, RZ, RZ, RZ ;  /* 0x000000ffff037224 */ /* 0x00dfd000078e00ff */
[----:B------:R-:W-:Y:S05]  /*1870*/  BRA.U !UP0, `(.L_x_153) ;  /* 0x00000005085c7547 */ /* 0x000fea000b800000 */
[----:B----4-:R-:W0:Y:S01]  /*1880*/  LDC.64 R2, c[0x0][0x380] ;  /* 0x0000e000ff027b82 */ /* 0x010e220000000a00 */
[----:B-1---5:R-:W-:-:S07]  /*1890*/  IMAD.MOV.U32 R5, RZ, RZ, RZ ;  /* 0x000000ffff057224 */ /* 0x022fce00078e00ff */
.L_x_170:
[----:B----4-:R-:W-:Y:S01]  /*18a0*/  IMAD R7, R5, 0x400, R0 ;  /* 0x0000040005077824 */ /* 0x010fe200078e0200 */
[----:B------:R-:W-:Y:S04]  /*18b0*/  BSSY.RECONVERGENT B1, `(.L_x_154) ;  /* 0x000000f000017945 */ /* 0x000fe80003800200 */
[----:B01----:R-:W1:Y:S04]  /*18c0*/  LDS R18, [R7] ;  /* 0x0000000007127984 */ /* 0x003e680000000800 */
[----:B--23--:R2:W3:Y:S04]  /*18d0*/  LDS R9, [R7+0x400] ;  /* 0x0004000007097984 */ /* 0x00c4e80000000800 */
[----:B------:R2:W4:Y:S04]  /*18e0*/  LDS R22, [R7+0x800] ;  /* 0x0008000007167984 */ /* 0x0005280000000800 */
[----:B------:R2:W0:Y:S04]  /*18f0*/  LDS R14, [R7+0xc00] ;  /* 0x000c0000070e7984 */ /* 0x0004280000000800 */
[----:B------:R2:W0:Y:S04]  /*1900*/  LDS R12, [R7+0x1000] ;  /* 0x00100000070c7984 */ /* 0x0004280000000800 */
[----:B------:R2:W0:Y:S04]  /*1910*/  LDS R6, [R7+0x1400] ;  /* 0x0014000007067984 */ /* 0x0004280000000800 */
[----:B------:R2:W0:Y:S04]  /*1920*/  LDS R8, [R7+0x1800] ;  /* 0x0018000007087984 */ /* 0x0004280000000800 */
[----:B------:R2:W0:Y:S01]  /*1930*/  LDS R10, [R7+0x1c00] ;  /* 0x001c0000070a7984 */ /* 0x0004220000000800 */
[----:B-1----:R-:W-:-:S13]  /*1940*/  ISETP.NE.AND P0, PT, R18, RZ, PT ;  /* 0x000000ff1200720c */ /* 0x002fda0003f05270 */
[----:B--234-:R-:W-:Y:S05]  /*1950*/  @!P0 BRA `(.L_x_155) ;  /* 0x0000000000108947 */ /* 0x01cfea0003800000 */
[----:B------:R-:W-:Y:S01]  /*1960*/  LEA R17, R5, R4, 0x8 ;  /* 0x0000000405117211 */ /* 0x000fe200078e40ff */
[----:B------:R-:W-:-:S04]  /*1970*/  IMAD.MOV.U32 R19, RZ, RZ, RZ ;  /* 0x000000ffff137224 */ /* 0x000fc800078e00ff */
[----:B0-----:R-:W-:-:S05]  /*1980*/  IMAD.WIDE.U32 R16, R17, 0x8, R2 ;  /* 0x0000000811107825 */ /* 0x001fca00078e0002 */
[----:B------:R1:W-:Y:S02]  /*1990*/  REDG.E.ADD.64.STRONG.GPU desc[UR20][R16.64], R18 ;  /* 0x000000121000798e */ /* 0x0003e4000c12e514 */
.L_x_155:
[----:B------:R-:W-:Y:S05]  /*19a0*/  BSYNC.RECONVERGENT B1 ;  /* 0x0000000000017941 */ /* 0x000fea0003800200 */
.L_x_154:
[----:B------:R-:W-:Y:S01]  /*19b0*/  ISETP.NE.AND P6, PT, R9, RZ, PT ;  /* 0x000000ff0900720c */ /* 0x000fe20003fc5270 */
[----:B------:R-:W-:Y:S01]  /*19c0*/  BSSY.RECONVERGENT B1, `(.L_x_156) ;  /* 0x000000e000017945 */ /* 0x000fe20003800200 */
[----:B------:R-:W-:Y:S02]  /*19d0*/  ISETP.NE.AND P0, PT, R22, RZ, PT ;  /* 0x000000ff1600720c */ /* 0x000fe40003f05270 */
[----:B0-----:R-:W-:Y:S02]  /*19e0*/  ISETP.NE.AND P1, PT, R14, RZ, PT ;  /* 0x000000ff0e00720c */ /* 0x001fe40003f25270 */
[----:B------:R-:W-:Y:S02]  /*19f0*/  ISETP.NE.AND P2, PT, R12, RZ, PT ;  /* 0x000000ff0c00720c */ /* 0x000fe40003f45270 */
[----:B------:R-:W-:Y:S02]  /*1a00*/  ISETP.NE.AND P3, PT, R6, RZ, PT ;  /* 0x000000ff0600720c */ /* 0x000fe40003f65270 */
[----:B------:R-:W-:-:S02]  /*1a10*/  ISETP.NE.AND P4, PT, R8, RZ, PT ;  /* 0x000000ff0800720c */ /* 0x000fc40003f85270 */
[----:B------:R-:W-:Y:S01]  /*1a20*/  ISETP.NE.AND P5, PT, R10, RZ, PT ;  /* 0x000000ff0a00720c */ /* 0x000fe20003fa5270 */
[----:B------:R-:W-:-:S12]  /*1a30*/  @!P6 BRA `(.L_x_157) ;  /* 0x000000000018e947 */ /* 0x000fd80003800000 */
[----:B-1----:R-:W-:Y:S02]  /*1a40*/  IMAD R17, R5, 0x100, R4 ;  /* 0x0000010005117824 */ /* 0x002fe400078e0204 */
[----:B------:R-:W-:Y:S02]  /*1a50*/  IMAD.MOV.U32 R18, RZ, RZ, R9 ;  /* 0x000000ffff127224 */ /* 0x000fe400078e0009 */
[----:B------:R-:W-:Y:S02]  /*1a60*/  VIADD R17, R17, 0x100 ;  /* 0x0000010011117836 */ /* 0x000fe40000000000 */
[----:B------:R-:W-:Y:S02]  /*1a70*/  IMAD.MOV.U32 R19, RZ, RZ, RZ ;  /* 0x000000ffff137224 */ /* 0x000fe400078e00ff */
[----:B------:R-:W-:-:S05]  /*1a80*/  IMAD.WIDE.U32 R16, R17, 0x8, R2 ;  /* 0x0000000811107825 */ /* 0x000fca00078e0002 */
[----:B------:R0:W-:Y:S02]  /*1a90*/  REDG.E.ADD.64.STRONG.GPU desc[UR20][R16.64], R18 ;  /* 0x000000121000798e */ /* 0x0001e4000c12e514 */
.L_x_157:
[----:B------:R-:W-:Y:S05]  /*1aa0*/  BSYNC.RECONVERGENT B1 ;  /* 0x0000000000017941 */ /* 0x000fea0003800200 */
.L_x_156:
[----:B------:R-:W-:Y:S04]  /*1ab0*/  BSSY.RECONVERGENT B1, `(.L_x_158) ;  /* 0x0000007000017945 */ /* 0x000fe80003800200 */
[----:B------:R-:W-:Y:S05]  /*1ac0*/  @!P0 BRA `(.L_x_159) ;  /* 0x0000000000148947 */ /* 0x000fea0003800000 */
[----:B01----:R-:W-:Y:S02]  /*1ad0*/  IMAD R17, R5, 0x100, R4 ;  /* 0x0000010005117824 */ /* 0x003fe400078e0204 */
[----:B------:R-:W-:-:S03]  /*1ae0*/  IMAD.MOV.U32 R23, RZ, RZ, RZ ;  /* 0x000000ffff177224 */ /* 0x000fc600078e00ff */
[----:B------:R-:W-:-:S05]  /*1af0*/  IADD3 R17, PT, PT, R17, 0x200, RZ ;  /* 0x0000020011117810 */ /* 0x000fca0007ffe0ff */
[----:B------:R-:W-:-:S05]  /*1b00*/  IMAD.WIDE.U32 R16, R17, 0x8, R2 ;  /* 0x0000000811107825 */ /* 0x000fca00078e0002 */
[----:B------:R2:W-:Y:S02]  /*1b10*/  REDG.E.ADD.64.STRONG.GPU desc[UR20][R16.64], R22 ;  /* 0x000000161000798e */ /* 0x0005e4000c12e514 */
.L_x_159:
[----:B------:R-:W-:Y:S05]  /*1b20*/  BSYNC.RECONVERGENT B1 ;  /* 0x0000000000017941 */ /* 0x000fea0003800200 */
.L_x_158:
[----:B------:R-:W-:Y:S04]  /*1b30*/  BSSY.RECONVERGENT B1, `(.L_x_160) ;  /* 0x0000007000017945 */ /* 0x000fe80003800200 */
[----:B------:R-:W-:Y:S05]  /*1b40*/  @!P1 BRA `(.L_x_161) ;  /* 0x0000000000149947 */ /* 0x000fea0003800000 */
[----:B012---:R-:W-:Y:S02]  /*1b50*/  IMAD R17, R5, 0x100, R4 ;  /* 0x0000010005117824 */ /* 0x007fe400078e0204 */
[----:B------:R-:W-:Y:S02]  /*1b60*/  IMAD.MOV.U32 R15, RZ, RZ, RZ ;  /* 0x000000ffff0f7224 */ /* 0x000fe400078e00ff */
[----:B------:R-:W-:-:S04]  /*1b70*/  VIADD R17, R17, 0x300 ;  /* 0x0000030011117836 */ /* 0x000fc80000000000 */
[----:B------:R-:W-:-:S05]  /*1b80*/  IMAD.WIDE.U32 R16, R17, 0x8, R2 ;  /* 0x0000000811107825 */ /* 0x000fca00078e0002 */
[----:B------:R3:W-:Y:S02]  /*1b90*/  REDG.E.ADD.64.STRONG.GPU desc[UR20][R16.64], R14 ;  /* 0x0000000e1000798e */ /* 0x0007e4000c12e514 */
.L_x_161:
[----:B------:R-:W-:Y:S05]  /*1ba0*/  BSYNC.RECONVERGENT B1 ;  /* 0x0000000000017941 */ /* 0x000fea0003800200 */
.L_x_160:
[----:B------:R-:W-:Y:S04]  /*1bb0*/  BSSY.RECONVERGENT B1, `(.L_x_162) ;  /* 0x0000007000017945 */ /* 0x000fe80003800200 */
[----:B------:R-:W-:Y:S05]  /*1bc0*/  @!P2 BRA `(.L_x_163) ;  /* 0x000000000014a947 */ /* 0x000fea0003800000 */
[----:B---3--:R-:W-:Y:S02]  /*1bd0*/  IMAD R15, R5, 0x100, R4 ;  /* 0x00000100050f7824 */ /* 0x008fe400078e0204 */
[----:B------:R-:W-:Y:S02]  /*1be0*/  HFMA2 R13, -RZ, RZ, 0, 0 ;  /* 0x00000000ff0d7431 */ /* 0x000fe400000001ff */
[----:B------:R-:W-:-:S04]  /*1bf0*/  VIADD R15, R15, 0x400 ;  /* 0x000004000f0f7836 */ /* 0x000fc80000000000 */
[----:B------:R-:W-:-:S05]  /*1c00*/  IMAD.WIDE.U32 R14, R15, 0x8, R2 ;  /* 0x000000080f0e7825 */ /* 0x000fca00078e0002 */
[----:B------:R4:W-:Y:S02]  /*1c10*/  REDG.E.ADD.64.STRONG.GPU desc[UR20][R14.64], R12 ;  /* 0x0000000c0e00798e */ /* 0x0009e4000c12e514 */
.L_x_163:
[----:B------:R-:W-:Y:S05]  /*1c20*/  BSYNC.RECONVERGENT B1 ;  /* 0x0000000000017941 */ /* 0x000fea0003800200 */
.L_x_162:
[----:B------:R-:W-:Y:S04]  /*1c30*/  BSSY.RECONVERGENT B1, `(.L_x_164) ;  /* 0x0000007000017945 */ /* 0x000fe80003800200 */
[----:B------:R-:W-:Y:S05]  /*1c40*/  @!P3 BRA `(.L_x_165) ;  /* 0x000000000014b947 */ /* 0x000fea0003800000 */
[----:B----4-:R-:W-:Y:S02]  /*1c50*/  IMAD R13, R5, 0x100, R4 ;  /* 0x00000100050d7824 */ /* 0x010fe400078e0204 */
[----:B------:R-:W-:Y:S02]  /*1c60*/  IMAD.MOV.U32 R7, RZ, RZ, RZ ;  /* 0x000000ffff077224 */ /* 0x000fe400078e00ff */
[----:B------:R-:W-:-:S04]  /*1c70*/  VIADD R13, R13, 0x500 ;  /* 0x000005000d0d7836 */ /* 0x000fc80000000000 */
[----:B------:R-:W-:-:S05]  /*1c80*/  IMAD.WIDE.U32 R12, R13, 0x8, R2 ;  /* 0x000000080d0c7825 */ /* 0x000fca00078e0002 */
[----:B------:R4:W-:Y:S02]  /*1c90*/  REDG.E.ADD.64.STRONG.GPU desc[UR20][R12.64], R6 ;  /* 0x000000060c00798e */ /* 0x0009e4000c12e514 */
.L_x_165:
[----:B------:R-:W-:Y:S05]  /*1ca0*/  BSYNC.RECONVERGENT B1 ;  /* 0x0000000000017941 */ /* 0x000fea0003800200 */
.L_x_164:
[----:B------:R-:W-:Y:S04]  /*1cb0*/  BSSY.RECONVERGENT B1, `(.L_x_166) ;  /* 0x0000007000017945 */ /* 0x000fe80003800200 */
[----:B------:R-:W-:Y:S05]  /*1cc0*/  @!P4 BRA `(.L_x_167) ;  /* 0x000000000014c947 */ /* 0x000fea0003800000 */
[----:B----4-:R-:W-:Y:S02]  /*1cd0*/  IMAD R7, R5, 0x100, R4 ;  /* 0x0000010005077824 */ /* 0x010fe400078e0204 */
[----:B------:R-:W-:Y:S02]  /*1ce0*/  IMAD.MOV.U32 R9, RZ, RZ, RZ ;  /* 0x000000ffff097224 */ /* 0x000fe400078e00ff */
[----:B------:R-:W-:-:S04]  /*1cf0*/  VIADD R7, R7, 0x600 ;  /* 0x0000060007077836 */ /* 0x000fc80000000000 */
[----:B------:R-:W-:-:S05]  /*1d00*/  IMAD.WIDE.U32 R6, R7, 0x8, R2 ;  /* 0x0000000807067825 */ /* 0x000fca00078e0002 */
[----:B------:R4:W-:Y:S02]  /*1d10*/  REDG.E.ADD.64.STRONG.GPU desc[UR20][R6.64], R8 ;  /* 0x000000080600798e */ /* 0x0009e4000c12e514 */
.L_x_167:
[----:B------:R-:W-:Y:S05]  /*1d20*/  BSYNC.RECONVERGENT B1 ;  /* 0x0000000000017941 */ /* 0x000fea0003800200 */
.L_x_166:
[----:B------:R-:W-:Y:S04]  /*1d30*/  BSSY.RECONVERGENT B1, `(.L_x_168) ;  /* 0x0000007000017945 */ /* 0x000fe80003800200 */
[----:B------:R-:W-:Y:S05]  /*1d40*/  @!P5 BRA `(.L_x_169) ;  /* 0x000000000014d947 */ /* 0x000fea0003800000 */
[----:B----4-:R-:W-:Y:S01]  /*1d50*/  LEA R7, R5, R4, 0x8 ;  /* 0x0000000405077211 */ /* 0x010fe200078e40ff */
[----:B------:R-:W-:-:S04]  /*1d60*/  IMAD.MOV.U32 R11, RZ, RZ, RZ ;  /* 0x000000ffff0b7224 */ /* 0x000fc800078e00ff */
[----:B------:R-:W-:-:S04]  /*1d70*/  VIADD R7, R7, 0x700 ;  /* 0x0000070007077836 */ /* 0x000fc80000000000 */
[----:B------:R-:W-:-:S05]  /*1d80*/  IMAD.WIDE.U32 R6, R7, 0x8, R2 ;  /* 0x0000000807067825 */ /* 0x000fca00078e0002 */
[----:B------:R4:W-:Y:S02]  /*1d90*/  REDG.E.ADD.64.STRONG.GPU desc[UR20][R6.64], R10 ;  /* 0x0000000a0600798e */ /* 0x0009e4000c12e514 */
.L_x_169:
[----:B------:R-:W-:Y:S05]  /*1da0*/  BSYNC.RECONVERGENT B1 ;  /* 0x0000000000017941 */ /* 0x000fea0003800200 */
.L_x_168:
[----:B------:R-:W-:-:S05]  /*1db0*/  VIADD R5, R5, 0x8 ;  /* 0x0000000805057836 */ /* 0x000fca0000000000 */
[----:B------:R-:W-:-:S13]  /*1dc0*/  ISETP.NE.AND P0, PT, R5, UR27, PT ;  /* 0x0000001b05007c0c */ /* 0x000fda000bf05270 */
[----:B------:R-:W-:Y:S05]  /*1dd0*/  @P0 BRA `(.L_x_170) ;  /* 0xfffffff800b00947 */ /* 0x000fea000383ffff */
[----:B------:R-:W-:-:S07]  /*1de0*/  IMAD.U32 R3, RZ, RZ, UR27 ;  /* 0x0000001bff037e24 */ /* 0x000fce000f8e00ff */
.L_x_153:
[----:B------:R-:W-:Y:S02]  /*1df0*/  UISETP.NE.AND UP0, UPT, UR24, URZ, UPT ;  /* 0x000000ff1800728c */ /* 0x000fe4000bf05270 */
[----:B----45:R-:W-:Y:S02]  /*1e00*/  IMAD.U32 R8, RZ, RZ, UR24 ;  /* 0x00000018ff087e24 */ /* 0x030fe4000f8e00ff */
[----:B-1----:R-:W-:-:S03]  /*1e10*/  IMAD.U32 R5, RZ, RZ, UR25 ;  /* 0x00000019ff057e24 */ /* 0x002fc6000f8e00ff */
[----:B------:R-:W-:Y:S01]  /*1e20*/  IADD3 R8, PT, PT, R8, -0x1, RZ ;  /* 0xffffffff08087810 */ /* 0x000fe20007ffe0ff */
[----:B------:R-:W-:Y:S01]  /*1e30*/  VIADD R5, R5, 0xffffffff ;  /* 0xffffffff05057836 */ /* 0x000fe20000000000 */
[----:B------:R-:W-:Y:S06]  /*1e40*/  BRA.U !UP0, `(.L_x_171) ;  /* 0x0000000508707547 */ /* 0x000fec000b800000 */
[----:B------:R-:W-:-:S13]  /*1e50*/  ISETP.GE.U32.AND P0, PT, R8, 0x3, PT ;  /* 0x000000030800780c */ /* 0x000fda0003f06070 */
[----:B------:R-:W-:Y:S05]  /*1e60*/  @!P0 BRA `(.L_x_172) ;  /* 0x0000000000bc8947 */ /* 0x000fea0003800000 */
[----:B------:R-:W-:Y:S01]  /*1e70*/  IMAD R7, R3, 0x400, R0 ;  /* 0x0000040003077824 */ /* 0x000fe200078e0200 */
[----:B------:R-:W-:Y:S04]  /*1e80*/  BSSY.RECONVERGENT B1, `(.L_x_173) ;  /* 0x000000f000017945 */ /* 0x000fe80003800200 */
[----:B------:R-:W1:Y:S04]  /*1e90*/  LDS R12, [R7] ;  /* 0x00000000070c7984 */ /* 0x000e680000000800 */
[----:B------:R-:W4:Y:S04]  /*1ea0*/  LDS R9, [R7+0x400] ;  /* 0x0004000007097984 */ /* 0x000f280000000800 */
[----:B------:R-:W5:Y:S04]  /*1eb0*/  LDS R6, [R7+0x800] ;  /* 0x0008000007067984 */ /* 0x000f680000000800 */
[----:B------:R-:W0:Y:S01]  /*1ec0*/  LDS R2, [R7+0xc00] ;  /* 0x000c000007027984 */ /* 0x000e220000000800 */
[----:B-1----:R-:W-:-:S02]  /*1ed0*/  ISETP.NE.AND P0, PT, R12, RZ, PT ;  /* 0x000000ff0c00720c */ /* 0x002fc40003f05270 */
[----:B----4-:R-:W-:Y:S02]  /*1ee0*/  ISETP.NE.AND P1, PT, R9, RZ, PT ;  /* 0x000000ff0900720c */ /* 0x010fe40003f25270 */
[----:B-----5:R-:W-:Y:S02]  /*1ef0*/  ISETP.NE.AND P2, PT, R6, RZ, PT ;  /* 0x000000ff0600720c */ /* 0x020fe40003f45270 */
[----:B0-----:R-:W-:-:S07]  /*1f00*/  ISETP.NE.AND P3, PT, R2, RZ, PT ;  /* 0x000000ff0200720c */ /* 0x001fce0003f65270 */
[----:B------:R-:W-:Y:S06]  /*1f10*/  @!P0 BRA `(.L_x_174) ;  /* 0x0000000000148947 */ /* 0x000fec0003800000 */
[----:B------:R-:W0:Y:S01]  /*1f20*/  LDC.64 R10, c[0x0][0x380] ;  /* 0x0000e000ff0a7b82 */ /* 0x000e220000000a00 */
[----:B------:R-:W-:Y:S02]  /*1f30*/  IMAD R7, R3, 0x100, R4 ;  /* 0x0000010003077824 */ /* 0x000fe400078e0204 */
[----:B------:R-:W-:Y:S02]  /*1f40*/  IMAD.MOV.U32 R13, RZ, RZ, RZ ;  /* 0x000000ffff0d7224 */ /* 0x000fe400078e00ff */
[----:B0-----:R-:W-:-:S05]  /*1f50*/  IMAD.WIDE.U32 R10, R7, 0x8, R10 ;  /* 0x00000008070a7825 */ /* 0x001fca00078e000a */
[----:B------:R0:W-:Y:S02]  /*1f60*/  REDG.E.ADD.64.STRONG.GPU desc[UR20][R10.64], R12 ;  /* 0x0000000c0a00798e */ /* 0x0001e4000c12e514 */
.L_x_174:
[----:B------:R-:W-:Y:S05]  /*1f70*/  BSYNC.RECONVERGENT B1 ;  /* 0x0000000000017941 */ /* 0x000fea0003800200 */
.L_x_173:
[----:B------:R-:W-:Y:S04]  /*1f80*/  BSSY.RECONVERGENT B1, `(.L_x_175) ;  /* 0x0000009000017945 */ /* 0x000fe80003800200 */
[----:B------:R-:W-:Y:S05]  /*1f90*/  @!P1 BRA `(.L_x_176) ;  /* 0x00000000001c9947 */ /* 0x000fea0003800000 */
[----:B0-----:R-:W0:Y:S01]  /*1fa0*/  LDC.64 R10, c[0x0][0x380] ;  /* 0x0000e000ff0a7b82 */ /* 0x001e220000000a00 */
[----:B------:R-:W-:Y:S01]  /*1fb0*/  IMAD R7, R3, 0x100, R4 ;  /* 0x0000010003077824 */ /* 0x000fe200078e0204 */
[----:B------:R-:W-:Y:S01]  /*1fc0*/  MOV R12, R9 ;  /* 0x00000009000c7202 */ /* 0x000fe20000000f00 */
[----:B------:R-:W-:Y:S02]  /*1fd0*/  IMAD.MOV.U32 R13, RZ, RZ, RZ ;  /* 0x000000ffff0d7224 */ /* 0x000fe400078e00ff */
[----:B------:R-:W-:-:S04]  /*1fe0*/  VIADD R7, R7, 0x100 ;  /* 0x0000010007077836 */ /* 0x000fc80000000000 */
[----:B0-----:R-:W-:-:S05]  /*1ff0*/  IMAD.WIDE.U32 R10, R7, 0x8, R10 ;  /* 0x00000008070a7825 */ /* 0x001fca00078e000a */
[----:B------:R1:W-:Y:S02]  /*2000*/  REDG.E.ADD.64.STRONG.GPU desc[UR20][R10.64], R12 ;  /* 0x0000000c0a00798e */ /* 0x0003e4000c12e514 */
.L_x_176:
[----:B------:R-:W-:Y:S05]  /*2010*/  BSYNC.RECONVERGENT B1 ;  /* 0x0000000000017941 */ /* 0x000fea0003800200 */
.L_x_175:
[----:B------:R-:W-:Y:S04]  /*2020*/  BSSY.RECONVERGENT B1, `(.L_x_177) ;  /* 0x0000008000017945 */ /* 0x000fe80003800200 */
[----:B------:R-:W-:Y:S05]  /*2030*/  @!P2 BRA `(.L_x_178) ;  /* 0x000000000018a947 */ /* 0x000fea0003800000 */
[----:B01----:R-:W0:Y:S01]  /*2040*/  LDC.64 R10, c[0x0][0x380] ;  /* 0x0000e000ff0a7b82 */ /* 0x003e220000000a00 */
[----:B------:R-:W-:-:S04]  /*2050*/  IMAD R7, R3, 0x100, R4 ;  /* 0x0000010003077824 */ /* 0x000fc800078e0204 */
[----:B------:R-:W-:-:S04]  /*2060*/  VIADD R7, R7, 0x200 ;  /* 0x0000020007077836 */ /* 0x000fc80000000000 */
[----:B0-----:R-:W-:-:S04]  /*2070*/  IMAD.WIDE.U32 R10, R7, 0x8, R10 ;  /* 0x00000008070a7825 */ /* 0x001fc800078e000a */
[----:B------:R-:W-:-:S05]  /*2080*/  IMAD.MOV.U32 R7, RZ, RZ, RZ ;  /* 0x000000ffff077224 */ /* 0x000fca00078e00ff */
[----:B------:R4:W-:Y:S02]  /*2090*/  REDG.E.ADD.64.STRONG.GPU desc[UR20][R10.64], R6 ;  /* 0x000000060a00798e */ /* 0x0009e4000c12e514 */
.L_x_178:
[----:B------:R-:W-:Y:S05]  /*20a0*/  BSYNC.RECONVERGENT B1 ;  /* 0x0000000000017941 */ /* 0x000fea0003800200 */
.L_x_177:
[----:B------:R-:W-:Y:S04]  /*20b0*/  BSSY.RECONVERGENT B1, `(.L_x_179) ;  /* 0x0000009000017945 */ /* 0x000fe80003800200 */
[----:B------:R-:W-:Y:S05]  /*20c0*/  @!P3 BRA `(.L_x_180) ;  /* 0x00000000001cb947 */ /* 0x000fea0003800000 */
[----:B----4-:R-:W4:Y:S01]  /*20d0*/  LDC.64 R6, c[0x0][0x380] ;  /* 0x0000e000ff067b82 */ /* 0x010f220000000a00 */
[----:B------:R-:W-:Y:S01]  /*20e0*/  IMAD R9, R3, 0x100, R4 ;  /* 0x0000010003097824 */ /* 0x000fe200078e0204 */
[----:B01----:R-:W-:Y:S01]  /*20f0*/  MOV R10, R2 ;  /* 0x00000002000a7202 */ /* 0x003fe20000000f00 */
[----:B------:R-:W-:Y:S02]  /*2100*/  IMAD.MOV.U32 R11, RZ, RZ, RZ ;  /* 0x000000ffff0b7224 */ /* 0x000fe400078e00ff */
[----:B------:R-:W-:-:S04]  /*2110*/  VIADD R9, R9, 0x300 ;  /* 0x0000030009097836 */ /* 0x000fc80000000000 */
[----:B----4-:R-:W-:-:S05]  /*2120*/  IMAD.WIDE.U32 R6, R9, 0x8, R6 ;  /* 0x0000000809067825 */ /* 0x010fca00078e0006 */
[----:B------:R0:W-:Y:S02]  /*2130*/  REDG.E.ADD.64.STRONG.GPU desc[UR20][R6.64], R10 ;  /* 0x0000000a0600798e */ /* 0x0001e4000c12e514 */
.L_x_180:
[----:B------:R-:W-:Y:S05]  /*2140*/  BSYNC.RECONVERGENT B1 ;  /* 0x0000000000017941 */ /* 0x000fea0003800200 */
.L_x_179:
[----:B------:R-:W-:-:S07]  /*2150*/  VIADD R3, R3, 0x4 ;  /* 0x0000000403037836 */ /* 0x000fce0000000000 */
.L_x_172:
[----:B------:R-:W-:Y:S01]  /*2160*/  UISETP.NE.AND UP0, UPT, UR25, URZ, UPT ;  /* 0x000000ff1900728c */ /* 0x000fe2000bf05270 */
[----:B------:R-:W-:Y:S08]  /*2170*/  BSSY.RECONVERGENT B1, `(.L_x_171) ;  /* 0x0000029000017945 */ /* 0x000ff00003800200 */
[----:B------:R-:W-:Y:S05]  /*2180*/  BRA.U !UP0, `(.L_x_181) ;  /* 0x00000001089c7547 */ /* 0x000fea000b800000 */
[----:B------:R-:W-:-:S13]  /*2190*/  ISETP.NE.AND P0, PT, R5, RZ, PT ;  /* 0x000000ff0500720c */ /* 0x000fda0003f05270 */
[----:B------:R-:W-:Y:S05]  /*21a0*/  @!P0 BRA `(.L_x_182) ;  /* 0x0000000000648947 */ /* 0x000fea0003800000 */
[----:B0---4-:R-:W-:Y:S01]  /*21b0*/  IMAD R6, R3, 0x400, R0 ;  /* 0x0000040003067824 */ /* 0x011fe200078e0200 */
[----:B------:R-:W-:Y:S04]  /*21c0*/  BSSY.RECONVERGENT B2, `(.L_x_183) ;  /* 0x000000c000027945 */ /* 0x000fe80003800200 */
[----:B------:R-:W0:Y:S04]  /*21d0*/  LDS R2, [R6] ;  /* 0x0000000006027984 */ /* 0x000e280000000800 */
[----:B------:R-:W4:Y:S01]  /*21e0*/  LDS R9, [R6+0x400] ;  /* 0x0004000006097984 */ /* 0x000f220000000800 */
[----:B0-----:R-:W-:-:S02]  /*21f0*/  ISETP.NE.AND P0, PT, R2, RZ, PT ;  /* 0x000000ff0200720c */ /* 0x001fc40003f05270 */
[----:B----4-:R-:W-:-:S11]  /*2200*/  ISETP.NE.AND P1, PT, R9, RZ, PT ;  /* 0x000000ff0900720c */ /* 0x010fd60003f25270 */
[----:B------:R-:W-:Y:S05]  /*2210*/  @!P0 BRA `(.L_x_184) ;  /* 0x0000000000188947 */ /* 0x000fea0003800000 */
[----:B------:R-:W0:Y:S01]  /*2220*/  LDC.64 R6, c[0x0][0x380] ;  /* 0x0000e000ff067b82 */ /* 0x000e220000000a00 */
[----:B-1----:R-:W-:-:S04]  /*2230*/  IMAD R11, R3, 0x100, R4 ;  /* 0x00000100030b7824 */ /* 0x002fc800078e0204 */
[----:B0-----:R-:W-:-:S04]  /*2240*/  IMAD.WIDE.U32 R10, R11, 0x8, R6 ;  /* 0x000000080b0a7825 */ /* 0x001fc800078e0006 */
[----:B------:R-:W-:Y:S02]  /*2250*/  IMAD.MOV.U32 R6, RZ, RZ, R2 ;  /* 0x000000ffff067224 */ /* 0x000fe400078e0002 */
[----:B------:R-:W-:-:S05]  /*2260*/  IMAD.MOV.U32 R7, RZ, RZ, RZ ;  /* 0x000000ffff077224 */ /* 0x000fca00078e00ff */
[----:B------:R0:W-:Y:S02]  /*2270*/  REDG.E.ADD.64.STRONG.GPU desc[UR20][R10.64], R6 ;  /* 0x000000060a00798e */ /* 0x0001e4000c12e514 */
.L_x_184:
[----:B------:R-:W-:Y:S05]  /*2280*/  BSYNC.RECONVERGENT B2 ;  /* 0x0000000000027941 */ /* 0x000fea0003800200 */
.L_x_183:
[----:B------:R-:W-:Y:S04]  /*2290*/  BSSY.RECONVERGENT B2, `(.L_x_185) ;  /* 0x0000009000027945 */ /* 0x000fe80003800200 */
[----:B------:R-:W-:Y:S05]  /*22a0*/  @!P1 BRA `(.L_x_186) ;  /* 0x00000000001c9947 */ /* 0x000fea0003800000 */
[----:B0-----:R-:W0:Y:S01]  /*22b0*/  LDC.64 R6, c[0x0][0x380] ;  /* 0x0000e000ff067b82 */ /* 0x001e220000000a00 */
[----:B------:R-:W-:-:S05]  /*22c0*/  LEA R2, R3, R4, 0x8 ;  /* 0x0000000403027211 */ /* 0x000fca00078e40ff */
[----:B-1----:R-:W-:-:S04]  /*22d0*/  VIADD R11, R2, 0x100 ;  /* 0x00000100020b7836 */ /* 0x002fc80000000000 */
[----:B0-----:R-:W-:-:S04]  /*22e0*/  IMAD.WIDE.U32 R10, R11, 0x8, R6 ;  /* 0x000000080b0a7825 */ /* 0x001fc800078e0006 */
[----:B------:R-:W-:Y:S02]  /*22f0*/  IMAD.MOV.U32 R6, RZ, RZ, R9 ;  /* 0x000000ffff067224 */ /* 0x000fe400078e0009 */
[----:B------:R-:W-:-:S05]  /*2300*/  IMAD.MOV.U32 R7, RZ, RZ, RZ ;  /* 0x000000ffff077224 */ /* 0x000fca00078e00ff */
[----:B------:R4:W-:Y:S02]  /*2310*/  REDG.E.ADD.64.STRONG.GPU desc[UR20][R10.64], R6 ;  /* 0x000000060a00798e */ /* 0x0009e4000c12e514 */
.L_x_186:
[----:B------:R-:W-:Y:S05]  /*2320*/  BSYNC.RECONVERGENT B2 ;  /* 0x0000000000027941 */ /* 0x000fea0003800200 */
.L_x_185:
[----:B------:R-:W-:-:S07]  /*2330*/  VIADD R3, R3, 0x2 ;  /* 0x0000000203037836 */ /* 0x000fce0000000000 */
.L_x_182:
[----:B------:R-:W-:-:S09]  /*2340*/  UISETP.NE.AND UP0, UPT, UR9, URZ, UPT ;  /* 0x000000ff0900728c */ /* 0x000fd2000bf05270 */
[----:B------:R-:W-:Y:S05]  /*2350*/  BRA.U !UP0, `(.L_x_181) ;  /* 0x0000000108287547 */ /* 0x000fea000b800000 */
[----:B------:R-:W-:-:S05]  /*2360*/  IMAD R2, R3, 0x400, R0 ;  /* 0x0000040003027824 */ /* 0x000fca00078e0200 */
[----:B------:R-:W5:Y:S02]  /*2370*/  LDS R9, [R2] ;  /* 0x0000000002097984 */ /* 0x000f640000000800 */
[----:B-----5:R-:W-:-:S13]  /*2380*/  ISETP.NE.AND P0, PT, R9, RZ, PT ;  /* 0x000000ff0900720c */ /* 0x020fda0003f05270 */
[----:B------:R-:W-:Y:S05]  /*2390*/  @!P0 BRA `(.L_x_181) ;  /* 0x0000000000188947 */ /* 0x000fea0003800000 */
[----:B0---4-:R-:W0:Y:S01]  /*23a0*/  LDC.64 R6, c[0x0][0x380] ;  /* 0x0000e000ff067b82 */ /* 0x011e220000000a00 */
[----:B------:R-:W-:-:S04]  /*23b0*/  IMAD R3, R3, 0x100, R4 ;  /* 0x0000010003037824 */ /* 0x000fc800078e0204 */
[----:B0-----:R-:W-:Y:S01]  /*23c0*/  IMAD.WIDE.U32 R2, R3, 0x8, R6 ;  /* 0x0000000803027825 */ /* 0x001fe200078e0006 */
[----:B------:R-:W-:-:S03]  /*23d0*/  MOV R6, R9 ;  /* 0x0000000900067202 */ /* 0x000fc60000000f00 */
[----:B------:R-:W-:-:S05]  /*23e0*/  IMAD.MOV.U32 R7, RZ, RZ, RZ ;  /* 0x000000ffff077224 */ /* 0x000fca00078e00ff */
[----:B------:R0:W-:Y:S02]  /*23f0*/  REDG.E.ADD.64.STRONG.GPU desc[UR20][R2.64], R6 ;  /* 0x000000060200798e */ /* 0x0001e4000c12e514 */
.L_x_181:
[----:B------:R-:W-:Y:S05]  /*2400*/  BSYNC.RECONVERGENT B1 ;  /* 0x0000000000017941 */ /* 0x000fea0003800200 */
.L_x_171:
[----:B------:R-:W-:-:S13]  /*2410*/  ISETP.GT.U32.AND P0, PT, R4, 0x7f, PT ;  /* 0x0000007f0400780c */ /* 0x000fda0003f04070 */
[----:B------:R-:W-:Y:S05]  /*2420*/  @P0 BRA `(.L_x_152) ;  /* 0x0000000800900947 */ /* 0x000fea0003800000 */
[----:B------:R-:W-:Y:S01]  /*2430*/  UISETP.GE.U32.AND UP0, UPT, UR22, 0x7, UPT ;  /* 0x000000071600788c */ /* 0x000fe2000bf06070 */
[----:B0-----:R-:W-:-:S08]  /*2440*/  IMAD.MOV.U32 R3, RZ, RZ, RZ ;  /* 0x000000ffff037224 */ /* 0x001fd000078e00ff */
[----:B------:R-:W-:Y:S05]  /*2450*/  BRA.U !UP0, `(.L_x_187) ;  /* 0x0000000508147547 */ /* 0x000fea000b800000 */
[----:B------:R-:W0:Y:S01]  /*2460*/  LDC.64 R2, c[0x0][0x380] ;  /* 0x0000e000ff027b82 */ /* 0x000e220000000a00 */
[----:B------:R-:W-:-:S07]  /*2470*/  IMAD.MOV.U32 R9, RZ, RZ, RZ ;  /* 0x000000ffff097224 */ /* 0x000fce00078e00ff */
.L_x_204:
[C---:B01--4-:R-:W-:Y:S01]  /*2480*/  IMAD R11, R9.reuse, 0x400, R0 ;  /* 0x00000400090b7824 */ /* 0x053fe200078e0200 */
[----:B------:R-:W-:Y:S01]  /*2490*/  BSSY.RECONVERGENT B1, `(.L_x_188) ;  /* 0x0000011000017945 */ /* 0x000fe20003800200 */
[C---:B--23--:R-:W-:Y:S02]  /*24a0*/  IMAD R7, R9.reuse, 0x100, R4 ;  /* 0x0000010009077824 */ /* 0x04cfe400078e0204 */
[----:B------:R-:W-:Y:S01]  /*24b0*/  VIADD R9, R9, 0x8 ;  /* 0x0000000809097836 */ /* 0x000fe20000000000 */
[----:B---3--:R-:W1:Y:S01]  /*24c0*/  LDS R14, [R11+0x200] ;  /* 0x000200000b0e7984 */ /* 0x008e620000000800 */
[----:B0-----:R-:W-:-:S03]  /*24d0*/  IMAD.WIDE.U32 R6, R7, 0x8, R2 ;  /* 0x0000000807067825 */ /* 0x001fc600078e0002 */
[----:B------:R-:W0:Y:S04]  /*24e0*/  LDS R13, [R11+0x600] ;  /* 0x000600000b0d7984 */ /* 0x000e280000000800 */
[----:B--2---:R2:W3:Y:S04]  /*24f0*/  LDS R17, [R11+0xa00] ;  /* 0x000a00000b117984 */ /* 0x0044e80000000800 */
[----:B------:R2:W4:Y:S04]  /*2500*/  LDS R18, [R11+0xe00] ;  /* 0x000e00000b127984 */ /* 0x0005280000000800 */
[----:B------:R2:W2:Y:S04]  /*2510*/  LDS R19, [R11+0x1200] ;  /* 0x001200000b137984 */ /* 0x0004a80000000800 */
[----:B------:R0:W2:Y:S04]  /*2520*/  LDS R16, [R11+0x1600] ;  /* 0x001600000b107984 */ /* 0x0000a80000000800 */
[----:B------:R0:W2:Y:S04]  /*2530*/  LDS R12, [R11+0x1a00] ;  /* 0x001a00000b0c7984 */ /* 0x0000a80000000800 */
[----:B------:R0:W2:Y:S01]  /*2540*/  LDS R10, [R11+0x1e00] ;  /* 0x001e00000b0a7984 */ /* 0x0000a20000000800 */
[----:B-1----:R-:W-:-:S02]  /*2550*/  ISETP.NE.AND P0, PT, R14, RZ, PT ;  /* 0x000000ff0e00720c */ /* 0x002fc40003f05270 */
[----:B0-----:R-:W-:-:S11]  /*2560*/  ISETP.NE.AND P1, PT, R13, RZ, PT ;  /* 0x000000ff0d00720c */ /* 0x001fd60003f25270 */
[----:B---34-:R-:W-:Y:S05]  /*2570*/  @!P0 BRA `(.L_x_189) ;  /* 0x0000000000088947 */ /* 0x018fea0003800000 */
[----:B------:R-:W-:-:S05]  /*2580*/  HFMA2 R15, -RZ, RZ, 0, 0 ;  /* 0x00000000ff0f7431 */ /* 0x000fca00000001ff */
[----:B------:R0:W-:Y:S02]  /*2590*/  REDG.E.ADD.64.STRONG.GPU desc[UR20][R6.64+0x400], R14 ;  /* 0x0004000e0600798e */ /* 0x0001e4000c12e514 */
.L_x_189:
[----:B------:R-:W-:Y:S05]  /*25a0*/  BSYNC.RECONVERGENT B1 ;  /* 0x0000000000017941 */ /* 0x000fea0003800200 */
.L_x_188:
[----:B------:R-:W-:Y:S04]  /*25b0*/  BSSY.RECONVERGENT B1, `(.L_x_190) ;  /* 0x0000005000017945 */ /* 0x000fe80003800200 */
[----:B------:R-:W-:Y:S05]  /*25c0*/  @!P1 BRA `(.L_x_191) ;  /* 0x00000000000c9947 */ /* 0x000fea0003800000 */
[----:B0-----:R-:W-:Y:S02]  /*25d0*/  IMAD.MOV.U32 R14, RZ, RZ, R13 ;  /* 0x000000ffff0e7224 */ /* 0x001fe400078e000d */
[----:B------:R-:W-:-:S05]  /*25e0*/  IMAD.MOV.U32 R15, RZ, RZ, RZ ;  /* 0x000000ffff0f7224 */ /* 0x000fca00078e00ff */
[----:B------:R1:W-:Y:S02]  /*25f0*/  REDG.E.ADD.64.STRONG.GPU desc[UR20][R6.64+0xc00], R14 ;  /* 0x000c000e0600798e */ /* 0x0003e4000c12e514 */
.L_x_191:
[----:B------:R-:W-:Y:S05]  /*2600*/  BSYNC.RECONVERGENT B1 ;  /* 0x0000000000017941 */ /* 0x000fea0003800200 */
.L_x_190:
[----:B------:R-:W-:Y:S01]  /*2610*/  ISETP.NE.AND P6, PT, R17, RZ, PT ;  /* 0x000000ff1100720c */ /* 0x000fe20003fc5270 */
[----:B------:R-:W-:Y:S01]  /*2620*/  BSSY.RECONVERGENT B1, `(.L_x_192) ;  /* 0x000000b000017945 */ /* 0x000fe20003800200 */
[----:B------:R-:W-:Y:S02]  /*2630*/  ISETP.NE.AND P0, PT, R9, UR27, PT ;  /* 0x0000001b09007c0c */ /* 0x000fe4000bf05270 */
[----:B------:R-:W-:Y:S02]  /*2640*/  ISETP.NE.AND P1, PT, R18, RZ, PT ;  /* 0x000000ff1200720c */ /* 0x000fe40003f25270 */
[----:B--2---:R-:W-:Y:S02]  /*2650*/  ISETP.NE.AND P2, PT, R19, RZ, PT ;  /* 0x000000ff1300720c */ /* 0x004fe40003f45270 */
[----:B------:R-:W-:Y:S02]  /*2660*/  ISETP.NE.AND P3, PT, R16, RZ, PT ;  /* 0x000000ff1000720c */ /* 0x000fe40003f65270 */
[----:B------:R-:W-:-:S02]  /*2670*/  ISETP.NE.AND P4, PT, R12, RZ, PT ;  /* 0x000000ff0c00720c */ /* 0x000fc40003f85270 */
[----:B------:R-:W-:Y:S01]  /*2680*/  ISETP.NE.AND P5, PT, R10, RZ, PT ;  /* 0x000000ff0a00720c */ /* 0x000fe20003fa5270 */
[----:B------:R-:W-:-:S12]  /*2690*/  @!P6 BRA `(.L_x_193) ;  /* 0x00000000000ce947 */ /* 0x000fd80003800000 */
[----:B01----:R-:W-:Y:S02]  /*26a0*/  IMAD.MOV.U32 R14, RZ, RZ, R17 ;  /* 0x000000ffff0e7224 */ /* 0x003fe400078e0011 */
[----:B------:R-:W-:-:S05]  /*26b0*/  IMAD.MOV.U32 R15, RZ, RZ, RZ ;  /* 0x000000ffff0f7224 */ /* 0x000fca00078e00ff */
[----:B------:R2:W-:Y:S02]  /*26c0*/  REDG.E.ADD.64.STRONG.GPU desc[UR20][R6.64+0x1400], R14 ;  /* 0x0014000e0600798e */ /* 0x0005e4000c12e514 */
.L_x_193:
[----:B------:R-:W-:Y:S05]  /*26d0*/  BSYNC.RECONVERGENT B1 ;  /* 0x0000000000017941 */ /* 0x000fea0003800200 */
.L_x_192:
[----:B------:R-:W-:Y:S04]  /*26e0*/  BSSY.RECONVERGENT B1, `(.L_x_194) ;  /* 0x0000005000017945 */ /* 0x000fe80003800200 */
[----:B------:R-:W-:Y:S05]  /*26f0*/  @!P1 BRA `(.L_x_195) ;  /* 0x00000000000c9947 */ /* 0x000fea0003800000 */
[----:B012---:R-:W-:Y:S02]  /*2700*/  IMAD.MOV.U32 R14, RZ, RZ, R18 ;  /* 0x000000ffff0e7224 */ /* 0x007fe400078e0012 */
[----:B------:R-:W-:-:S05]  /*2710*/  IMAD.MOV.U32 R15, RZ, RZ, RZ ;  /* 0x000000ffff0f7224 */ /* 0x000fca00078e00ff */
[----:B------:R3:W-:Y:S02]  /*2720*/  REDG.E.ADD.64.STRONG.GPU desc[UR20][R6.64+0x1c00], R14 ;  /* 0x001c000e0600798e */ /* 0x0007e4000c12e514 */
.L_x_195:
[----:B------:R-:W-:Y:S05]  /*2730*/  BSYNC.RECONVERGENT B1 ;  /* 0x0000000000017941 */ /* 0x000fea0003800200 */
.L_x_194:
[----:B------:R-:W-:Y:S04]  /*2740*/  BSSY.RECONVERGENT B1, `(.L_x_196) ;  /* 0x0000005000017945 */ /* 0x000fe80003800200 */
[----:B------:R-:W-:Y:S05]  /*2750*/  @!P2 BRA `(.L_x_197) ;  /* 0x00000000000ca947 */ /* 0x000fea0003800000 */
[----:B0123--:R-:W-:Y:S01]  /*2760*/  MOV R14, R19 ;  /* 0x00000013000e7202 */ /* 0x00ffe20000000f00 */
[----:B------:R-:W-:-:S05]  /*2770*/  IMAD.MOV.U32 R15, RZ, RZ, RZ ;  /* 0x000000ffff0f7224 */ /* 0x000fca00078e00ff */
[----:B------:R4:W-:Y:S02]  /*2780*/  REDG.E.ADD.64.STRONG.GPU desc[UR20][R6.64+0x2400], R14 ;  /* 0x0024000e0600798e */ /* 0x0009e4000c12e514 */
.L_x_197:
[----:B------:R-:W-:Y:S05]  /*2790*/  BSYNC.RECONVERGENT B1 ;  /* 0x0000000000017941 */ /* 0x000fea0003800200 */
.L_x_196:
[----:B------:R-:W-:Y:S04]  /*27a0*/  BSSY.RECONVERGENT B1, `(.L_x_198) ;  /* 0x0000004000017945 */ /* 0x000fe80003800200 */
[----:B------:R-:W-:Y:S05]  /*27b0*/  @!P3 BRA `(.L_x_199) ;  /* 0x000000000008b947 */ /* 0x000fea0003800000 */
[----:B------:R-:W-:-:S05]  /*27c0*/  IMAD.MOV.U32 R17, RZ, RZ, RZ ;  /* 0x000000ffff117224 */ /* 0x000fca00078e00ff */
[----:B------:R0:W-:Y:S02]  /*27d0*/  REDG.E.ADD.64.STRONG.GPU desc[UR20][R6.64+0x2c00], R16 ;  /* 0x002c00100600798e */ /* 0x0001e4000c12e514 */
.L_x_199:
[----:B------:R-:W-:Y:S05]  /*27e0*/  BSYNC.RECONVERGENT B1 ;  /* 0x0000000000017941 */ /* 0x000fea0003800200 */
.L_x_198:
[----:B------:R-:W-:Y:S04]  /*27f0*/  BSSY.RECONVERGENT B1, `(.L_x_200) ;  /* 0x0000004000017945 */ /* 0x000fe80003800200 */
[----:B------:R-:W-:Y:S05]  /*2800*/  @!P4 BRA `(.L_x_201) ;  /* 0x000000000008c947 */ /* 0x000fea0003800000 */
[----:B------:R-:W-:-:S05]  /*2810*/  IMAD.MOV.U32 R13, RZ, RZ, RZ ;  /* 0x000000ffff0d7224 */ /* 0x000fca00078e00ff */
[----:B------:R0:W-:Y:S02]  /*2820*/  REDG.E.ADD.64.STRONG.GPU desc[UR20][R6.64+0x3400], R12 ;  /* 0x0034000c0600798e */ /* 0x0001e4000c12e514 */
.L_x_201:
[----:B------:R-:W-:Y:S05]  /*2830*/  BSYNC.RECONVERGENT B1 ;  /* 0x0000000000017941 */ /* 0x000fea0003800200 */
.L_x_200:
[----:B------:R-:W-:Y:S04]  /*2840*/  BSSY.RECONVERGENT B1, `(.L_x_202) ;  /* 0x0000004000017945 */ /* 0x000fe80003800200 */
[----:B------:R-:W-:Y:S05]  /*2850*/  @!P5 BRA `(.L_x_203) ;  /* 0x000000000008d947 */ /* 0x000fea0003800000 */
[----:B------:R-:W-:-:S05]  /*2860*/  IMAD.MOV.U32 R11, RZ, RZ, RZ ;  /* 0x000000ffff0b7224 */ /* 0x000fca00078e00ff */
[----:B------:R0:W-:Y:S02]  /*2870*/  REDG.E.ADD.64.STRONG.GPU desc[UR20][R6.64+0x3c00], R10 ;  /* 0x003c000a0600798e */ /* 0x0001e4000c12e514 */
.L_x_203:
[----:B------:R-:W-:Y:S05]  /*2880*/  BSYNC.RECONVERGENT B1 ;  /* 0x0000000000017941 */ /* 0x000fea0003800200 */
.L_x_202:
[----:B------:R-:W-:Y:S05]  /*2890*/  @P0 BRA `(.L_x_204) ;  /* 0xfffffff800f80947 */ /* 0x000fea000383ffff */
[----:B------:R-:W-:-:S07]  /*28a0*/  IMAD.U32 R3, RZ, RZ, UR27 ;  /* 0x0000001bff037e24 */ /* 0x000fce000f8e00ff */
.L_x_187:
[----:B------:R-:W-:-:S09]  /*28b0*/  UISETP.NE.AND UP0, UPT, UR24, URZ, UPT ;  /* 0x000000ff1800728c */ /* 0x000fd2000bf05270 */
[----:B------:R-:W-:Y:S05]  /*28c0*/  BRA.U !UP0, `(.L_x_152) ;  /* 0x0000000508687547 */ /* 0x000fea000b800000 */
[----:B------:R-:W-:-:S13]  /*28d0*/  ISETP.GE.U32.AND P0, PT, R8, 0x3, PT ;  /* 0x000000030800780c */ /* 0x000fda0003f06070 */
[----:B------:R-:W-:Y:S05]  /*28e0*/  @!P0 BRA `(.L_x_205) ;  /* 0x0000000000bc8947 */ /* 0x000fea0003800000 */
[----:B01234-:R-:W-:Y:S01]  /*28f0*/  IMAD R7, R3, 0x400, R0 ;  /* 0x0000040003077824 */ /* 0x01ffe200078e0200 */
[----:B------:R-:W-:Y:S04]  /*2900*/  BSSY.RECONVERGENT B1, `(.L_x_206) ;  /* 0x000000f000017945 */ /* 0x000fe80003800200 */
[----:B------:R-:W0:Y:S04]  /*2910*/  LDS R10, [R7+0x200] ;  /* 0x00020000070a7984 */ /* 0x000e280000000800 */
[----:B------:R-:W1:Y:S04]  /*2920*/  LDS R12, [R7+0x600] ;  /* 0x00060000070c7984 */ /* 0x000e680000000800 */
[----:B------:R-:W2:Y:S04]  /*2930*/  LDS R6, [R7+0xa00] ;  /* 0x000a000007067984 */ /* 0x000ea80000000800 */
[----:B------:R-:W3:Y:S01]  /*2940*/  LDS R2, [R7+0xe00] ;  /* 0x000e000007027984 */ /* 0x000ee20000000800 */
[----:B0-----:R-:W-:-:S02]  /*2950*/  ISETP.NE.AND P0, PT, R10, RZ, PT ;  /* 0x000000ff0a00720c */ /* 0x001fc40003f05270 */
[----:B-1----:R-:W-:Y:S02]  /*2960*/  ISETP.NE.AND P1, PT, R12, RZ, PT ;  /* 0x000000ff0c00720c */ /* 0x002fe40003f25270 */
[----:B--2---:R-:W-:Y:S02]  /*2970*/  ISETP.NE.AND P2, PT, R6, RZ, PT ;  /* 0x000000ff0600720c */ /* 0x004fe40003f45270 */
[----:B---3--:R-:W-:-:S07]  /*2980*/  ISETP.NE.AND P3, PT, R2, RZ, PT ;  /* 0x000000ff0200720c */ /* 0x008fce0003f65270 */
[----:B------:R-:W-:Y:S06]  /*2990*/  @!P0 BRA `(.L_x_207) ;  /* 0x0000000000148947 */ /* 0x000fec0003800000 */
[----:B------:R-:W0:Y:S01]  /*29a0*/  LDC.64 R8, c[0x0][0x380] ;  /* 0x0000e000ff087b82 */ /* 0x000e220000000a00 */
[----:B------:R-:W-:Y:S01]  /*29b0*/  LEA R7, R3, R4, 0x8 ;  /* 0x0000000403077211 */ /* 0x000fe200078e40ff */
[----:B------:R-:W-:-:S04]  /*29c0*/  IMAD.MOV.U32 R11, RZ, RZ, RZ ;  /* 0x000000ffff0b7224 */ /* 0x000fc800078e00ff */
[----:B0-----:R-:W-:-:S05]  /*29d0*/  IMAD.WIDE.U32 R8, R7, 0x8, R8 ;  /* 0x0000000807087825 */ /* 0x001fca00078e0008 */
[----:B------:R0:W-:Y:S02]  /*29e0*/  REDG.E.ADD.64.STRONG.GPU desc[UR20][R8.64+0x400], R10 ;  /* 0x0004000a0800798e */ /* 0x0001e4000c12e514 */
.L_x_207:
[----:B------:R-:W-:Y:S05]  /*29f0*/  BSYNC.RECONVERGENT B1 ;  /* 0x0000000000017941 */ /* 0x000fea0003800200 */
.L_x_206:
[----:B------:R-:W-:Y:S04]  /*2a00*/  BSSY.RECONVERGENT B1, `(.L_x_208) ;  /* 0x0000009000017945 */ /* 0x000fe80003800200 */
[----:B------:R-:W-:Y:S05]  /*2a10*/  @!P1 BRA `(.L_x_209) ;  /* 0x00000000001c9947 */ /* 0x000fea0003800000 */
[----:B0-----:R-:W0:Y:S01]  /*2a20*/  LDC.64 R8, c[0x0][0x380] ;  /* 0x0000e000ff087b82 */ /* 0x001e220000000a00 */
[----:B------:R-:W-:Y:S02]  /*2a30*/  IMAD R7, R3, 0x100, R4 ;  /* 0x0000010003077824 */ /* 0x000fe400078e0204 */
[----:B------:R-:W-:Y:S02]  /*2a40*/  IMAD.MOV.U32 R10, RZ, RZ, R12 ;  /* 0x000000ffff0a7224 */ /* 0x000fe400078e000c */
[----:B------:R-:W-:Y:S02]  /*2a50*/  VIADD R7, R7, 0x100 ;  /* 0x0000010007077836 */ /* 0x000fe40000000000 */
[----:B------:R-:W-:Y:S02]  /*2a60*/  IMAD.MOV.U32 R11, RZ, RZ, RZ ;  /* 0x000000ffff0b7224 */ /* 0x000fe400078e00ff */
[----:B0-----:R-:W-:-:S05]  /*2a70*/  IMAD.WIDE.U32 R8, R7, 0x8, R8 ;  /* 0x0000000807087825 */ /* 0x001fca00078e0008 */
[----:B------:R1:W-:Y:S02]  /*2a80*/  REDG.E.ADD.64.STRONG.GPU desc[UR20][R8.64+0x400], R10 ;  /* 0x0004000a0800798e */ /* 0x0003e4000c12e514 */
.L_x_209:
[----:B------:R-:W-:Y:S05]  /*2a90*/  BSYNC.RECONVERGENT B1 ;  /* 0x0000000000017941 */ /* 0x000fea0003800200 */
.L_x_208:
[----:B------:R-:W-:Y:S04]  /*2aa0*/  BSSY.RECONVERGENT B1, `(.L_x_210) ;  /* 0x0000008000017945 */ /* 0x000fe80003800200 */
[----:B------:R-:W-:Y:S05]  /*2ab0*/  @!P2 BRA `(.L_x_211) ;  /* 0x000000000018a947 */ /* 0x000fea0003800000 */
[----:B01----:R-:W0:Y:S01]  /*2ac0*/  LDC.64 R8, c[0x0][0x380] ;  /* 0x0000e000ff087b82 */ /* 0x003e220000000a00 */
[----:B------:R-:W-:-:S05]  /*2ad0*/  IMAD R7, R3, 0x100, R4 ;  /* 0x0000010003077824 */ /* 0x000fca00078e0204 */
[----:B------:R-:W-:-:S05]  /*2ae0*/  IADD3 R7, PT, PT, R7, 0x200, RZ ;  /* 0x0000020007077810 */ /* 0x000fca0007ffe0ff */
[----:B0-----:R-:W-:-:S04]  /*2af0*/  IMAD.WIDE.U32 R8, R7, 0x8, R8 ;  /* 0x0000000807087825 */ /* 0x001fc800078e0008 */
[----:B------:R-:W-:-:S05]  /*2b00*/  IMAD.MOV.U32 R7, RZ, RZ, RZ ;  /* 0x000000ffff077224 */ /* 0x000fca00078e00ff */
[----:B------:R2:W-:Y:S02]  /*2b10*/  REDG.E.ADD.64.STRONG.GPU desc[UR20][R8.64+0x400], R6 ;  /* 0x000400060800798e */ /* 0x0005e4000c12e514 */
.L_x_211:
[----:B------:R-:W-:Y:S05]  /*2b20*/  BSYNC.RECONVERGENT B1 ;  /* 0x0000000000017941 */ /* 0x000fea0003800200 */
.L_x_210:
[----:B------:R-:W-:Y:S04]  /*2b30*/  BSSY.RECONVERGENT B1, `(.L_x_212) ;  /* 0x0000009000017945 */ /* 0x000fe80003800200 */
[----:B------:R-:W-:Y:S05]  /*2b40*/  @!P3 BRA `(.L_x_213) ;  /* 0x00000000001cb947 */ /* 0x000fea0003800000 */
[----:B--2---:R-:W2:Y:S01]  /*2b50*/  LDC.64 R6, c[0x0][0x380] ;  /* 0x0000e000ff067b82 */ /* 0x004ea20000000a00 */
[----:B01----:R-:W-:Y:S02]  /*2b60*/  IMAD R9, R3, 0x100, R4 ;  /* 0x0000010003097824 */ /* 0x003fe400078e0204 */
[----:B------:R-:W-:Y:S02]  /*2b70*/  IMAD.MOV.U32 R8, RZ, RZ, R2 ;  /* 0x000000ffff087224 */ /* 0x000fe400078e0002 */
[----:B------:R-:W-:-:S04]  /*2b80*/  VIADD R9, R9, 0x300 ;  /* 0x0000030009097836 */ /* 0x000fc80000000000 */
[----:B--2---:R-:W-:-:S04]  /*2b90*/  IMAD.WIDE.U32 R6, R9, 0x8, R6 ;  /* 0x0000000809067825 */ /* 0x004fc800078e0006 */
[----:B------:R-:W-:-:S05]  /*2ba0*/  IMAD.MOV.U32 R9, RZ, RZ, RZ ;  /* 0x000000ffff097224 */ /* 0x000fca00078e00ff */
[----:B------:R3:W-:Y:S02]  /*2bb0*/  REDG.E.ADD.64.STRONG.GPU desc[UR20][R6.64+0x400], R8 ;  /* 0x000400080600798e */ /* 0x0007e4000c12e514 */
.L_x_213:
[----:B------:R-:W-:Y:S05]  /*2bc0*/  BSYNC.RECONVERGENT B1 ;  /* 0x0000000000017941 */ /* 0x000fea0003800200 */
.L_x_212:
[----:B------:R-:W-:-:S07]  /*2bd0*/  VIADD R3, R3, 0x4 ;  /* 0x0000000403037836 */ /* 0x000fce0000000000 */
.L_x_205:
[----:B------:R-:W-:-:S09]  /*2be0*/  UISETP.NE.AND UP0, UPT, UR25, URZ, UPT ;  /* 0x000000ff1900728c */ /* 0x000fd2000bf05270 */
[----:B------:R-:W-:Y:S05]  /*2bf0*/  BRA.U !UP0, `(.L_x_152) ;  /* 0x00000001089c7547 */ /* 0x000fea000b800000 */
[----:B------:R-:W-:-:S13]  /*2c00*/  ISETP.NE.AND P0, PT, R5, RZ, PT ;  /* 0x000000ff0500720c */ /* 0x000fda0003f05270 */
[----:B------:R-:W-:Y:S05]  /*2c10*/  @!P0 BRA `(.L_x_214) ;  /* 0x0000000000648947 */ /* 0x000fea0003800000 */
[----:B01234-:R-:W-:Y:S01]  /*2c20*/  LEA R6, R3, R0, 0xa ;  /* 0x0000000003067211 */ /* 0x01ffe200078e50ff */
[----:B------:R-:W-:Y:S04]  /*2c30*/  BSSY.RECONVERGENT B1, `(.L_x_215) ;  /* 0x000000c000017945 */ /* 0x000fe80003800200 */
[----:B------:R-:W0:Y:S04]  /*2c40*/  LDS R2, [R6+0x200] ;  /* 0x0002000006027984 */ /* 0x000e280000000800 */
[----:B------:R-:W1:Y:S01]  /*2c50*/  LDS R5, [R6+0x600] ;  /* 0x0006000006057984 */ /* 0x000e620000000800 */
[----:B0-----:R-:W-:-:S02]  /*2c60*/  ISETP.NE.AND P0, PT, R2, RZ, PT ;  /* 0x000000ff0200720c */ /* 0x001fc40003f05270 */
[----:B-1----:R-:W-:-:S11]  /*2c70*/  ISETP.NE.AND P1, PT, R5, RZ, PT ;  /* 0x000000ff0500720c */ /* 0x002fd60003f25270 */
[----:B------:R-:W-:Y:S05]  /*2c80*/  @!P0 BRA `(.L_x_216) ;  /* 0x0000000000188947 */ /* 0x000fea0003800000 */
[----:B------:R-:W0:Y:S01]  /*2c90*/  LDC.64 R6, c[0x0][0x380] ;  /* 0x0000e000ff067b82 */ /* 0x000e220000000a00 */
[----:B------:R-:W-:-:S04]  /*2ca0*/  IMAD R9, R3, 0x100, R4 ;  /* 0x0000010003097824 */ /* 0x000fc800078e0204 */
[----:B0-----:R-:W-:-:S04]  /*2cb0*/  IMAD.WIDE.U32 R8, R9, 0x8, R6 ;  /* 0x0000000809087825 */ /* 0x001fc800078e0006 */
[----:B------:R-:W-:Y:S02]  /*2cc0*/  IMAD.MOV.U32 R6, RZ, RZ, R2 ;  /* 0x000000ffff067224 */ /* 0x000fe400078e0002 */
[----:B------:R-:W-:-:S05]  /*2cd0*/  IMAD.MOV.U32 R7, RZ, RZ, RZ ;  /* 0x000000ffff077224 */ /* 0x000fca00078e00ff */
[----:B------:R0:W-:Y:S02]  /*2ce0*/  REDG.E.ADD.64.STRONG.GPU desc[UR20][R8.64+0x400], R6 ;  /* 0x000400060800798e */ /* 0x0001e4000c12e514 */
.L_x_216:
[----:B------:R-:W-:Y:S05]  /*2cf0*/  BSYNC.RECONVERGENT B1 ;  /* 0x0000000000017941 */ /* 0x000fea0003800200 */
.L_x_215:
[----:B------:R-:W-:Y:S04]  /*2d00*/  BSSY.RECONVERGENT B1, `(.L_x_217) ;  /* 0x0000009000017945 */ /* 0x000fe80003800200 */
[----:B------:R-:W-:Y:S05]  /*2d10*/  @!P1 BRA `(.L_x_218) ;  /* 0x00000000001c9947 */ /* 0x000fea0003800000 */
[----:B0-----:R-:W0:Y:S01]  /*2d20*/  LDC.64 R6, c[0x0][0x380] ;  /* 0x0000e000ff067b82 */ /* 0x001e220000000a00 */
[----:B------:R-:W-:-:S04]  /*2d30*/  IMAD R2, R3, 0x100, R4 ;  /* 0x0000010003027824 */ /* 0x000fc800078e0204 */
[----:B------:R-:W-:-:S04]  /*2d40*/  VIADD R9, R2, 0x100 ;  /* 0x0000010002097836 */ /* 0x000fc80000000000 */
[----:B0-----:R-:W-:-:S04]  /*2d50*/  IMAD.WIDE.U32 R8, R9, 0x8, R6 ;  /* 0x0000000809087825 */ /* 0x001fc800078e0006 */
[----:B------:R-:W-:Y:S02]  /*2d60*/  HFMA2 R7, -RZ, RZ, 0, 0 ;  /* 0x00000000ff077431 */ /* 0x000fe400000001ff */
[----:B------:R-:W-:-:S05]  /*2d70*/  IMAD.MOV.U32 R6, RZ, RZ, R5 ;  /* 0x000000ffff067224 */ /* 0x000fca00078e0005 */
[----:B------:R1:W-:Y:S02]  /*2d80*/  REDG.E.ADD.64.STRONG.GPU desc[UR20][R8.64+0x400], R6 ;  /* 0x000400060800798e */ /* 0x0003e4000c12e514 */
.L_x_218:
[----:B------:R-:W-:Y:S05]  /*2d90*/  BSYNC.RECONVERGENT B1 ;  /* 0x0000000000017941 */ /* 0x000fea0003800200 */
.L_x_217:
[----:B------:R-:W-:-:S07]  /*2da0*/  VIADD R3, R3, 0x2 ;  /* 0x0000000203037836 */ /* 0x000fce0000000000 */
.L_x_214:
[----:B------:R-:W-:-:S09]  /*2db0*/  UISETP.NE.AND UP0, UPT, UR9, URZ, UPT ;  /* 0x000000ff0900728c */ /* 0x000fd2000bf05270 */
[----:B------:R-:W-:Y:S05]  /*2dc0*/  BRA.U !UP0, `(.L_x_152) ;  /* 0x0000000108287547 */ /* 0x000fea000b800000 */
[----:B------:R-:W-:-:S05]  /*2dd0*/  IMAD R2, R3, 0x400, R0 ;  /* 0x0000040003027824 */ /* 0x000fca00078e0200 */
[----:B------:R-:W5:Y:S02]  /*2de0*/  LDS R5, [R2+0x200] ;  /* 0x0002000002057984 */ /* 0x000f640000000800 */
[----:B-----5:R-:W-:-:S13]  /*2df0*/  ISETP.NE.AND P0, PT, R5, RZ, PT ;  /* 0x000000ff0500720c */ /* 0x020fda0003f05270 */
[----:B------:R-:W-:Y:S05]  /*2e00*/  @!P0 BRA `(.L_x_152) ;  /* 0x0000000000188947 */ /* 0x000fea0003800000 */
[----:B01234-:R-:W0:Y:S01]  /*2e10*/  LDC.64 R6, c[0x0][0x380] ;  /* 0x0000e000ff067b82 */ /* 0x01fe220000000a00 */
[----:B------:R-:W-:-:S04]  /*2e20*/  IMAD R3, R3, 0x100, R4 ;  /* 0x0000010003037824 */ /* 0x000fc800078e0204 */
[----:B0-----:R-:W-:-:S04]  /*2e30*/  IMAD.WIDE.U32 R2, R3, 0x8, R6 ;  /* 0x0000000803027825 */ /* 0x001fc800078e0006 */
[----:B------:R-:W-:Y:S02]  /*2e40*/  IMAD.MOV.U32 R6, RZ, RZ, R5 ;  /* 0x000000ffff067224 */ /* 0x000fe400078e0005 */
[----:B------:R-:W-:-:S05]  /*2e50*/  IMAD.MOV.U32 R7, RZ, RZ, RZ ;  /* 0x000000ffff077224 */ /* 0x000fca00078e00ff */
[----:B------:R0:W-:Y:S02]  /*2e60*/  REDG.E.ADD.64.STRONG.GPU desc[UR20][R2.64+0x400], R6 ;  /* 0x000400060200798e */ /* 0x0001e4000c12e514 */
.L_x_152:
[----:B------:R-:W-:Y:S05]  /*2e70*/  BSYNC.RECONVERGENT B0 ;  /* 0x0000000000007941 */ /* 0x000fea0003800200 */
.L_x_151:
[----:B------:R-:W-:Y:S01]  /*2e80*/  BAR.SYNC.DEFER_BLOCKING 0x0 ;  /* 0x0000000000007b1d */ /* 0x000fe20000010000 */
[----:B------:R-:W-:-:S04]  /*2e90*/  UIADD3 UR6, UP0, UPT, UR6, 0x1, URZ ;  /* 0x0000000106067890 */ /* 0x000fc8000ff1e0ff */
[----:B------:R-:W-:Y:S02]  /*2ea0*/  UIADD3.X UR7, UPT, UPT, URZ, UR7, URZ, UP0, !UPT ;  /* 0x00000007ff077290 */ /* 0x000fe400087fe4ff */
[----:B------:R-:W-:-:S04]  /*2eb0*/  UISETP.NE.U32.AND UP0, UPT, UR6, UR11, UPT ;  /* 0x0000000b0600728c */ /* 0x000fc8000bf05070 */
[----:B------:R-:W-:-:S09]  /*2ec0*/  UISETP.NE.AND.EX UP0, UPT, UR7, UR12, UPT, UP0 ;  /* 0x0000000c0700728c */ /* 0x000fd2000bf05300 */
[----:B------:R-:W-:Y:S05]  /*2ed0*/  BRA.U UP0, `(.L_x_219) ;  /* 0xffffffd100f07547 */ /* 0x000fea000b83ffff */
[----:B------:R-:W-:Y:S05]  /*2ee0*/  EXIT ;  /* 0x000000000000794d */ /* 0x000fea0003800000 */
.L_x_220:
        /* <DEDUP_REMOVED lines=9> */
.L_x_1611:


//--------------------- .text._ZN3cub18CUB_300001_SM_10006detail10radix_sort31DeviceRadixSortSingleTileKernelINS1_5radix10policy_hubIiiyE10Policy1000ELNS0_9SortOrderE0EiiyNS1_21identity_decomposer_tEEEvPKT1_PSA_PKT2_PSE_T3_iiT4_ --------------------------
	.section	.text._ZN3cub18CUB_300001_SM_10006detail10radix_sort31DeviceRadixSortSingleTileKernelINS1_5radix10policy_hubIiiyE10Policy1000ELNS0_9SortOrderE0EiiyNS1_21identity_decomposer_tEEEvPKT1_PSA_PKT2_PSE_T3_iiT4_,"ax",@progbits
	.align	128
        .global         _ZN3cub18CUB_300001_SM_10006detail10radix_sort31DeviceRadixSortSingleTileKernelINS1_5radix10policy_hubIiiyE10Policy1000ELNS0_9SortOrderE0EiiyNS1_21identity_decomposer_tEEEvPKT1_PSA_PKT2_PSE_T3_iiT4_
        .type           _ZN3cub18CUB_300001_SM_10006detail10radix_sort31DeviceRadixSortSingleTileKernelINS1_5radix10policy_hubIiiyE10Policy1000ELNS0_9SortOrderE0EiiyNS1_21identity_decomposer_tEEEvPKT1_PSA_PKT2_PSE_T3_iiT4_,@function
        .size           _ZN3cub18CUB_300001_SM_10006detail10radix_sort31DeviceRadixSortSingleTileKernelINS1_5radix10policy_hubIiiyE10Policy1000ELNS0_9SortOrderE0EiiyNS1_21identity_decomposer_tEEEvPKT1_PSA_PKT2_PSE_T3_iiT4_,(.L_x_1612 - _ZN3cub18CUB_300001_SM_10006detail10radix_sort31DeviceRadixSortSingleTileKernelINS1_5radix10policy_hubIiiyE10Policy1000ELNS0_9SortOrderE0EiiyNS1_21identity_decomposer_tEEEvPKT1_PSA_PKT2_PSE_T3_iiT4_)
        .other          _ZN3cub18CUB_300001_SM_10006detail10radix_sort31DeviceRadixSortSingleTileKernelINS1_5radix10policy_hubIiiyE10Policy1000ELNS0_9SortOrderE0EiiyNS1_21identity_decomposer_tEEEvPKT1_PSA_PKT2_PSE_T3_iiT4_,@"STO_CUDA_ENTRY STV_DEFAULT"
_ZN3cub18CUB_300001_SM_10006detail10radix_sort31DeviceRadixSortSingleTileKernelINS1_5radix10policy_hubIiiyE10Policy1000ELNS0_9SortOrderE0EiiyNS1_21identity_decomposer_tEEEvPKT1_PSA_PKT2_PSE_T3_iiT4_:
.text._ZN3cub18CUB_300001_SM_10006detail10radix_sort31DeviceRadixSortSingleTileKernelINS1_5radix10policy_hubIiiyE10Policy1000ELNS0_9SortOrderE0EiiyNS1_21identity_decomposer_tEEEvPKT1_PSA_PKT2_PSE_T3_iiT4_:
[----:B------:R-:W-:Y:S01]  /*0000*/  LDC R1, c[0x0][0x37c] ;  /* 0x0000df00ff017b82 */ /* 0x000fe20000000800 */
[----:B------:R-:W0:Y:S01]  /*0010*/  S2R R0, SR_TID.X ;  /* 0x0000000000007919 */ /* 0x000e220000002100 */
[----:B------:R-:W1:Y:S06]  /*0020*/  LDCU UR4, c[0x0][0x3a0] ;  /* 0x00007400ff0477ac */ /* 0x000e6c0008000800 */
[----:B------:R-:W2:Y:S01]  /*0030*/  LDC.64 R6, c[0x0][0x380] ;  /* 0x0000e000ff067b82 */ /* 0x000ea20000000a00 */
[----:B------:R-:W3:Y:S01]  /*0040*/  LDCU.64 UR8, c[0x0][0x358] ;  /* 0x00006b00ff0877ac */ /* 0x000ee20008000a00 */
[----:B------:R-:W4:Y:S01]  /*0050*/  LDCU UR10, c[0x0][0x3ac] ;  /* 0x00007580ff0a77ac */ /* 0x000f220008000800 */
[----:B0-----:R-:W-:-:S04]  /*0060*/  IMAD R9, R0, 0x13, RZ ;  /* 0x0000001300097824 */ /* 0x001fc800078e02ff */
[C---:B------:R-:W-:Y:S01]  /*0070*/  VIADD R4, R9.reuse, 0x1 ;  /* 0x0000000109047836 */ /* 0x040fe20000000000 */
[C---:B-1----:R-:W-:Y:S01]  /*0080*/  ISETP.GE.AND P6, PT, R9.reuse, UR4, PT ;  /* 0x0000000409007c0c */ /* 0x042fe2000bfc6270 */
[C---:B------:R-:W-:Y:S02]  /*0090*/  VIADD R8, R9.reuse, 0x5 ;  /* 0x0000000509087836 */ /* 0x040fe40000000000 */
[C---:B--2---:R-:W-:Y:S01]  /*00a0*/  IMAD.WIDE.U32 R6, R9.reuse, 0x4, R6 ;  /* 0x0000000409067825 */ /* 0x044fe200078e0006 */
[----:B------:R-:W-:Y:S02]  /*00b0*/  ISETP.GE.AND P5, PT, R4, UR4, PT ;  /* 0x0000000404007c0c */ /* 0x000fe4000bfa6270 */
[----:B------:R-:W-:Y:S01]  /*00c0*/  ISETP.GE.AND P1, PT, R8, UR4, PT ;  /* 0x0000000408007c0c */ /* 0x000fe2000bf26270 */
[C---:B------:R-:W-:Y:S01]  /*00d0*/  VIADD R5, R9.reuse, 0x2 ;  /* 0x0000000209057836 */ /* 0x040fe20000000000 */
[----:B------:R-:W-:Y:S01]  /*00e0*/  P2R R46, PR, RZ, 0x20 ;  /* 0x00000020ff2e7803 */ /* 0x000fe20000000000 */
[C---:B------:R-:W-:Y:S01]  /*00f0*/  VIADD R10, R9.reuse, 0x6 ;  /* 0x00000006090a7836 */ /* 0x040fe20000000000 */
[----:B------:R-:W-:Y:S01]  /*0100*/  P2R R49, PR, RZ, 0x2 ;  /* 0x00000002ff317803 */ /* 0x000fe20000000000 */
[----:B------:R-:W-:Y:S01]  /*0110*/  VIADD R4, R9, 0x3 ;  /* 0x0000000309047836 */ /* 0x000fe20000000000 */
[----:B------:R-:W-:Y:S01]  /*0120*/  ISETP.GE.AND P4, PT, R5, UR4, PT ;  /* 0x0000000405007c0c */ /* 0x000fe2000bf86270 */
[C---:B------:R-:W-:Y:S01]  /*0130*/  VIADD R5, R9.reuse, 0x4 ;  /* 0x0000000409057836 */ /* 0x040fe20000000000 */
[----:B------:R-:W-:Y:S01]  /*0140*/  ISETP.GE.AND P0, PT, R10, UR4, PT ;  /* 0x000000040a007c0c */ /* 0x000fe2000bf06270 */
[----:B------:R-:W-:Y:S01]  /*0150*/  VIADD R29, R9, 0x9 ;  /* 0x00000009091d7836 */ /* 0x000fe20000000000 */
[----:B------:R-:W-:Y:S01]  /*0160*/  ISETP.GE.AND P3, PT, R4, UR4, PT ;  /* 0x0000000404007c0c */ /* 0x000fe2000bf66270 */
[----:B---3--:R-:W2:Y:S01]  /*0170*/  @!P5 LDG.E R8, desc[UR8][R6.64+0x4] ;  /* 0x000004080608d981 */ /* 0x008ea2000c1e1900 */
[----:B------:R-:W-:Y:S01]  /*0180*/  ISETP.GE.AND P2, PT, R5, UR4, PT ;  /* 0x0000000405007c0c */ /* 0x000fe2000bf46270 */
[C---:B------:R-:W-:Y:S01]  /*0190*/  VIADD R4, R9.reuse, 0x7 ;  /* 0x0000000709047836 */ /* 0x040fe20000000000 */
[----:B------:R-:W-:Y:S01]  /*01a0*/  P2R R50, PR, RZ, 0x1 ;  /* 0x00000001ff327803 */ /* 0x000fe20000000000 */
[----:B------:R-:W3:Y:S01]  /*01b0*/  @!P1 LDG.E R35, desc[UR8][R6.64+0x14] ;  /* 0x0000140806239981 */ /* 0x000ee2000c1e1900 */
[C---:B------:R-:W-:Y:S01]  /*01c0*/  VIADD R5, R9.reuse, 0x8 ;  /* 0x0000000809057836 */ /* 0x040fe20000000000 */
[----:B------:R-:W-:Y:S01]  /*01d0*/  P2R R47, PR, RZ, 0x8 ;  /* 0x00000008ff2f7803 */ /* 0x000fe20000000000 */
[C---:B------:R-:W-:Y:S01]  /*01e0*/  VIADD R30, R9.reuse, 0xa ;  /* 0x0000000a091e7836 */ /* 0x040fe20000000000 */
[----:B------:R-:W4:Y:S01]  /*01f0*/  @!P4 LDG.E R10, desc[UR8][R6.64+0x8] ;  /* 0x00000808060ac981 */ /* 0x000f22000c1e1900 */
[C---:B------:R-:W-:Y:S01]  /*0200*/  VIADD R31, R9.reuse, 0xb ;  /* 0x0000000b091f7836 */ /* 0x040fe20000000000 */
[----:B------:R-:W-:Y:S01]  /*0210*/  P2R R48, PR, RZ, 0x4 ;  /* 0x00000004ff307803 */ /* 0x000fe20000000000 */
[C---:B------:R-:W-:Y:S01]  /*0220*/  VIADD R32, R9.reuse, 0xc ;  /* 0x0000000c09207836 */ /* 0x040fe20000000000 */
[----:B------:R-:W3:Y:S01]  /*0230*/  @!P3 LDG.E R11, desc[UR8][R6.64+0xc] ;  /* 0x00000c08060bb981 */ /* 0x000ee2000c1e1900 */
[----:B------:R-:W-:Y:S01]  /*0240*/  VIADD R33, R9, 0x10 ;  /* 0x0000001009217836 */ /* 0x000fe20000000000 */
[----:B------:R-:W-:-:S02]  /*0250*/  P2R R45, PR, RZ, 0x10 ;  /* 0x00000010ff2d7803 */ /* 0x000fc40000000000 */
[----:B------:R-:W3:Y:S04]  /*0260*/  @!P2 LDG.E R34, desc[UR8][R6.64+0x10] ;  /* 0x000010080622a981 */ /* 0x000ee8000c1e1900 */
[----:B------:R-:W3:Y:S01]  /*0270*/  @!P0 LDG.E R36, desc[UR8][R6.64+0x18] ;  /* 0x0000180806248981 */ /* 0x000ee2000c1e1900 */
[----:B------:R-:W-:-:S03]  /*0280*/  ISETP.GE.AND P0, PT, R4, UR4, PT ;  /* 0x0000000404007c0c */ /* 0x000fc6000bf06270 */
[----:B------:R-:W3:Y:S01]  /*0290*/  @!P6 LDG.E R61, desc[UR8][R6.64] ;  /* 0x00000008063de981 */ /* 0x000ee2000c1e1900 */
[----:B------:R-:W-:-:S09]  /*02a0*/  P2R R51, PR, RZ, 0x1 ;  /* 0x00000001ff337803 */ /* 0x000fd20000000000 */
[----:B------:R-:W3:Y:S01]  /*02b0*/  @!P0 LDG.E R37, desc[UR8][R6.64+0x1c] ;  /* 0x00001c0806258981 */ /* 0x000ee2000c1e1900 */
[----:B------:R-:W-:Y:S02]  /*02c0*/  ISETP.GE.AND P0, PT, R5, UR4, PT ;  /* 0x0000000405007c0c */ /* 0x000fe4000bf06270 */
[----:B------:R-:W0:Y:S02]  /*02d0*/  LDC.64 R4, c[0x0][0x390] ;  /* 0x0000e400ff047b82 */ /* 0x000e240000000a00 */
[----:B------:R-:W-:-:S09]  /*02e0*/  P2R R52, PR, RZ, 0x1 ;  /* 0x00000001ff347803 */ /* 0x000fd20000000000 */
[----:B------:R-:W3:Y:S01]  /*02f0*/  @!P0 LDG.E R38, desc[UR8][R6.64+0x20] ;  /* 0x0000200806268981 */ /* 0x000ee2000c1e1900 */
[----:B------:R-:W-:-:S04]  /*0300*/  ISETP.GE.AND P0, PT, R29, UR4, PT ;  /* 0x000000041d007c0c */ /* 0x000fc8000bf06270 */
[----:B------:R-:W-:-:S09]  /*0310*/  P2R R53, PR, RZ, 0x1 ;  /* 0x00000001ff357803 */ /* 0x000fd20000000000 */
[----:B------:R-:W3:Y:S01]  /*0320*/  @!P0 LDG.E R39, desc[UR8][R6.64+0x24] ;  /* 0x0000240806278981 */ /* 0x000ee2000c1e1900 */
[----:B------:R-:W-:Y:S01]  /*0330*/  ISETP.GE.AND P0, PT, R30, UR4, PT ;  /* 0x000000041e007c0c */ /* 0x000fe2000bf06270 */
[----:B------:R-:W-:-:S05]  /*0340*/  VIADD R30, R9, 0xd ;  /* 0x0000000d091e7836 */ /* 0x000fca0000000000 */
[----:B------:R-:W-:Y:S02]  /*0350*/  ISETP.GE.AND P1, PT, R30, UR4, PT ;  /* 0x000000041e007c0c */ /* 0x000fe4000bf26270 */
[----:B------:R-:W-:Y:S02]  /*0360*/  P2R R54, PR, RZ, 0x1 ;  /* 0x00000001ff367803 */ /* 0x000fe40000000000 */
[----:B------:R-:W-:-:S03]  /*0370*/  P2R R58, PR, RZ, 0x2 ;  /* 0x00000002ff3a7803 */ /* 0x000fc60000000000 */
[----:B------:R-:W3:Y:S01]  /*0380*/  @!P0 LDG.E R40, desc[UR8][R6.64+0x28] ;  /* 0x0000280806288981 */ /* 0x000ee2000c1e1900 */
[----:B------:R-:W-:-:S05]  /*0390*/  ISETP.GE.AND P0, PT, R31, UR4, PT ;  /* 0x000000041f007c0c */ /* 0x000fca000bf06270 */
[----:B------:R-:W3:Y:S01]  /*03a0*/  @!P1 LDG.E R62, desc[UR8][R6.64+0x34] ;  /* 0x00003408063e9981 */ /* 0x000ee2000c1e1900 */
[----:B------:R-:W-:-:S04]  /*03b0*/  ISETP.NE.AND P1, PT, R54, RZ, PT ;  /* 0x000000ff3600720c */ /* 0x000fc80003f25270 */
[----:B------:R-:W-:Y:S02]  /*03c0*/  P2R R57, PR, RZ, 0x2 ;  /* 0x00000002ff397803 */ /* 0x000fe40000000000 */
[----:B------:R-:W-:Y:S01]  /*03d0*/  ISETP.NE.AND P1, PT, R53, RZ, PT ;  /* 0x000000ff3500720c */ /* 0x000fe20003f25270 */
[----:B------:R-:W3:Y:S03]  /*03e0*/  @!P0 LDG.E R41, desc[UR8][R6.64+0x2c] ;  /* 0x00002c0806298981 */ /* 0x000ee6000c1e1900 */
[----:B------:R-:W-:Y:S02]  /*03f0*/  P2R R56, PR, RZ, 0x2 ;  /* 0x00000002ff387803 */ /* 0x000fe40000000000 */
[----:B------:R-:W-:Y:S02]  /*0400*/  ISETP.NE.AND P1, PT, R52, RZ, PT ;  /* 0x000000ff3400720c */ /* 0x000fe40003f25270 */
[----:B------:R-:W-:-:S02]  /*0410*/  P2R R60, PR, RZ, 0x1 ;  /* 0x00000001ff3c7803 */ /* 0x000fc40000000000 */
[----:B------:R-:W-:Y:S02]  /*0420*/  P2R R55, PR, RZ, 0x2 ;  /* 0x00000002ff377803 */ /* 0x000fe40000000000 */
[----:B------:R-:W-:Y:S02]  /*0430*/  ISETP.GE.AND P0, PT, R32, UR4, PT ;  /* 0x0000000420007c0c */ /* 0x000fe4000bf06270 */
[----:B------:R-:W-:Y:S01]  /*0440*/  ISETP.NE.AND P1, PT, R51, RZ, PT ;  /* 0x000000ff3300720c */ /* 0x000fe20003f25270 */
[----:B------:R-:W-:-:S03]  /*0450*/  VIADD R32, R9, 0xf ;  /* 0x0000000f09207836 */ /* 0x000fc60000000000 */
[----:B------:R-:W-:Y:S02]  /*0460*/  P2R R54, PR, RZ, 0x2 ;  /* 0x00000002ff367803 */ /* 0x000fe40000000000 */
[----:B------:R-:W-:Y:S02]  /*0470*/  ISETP.NE.AND P1, PT, R50, RZ, PT ;  /* 0x000000ff3200720c */ /* 0x000fe40003f25270 */
[----:B------:R-:W-:Y:S02]  /*0480*/  ISETP.GE.AND P3, PT, R32, UR4, PT ;  /* 0x0000000420007c0c */ /* 0x000fe4000bf66270 */
[----:B------:R-:W-:Y:S01]  /*0490*/  P2R R53, PR, RZ, 0x2 ;  /* 0x00000002ff357803 */ /* 0x000fe20000000000 */
[----:B------:R-:W3:Y:S01]  /*04a0*/  @!P0 LDG.E R42, desc[UR8][R6.64+0x30] ;  /* 0x00003008062a8981 */ /* 0x000ee2000c1e1900 */
[----:B------:R-:W-:Y:S01]  /*04b0*/  ISETP.NE.AND P1, PT, R49, RZ, PT ;  /* 0x000000ff3100720c */ /* 0x000fe20003f25270 */
[----:B------:R-:W-:-:S03]  /*04c0*/  VIADD R31, R9, 0xe ;  /* 0x0000000e091f7836 */ /* 0x000fc60000000000 */
[----:B------:R-:W-:Y:S01]  /*04d0*/  P2R R51, PR, RZ, 0x2 ;  /* 0x00000002ff337803 */ /* 0x000fe20000000000 */
[C---:B------:R-:W-:Y:S01]  /*04e0*/  VIADD R43, R9.reuse, 0x11 ;  /* 0x00000011092b7836 */ /* 0x040fe20000000000 */
[----:B------:R-:W-:Y:S01]  /*04f0*/  ISETP.NE.AND P1, PT, R48, RZ, PT ;  /* 0x000000ff3000720c */ /* 0x000fe20003f25270 */
[----:B------:R-:W-:Y:S01]  /*0500*/  VIADD R44, R9, 0x12 ;  /* 0x00000012092c7836 */ /* 0x000fe20000000000 */
[----:B------:R-:W-:Y:S02]  /*0510*/  ISETP.GE.AND P2, PT, R31, UR4, PT ;  /* 0x000000041f007c0c */ /* 0x000fe4000bf46270 */
[----:B------:R-:W-:Y:S02]  /*0520*/  P2R R49, PR, RZ, 0x2 ;  /* 0x00000002ff317803 */ /* 0x000fe40000000000 */
[----:B------:R-:W-:Y:S02]  /*0530*/  ISETP.NE.AND P1, PT, R47, RZ, PT ;  /* 0x000000ff2f00720c */ /* 0x000fe40003f25270 */
[----:B------:R-:W-:Y:S01]  /*0540*/  ISETP.GE.AND P4, PT, R33, UR4, PT ;  /* 0x0000000421007c0c */ /* 0x000fe2000bf86270 */
[----:B------:R-:W3:Y:S01]  /*0550*/  @!P3 LDG.E R47, desc[UR8][R6.64+0x3c] ;  /* 0x00003c08062fb981 */ /* 0x000ee2000c1e1900 */
[----:B------:R-:W-:-:S02]  /*0560*/  ISETP.GE.AND P5, PT, R43, UR4, PT ;  /* 0x000000042b007c0c */ /* 0x000fc4000bfa6270 */
[----:B------:R-:W-:Y:S02]  /*0570*/  ISETP.GE.AND P6, PT, R44, UR4, PT ;  /* 0x000000042c007c0c */ /* 0x000fe4000bfc6270 */
[----:B------:R-:W-:Y:S02]  /*0580*/  P2R R48, PR, RZ, 0x2 ;  /* 0x00000002ff307803 */ /* 0x000fe40000000000 */
[----:B------:R-:W-:-:S04]  /*0590*/  ISETP.NE.AND P1, PT, R45, RZ, PT ;  /* 0x000000ff2d00720c */ /* 0x000fc80003f25270 */
[----:B------:R-:W-:Y:S01]  /*05a0*/  P2R R45, PR, RZ, 0x2 ;  /* 0x00000002ff2d7803 */ /* 0x000fe20000000000 */
[----:B0-----:R-:W-:Y:S01]  /*05b0*/  IMAD.WIDE.U32 R4, R9, 0x4, R4 ;  /* 0x0000000409047825 */ /* 0x001fe200078e0004 */
[----:B------:R-:W-:Y:S01]  /*05c0*/  ISETP.NE.AND P1, PT, R46, RZ, PT ;  /* 0x000000ff2e00720c */ /* 0x000fe20003f25270 */
[----:B------:R-:W3:Y:S01]  /*05d0*/  @!P4 LDG.E R50, desc[UR8][R6.64+0x40] ;  /* 0x000040080632c981 */ /* 0x000ee2000c1e1900 */
[----:B------:R-:W-:-:S03]  /*05e0*/  P2R R59, PR, RZ, 0x1 ;  /* 0x00000001ff3b7803 */ /* 0x000fc60000000000 */
[----:B------:R-:W3:Y:S01]  /*05f0*/  @!P2 LDG.E R46, desc[UR8][R6.64+0x38] ;  /* 0x00003808062ea981 */ /* 0x000ee2000c1e1900 */
[----:B------:R-:W-:Y:S01]  /*0600*/  ISETP.GE.AND P0, PT, R9, UR4, PT ;  /* 0x0000000409007c0c */ /* 0x000fe2000bf06270 */
[----:B------:R-:W-:Y:S01]  /*0610*/  IMAD.MOV.U32 R30, RZ, RZ, -0x1 ;  /* 0xffffffffff1e7424 */ /* 0x000fe200078e00ff */
[----:B------:R-:W0:Y:S01]  /*0620*/  S2UR UR6, SR_CgaCtaId ;  /* 0x00000000000679c3 */ /* 0x000e220000008800 */
[----:B------:R-:W3:Y:S01]  /*0630*/  @!P5 LDG.E R9, desc[UR8][R6.64+0x44] ;  /* 0x000044080609d981 */ /* 0x000ee2000c1e1900 */
[----:B------:R-:W-:Y:S01]  /*0640*/  IMAD.MOV.U32 R31, RZ, RZ, -0x1 ;  /* 0xffffffffff1f7424 */ /* 0x000fe200078e00ff */
[----:B------:R-:W1:Y:S02]  /*0650*/  LDCU.64 UR4, c[0x0][0x3a8] ;  /* 0x00007500ff0477ac */ /* 0x000e640008000a00 */
[----:B------:R-:W3:Y:S03]  /*0660*/  @!P6 LDG.E R52, desc[UR8][R6.64+0x48] ;  /* 0x000048080634e981 */ /* 0x000ee6000c1e1900 */
[----:B------:R-:W-:Y:S06]  /*0670*/  BAR.SYNC.DEFER_BLOCKING 0x0 ;  /* 0x0000000000007b1d */ /* 0x000fec0000010000 */
[----:B------:R0:W5:Y:S01]  /*0680*/  @!P1 LDG.E R3, desc[UR8][R4.64+0x4] ;  /* 0x0000040804039981 */ /* 0x000162000c1e1900 */
[----:B------:R-:W-:-:S02]  /*0690*/  IMAD.MOV.U32 R32, RZ, RZ, -0x1 ;  /* 0xffffffffff207424 */ /* 0x000fc400078e00ff */
[----:B------:R-:W-:Y:S01]  /*06a0*/  IMAD.MOV.U32 R33, RZ, RZ, -0x1 ;  /* 0xffffffffff217424 */ /* 0x000fe200078e00ff */
[----:B------:R0:W5:Y:S01]  /*06b0*/  @!P0 LDG.E R2, desc[UR8][R4.64] ;  /* 0x0000000804028981 */ /* 0x000162000c1e1900 */
[----:B--2---:R-:W-:Y:S01]  /*06c0*/  @!P1 LOP3.LUT R30, R8, 0x80000000, RZ, 0x3c, !PT ;  /* 0x80000000081e9812 */ /* 0x004fe200078e3cff */
[----:B------:R-:W-:Y:S01]  /*06d0*/  IMAD.MOV.U32 R29, RZ, RZ, -0x1 ;  /* 0xffffffffff1d7424 */ /* 0x000fe200078e00ff */
[----:B------:R-:W-:Y:S01]  /*06e0*/  ISETP.NE.AND P1, PT, R45, RZ, PT ;  /* 0x000000ff2d00720c */ /* 0x000fe20003f25270 */
[----:B------:R2:W5:Y:S01]  /*06f0*/  @!P2 LDG.E R24, desc[UR8][R4.64+0x38] ;  /* 0x000038080418a981 */ /* 0x000562000c1e1900 */
[----:B-1----:R-:W-:-:S03]  /*0700*/  UIADD3 UR7, UPT, UPT, UR4, 0x6, URZ ;  /* 0x0000000604077890 */ /* 0x002fc6000fffe0ff */
[----:B------:R2:W5:Y:S01]  /*0710*/  @!P3 LDG.E R25, desc[UR8][R4.64+0x3c] ;  /* 0x00003c080419b981 */ /* 0x000562000c1e1900 */
[----:B------:R-:W-:-:S03]  /*0720*/  UIADD3 UR5, UPT, UPT, -UR4, UR5, URZ ;  /* 0x0000000504057290 */ /* 0x000fc6000fffe1ff */
[----:B------:R2:W5:Y:S04]  /*0730*/  @!P4 LDG.E R26, desc[UR8][R4.64+0x40] ;  /* 0x00004008041ac981 */ /* 0x000568000c1e1900 */
[----:B----4-:R-:W-:Y:S01]  /*0740*/  @!P1 LOP3.LUT R31, R10, 0x80000000, RZ, 0x3c, !PT ;  /* 0x800000000a1f9812 */ /* 0x010fe200078e3cff */
[----:B------:R2:W5:Y:S01]  /*0750*/  @!P1 LDG.E R12, desc[UR8][R4.64+0x8] ;  /* 0x00000808040c9981 */ /* 0x000562000c1e1900 */
[----:B------:R-:W-:-:S03]  /*0760*/  ISETP.NE.AND P1, PT, R48, RZ, PT ;  /* 0x000000ff3000720c */ /* 0x000fc60003f25270 */
[----:B------:R2:W5:Y:S04]  /*0770*/  @!P5 LDG.E R27, desc[UR8][R4.64+0x44] ;  /* 0x00004408041bd981 */ /* 0x000568000c1e1900 */
[----:B------:R2:W5:Y:S06]  /*0780*/  @!P6 LDG.E R28, desc[UR8][R4.64+0x48] ;  /* 0x00004808041ce981 */ /* 0x00056c000c1e1900 */
[----:B---3--:R-:W-:Y:S01]  /*0790*/  @!P1 LOP3.LUT R32, R11, 0x80000000, RZ, 0x3c, !PT ;  /* 0x800000000b209812 */ /* 0x008fe200078e3cff */
[----:B------:R2:W5:Y:S01]  /*07a0*/  @!P1 LDG.E R13, desc[UR8][R4.64+0xc] ;  /* 0x00000c08040d9981 */ /* 0x000562000c1e1900 */
[----:B------:R-:W-:-:S13]  /*07b0*/  ISETP.NE.AND P1, PT, R49, RZ, PT ;  /* 0x000000ff3100720c */ /* 0x000fda0003f25270 */
[----:B------:R-:W-:Y:S01]  /*07c0*/  @!P1 LOP3.LUT R33, R34, 0x80000000, RZ, 0x3c, !PT ;  /* 0x8000000022219812 */ /* 0x000fe200078e3cff */
[----:B------:R2:W5:Y:S01]  /*07d0*/  @!P1 LDG.E R14, desc[UR8][R4.64+0x10] ;  /* 0x00001008040e9981 */ /* 0x000562000c1e1900 */
[----:B------:R-:W-:Y:S01]  /*07e0*/  ISETP.NE.AND P1, PT, R51, RZ, PT ;  /* 0x000000ff3300720c */ /* 0x000fe20003f25270 */
[----:B------:R-:W-:-:S12]  /*07f0*/  IMAD.MOV.U32 R34, RZ, RZ, -0x1 ;  /* 0xffffffffff227424 */ /* 0x000fd800078e00ff */
        /* <DEDUP_REMOVED lines=15> */
[----:B------:R-:W-:Y:S01]  /*08f0*/  IMAD.MOV.U32 R38, RZ, RZ, -0x1 ;  /* 0xffffffffff267424 */ /* 0x000fe200078e00ff */
[----:B------:R-:W-:Y:S02]  /*0900*/  @!P0 LOP3.LUT R29, R61, 0x80000000, RZ, 0x3c, !PT ;  /* 0x800000003d1d8812 */ /* 0x000fe400078e3cff */
[----:B------:R-:W-:-:S09]  /*0910*/  ISETP.NE.AND P0, PT, R60, RZ, PT ;  /* 0x000000ff3c00720c */ /* 0x000fd20003f05270 */
[----:B------:R-:W-:Y:S01]  /*0920*/  @!P1 LOP3.LUT R38, R39, 0x80000000, RZ, 0x3c, !PT ;  /* 0x8000000027269812 */ /* 0x000fe200078e3cff */
[----:B------:R2:W5:Y:S01]  /*0930*/  @!P1 LDG.E R19, desc[UR8][R4.64+0x24] ;  /* 0x0000240804139981 */ /* 0x000562000c1e1900 */
[----:B------:R-:W-:Y:S01]  /*0940*/  ISETP.NE.AND P1, PT, R57, RZ, PT ;  /* 0x000000ff3900720c */ /* 0x000fe20003f25270 */
[----:B------:R-:W-:Y:S02]  /*0950*/  IMAD.MOV.U32 R39, RZ, RZ, -0x1 ;  /* 0xffffffffff277424 */ /* 0x000fe400078e00ff */
[----:B------:R2:W5:Y:S10]  /*0960*/  @!P0 LDG.E R21, desc[UR8][R4.64+0x2c] ;  /* 0x00002c0804158981 */ /* 0x000574000c1e1900 */
[----:B------:R-:W-:Y:S01]  /*0970*/  @!P1 LOP3.LUT R39, R40, 0x80000000, RZ, 0x3c, !PT ;  /* 0x8000000028279812 */ /* 0x000fe200078e3cff */
[----:B------:R-:W-:Y:S01]  /*0980*/  IMAD.MOV.U32 R40, RZ, RZ, -0x1 ;  /* 0xffffffffff287424 */ /* 0x000fe200078e00ff */
[----:B------:R2:W5:Y:S01]  /*0990*/  @!P1 LDG.E R20, desc[UR8][R4.64+0x28] ;  /* 0x0000280804149981 */ /* 0x000562000c1e1900 */
[----:B------:R-:W-:-:S02]  /*09a0*/  @!P0 LOP3.LUT R40, R41, 0x80000000, RZ, 0x3c, !PT ;  /* 0x8000000029288812 */ /* 0x000fc400078e3cff */
[----:B------:R-:W-:Y:S02]  /*09b0*/  ISETP.NE.AND P1, PT, R58, RZ, PT ;  /* 0x000000ff3a00720c */ /* 0x000fe40003f25270 */
[----:B------:R-:W-:Y:S01]  /*09c0*/  ISETP.NE.AND P0, PT, R59, RZ, PT ;  /* 0x000000ff3b00720c */ /* 0x000fe20003f05270 */
[----:B------:R-:W-:Y:S01]  /*09d0*/  IMAD.MOV.U32 R41, RZ, RZ, -0x1 ;  /* 0xffffffffff297424 */ /* 0x000fe200078e00ff */
[----:B------:R-:W-:Y:S02]  /*09e0*/  UMOV UR4, 0x400 ;  /* 0x0000040000047882 */ /* 0x000fe40000000000 */
[----:B0-----:R-:W-:-:S07]  /*09f0*/  ULEA UR4, UR6, UR4, 0x18 ;  /* 0x0000000406047291 */ /* 0x001fce000f8ec0ff */
[----:B------:R2:W5:Y:S02]  /*0a00*/  @!P1 LDG.E R23, desc[UR8][R4.64+0x34] ;  /* 0x0000340804179981 */ /* 0x000564000c1e1900 */
[----:B------:R-:W-:Y:S02]  /*0a10*/  @!P0 LOP3.LUT R41, R42, 0x80000000, RZ, 0x3c, !PT ;  /* 0x800000002a298812 */ /* 0x000fe400078e3cff */
[----:B------:R2:W5:Y:S01]  /*0a20*/  @!P0 LDG.E R22, desc[UR8][R4.64+0x30] ;  /* 0x0000300804168981 */ /* 0x000562000c1e1900 */
[----:B------:R-:W0:Y:S01]  /*0a30*/  S2R R42, SR_LANEID ;  /* 0x00000000002a7919 */ /* 0x000e220000000000 */
[----:B------:R-:W-:Y:S01]  /*0a40*/  IMAD.MOV.U32 R45, RZ, RZ, -0x1 ;  /* 0xffffffffff2d7424 */ /* 0x000fe200078e00ff */
[----:B------:R-:W-:Y:S02]  /*0a50*/  @!P3 LOP3.LUT R45, R47, 0x80000000, RZ, 0x3c, !PT ;  /* 0x800000002f2db812 */ /* 0x000fe400078e3cff */
[----:B------:R-:W-:Y:S01]  /*0a60*/  LEA R47, R0, UR4, 0x2 ;  /* 0x00000004002f7c11 */ /* 0x000fe2000f8e10ff */
[----:B------:R-:W-:Y:S01]  /*0a70*/  IMAD.MOV.U32 R44, RZ, RZ, -0x1 ;  /* 0xffffffffff2c7424 */ /* 0x000fe200078e00ff */
[----:B------:R-:W-:-:S02]  /*0a80*/  SHF.R.U32.HI R124, RZ, 0x5, R0 ;  /* 0x00000005ff7c7819 */ /* 0x000fc40000011600 */
[----:B------:R-:W-:Y:S01]  /*0a90*/  @!P2 LOP3.LUT R44, R46, 0x80000000, RZ, 0x3c, !PT ;  /* 0x800000002e2ca812 */ /* 0x000fe200078e3cff */
[----:B------:R-:W-:Y:S02]  /*0aa0*/  IMAD R51, R0, 0x80, R47 ;  /* 0x0000008000337824 */ /* 0x000fe400078e022f */
[----:B------:R-:W-:Y:S01]  /*0ab0*/  IMAD.MOV.U32 R46, RZ, RZ, -0x1 ;  /* 0xffffffffff2e7424 */ /* 0x000fe200078e00ff */
[----:B------:R-:W-:Y:S01]  /*0ac0*/  @!P4 LOP3.LUT R46, R50, 0x80000000, RZ, 0x3c, !PT ;  /* 0x80000000322ec812 */ /* 0x000fe200078e3cff */
[----:B------:R-:W-:Y:S01]  /*0ad0*/  IMAD.MOV.U32 R43, RZ, RZ, -0x1 ;  /* 0xffffffffff2b7424 */ /* 0x000fe200078e00ff */
[----:B------:R-:W-:Y:S01]  /*0ae0*/  @!P1 LOP3.LUT R43, R62, 0x80000000, RZ, 0x3c, !PT ;  /* 0x800000003e2b9812 */ /* 0x000fe200078e3cff */
[----:B------:R-:W-:Y:S01]  /*0af0*/  IMAD.MOV.U32 R48, RZ, RZ, -0x1 ;  /* 0xffffffffff307424 */ /* 0x000fe200078e00ff */
[----:B------:R-:W-:Y:S01]  /*0b00*/  @!P5 LOP3.LUT R48, R9, 0x80000000, RZ, 0x3c, !PT ;  /* 0x800000000930d812 */ /* 0x000fe200078e3cff */
[----:B------:R-:W-:Y:S01]  /*0b10*/  IMAD.MOV.U32 R49, RZ, RZ, -0x1 ;  /* 0xffffffffff317424 */ /* 0x000fe200078e00ff */
[----:B------:R-:W-:Y:S01]  /*0b20*/  @!P6 LOP3.LUT R49, R52, 0x80000000, RZ, 0x3c, !PT ;  /* 0x800000003431e812 */ /* 0x000fe200078e3cff */
[----:B------:R-:W-:Y:S01]  /*0b30*/  IMAD R53, R0, -0x38, R51 ;  /* 0xffffffc800357824 */ /* 0x000fe200078e0233 */
[----:B------:R-:W-:Y:S01]  /*0b40*/  LEA R50, R124, UR4, 0x2 ;  /* 0x000000047c327c11 */ /* 0x000fe2000f8e10ff */
[----:B--2---:R-:W-:Y:S06]  /*0b50*/  BAR.SYNC.DEFER_BLOCKING 0x0 ;  /* 0x0000000000007b1d */ /* 0x004fec0000010000 */
.L_x_222:
[----:B------:R-:W-:Y:S01]  /*0b60*/  UISETP.LT.AND UP0, UPT, UR5, 0x6, UPT ;  /* 0x000000060500788c */ /* 0x000fe2000bf01270 */
[----:B------:R-:W-:Y:S01]  /*0b70*/  STS [R47], RZ ;  /* 0x000000ff2f007388 */ /* 0x000fe20000000800 */
[----:B------:R-:W-:Y:S01]  /*0b80*/  UIADD3 UR6, UPT, UPT, UR7, -0x6, URZ ;  /* 0xfffffffa07067890 */ /* 0x000fe2000fffe0ff */
[----:B0-----:R-:W-:Y:S01]  /*0b90*/  ISETP.NE.AND P1, PT, R42, 0x1f, PT ;  /* 0x0000001f2a00780c */ /* 0x001fe20003f25270 */
[----:B------:R-:W-:Y:S01]  /*0ba0*/  USEL UR4, UR5, 0x6, UP0 ;  /* 0x0000000605047887 */ /* 0x000fe20008000000 */
[----:B------:R-:W-:Y:S01]  /*0bb0*/  STS [R47+0x400], RZ ;  /* 0x000400ff2f007388 */ /* 0x000fe20000000800 */
[C---:B------:R-:W-:Y:S01]  /*0bc0*/  ISETP.NE.AND P2, PT, R124.reuse, 0x6, PT ;  /* 0x000000067c00780c */ /* 0x040fe20003f45270 */
[----:B------:R-:W-:Y:S01]  /*0bd0*/  UISETP.GE.AND UP0, UPT, UR7, UR10, UPT ;  /* 0x0000000a0700728c */ /* 0x000fe2000bf06270 */
[----:B-1----:R-:W-:Y:S01]  /*0be0*/  SHF.R.U32.HI R4, RZ, UR6, R29 ;  /* 0x00000006ff047c19 */ /* 0x002fe2000801161d */
[----:B------:R-:W-:Y:S01]  /*0bf0*/  UBMSK UR4, URZ, UR4 ;  /* 0x00000004ff04729b */ /* 0x000fe20008000000 */
[----:B------:R-:W-:Y:S01]  /*0c00*/  STS [R47+0x800], RZ ;  /* 0x000800ff2f007388 */ /* 0x000fe20000000800 */
[----:B------:R-:W-:-:S03]  /*0c10*/  ISETP.NE.AND P3, PT, R124, 0x7, PT ;  /* 0x000000077c00780c */ /* 0x000fc60003f65270 */
[----:B------:R-:W-:Y:S01]  /*0c20*/  STS [R47+0xc00], RZ ;  /* 0x000c00ff2f007388 */ /* 0x000fe20000000800 */
[----:B------:R-:W-:-:S03]  /*0c30*/  LOP3.LUT R4, R4, UR4, RZ, 0xc0, !PT ;  /* 0x0000000404047c12 */ /* 0x000fc6000f8ec0ff */
[----:B------:R-:W-:Y:S02]  /*0c40*/  STS [R47+0x1000], RZ ;  /* 0x001000ff2f007388 */ /* 0x000fe40000000800 */
[----:B------:R-:W-:Y:S01]  /*0c50*/  IMAD.SHL.U32 R5, R4, 0x400, RZ ;  /* 0x0000040004057824 */ /* 0x000fe200078e00ff */
[----:B------:R-:W-:Y:S01]  /*0c60*/  SHF.R.U32.HI R4, RZ, 0x4, R4 ;  /* 0x00000004ff047819 */ /* 0x000fe20000011604 */
[----:B------:R-:W-:Y:S03]  /*0c70*/  STS [R47+0x1400], RZ ;  /* 0x001400ff2f007388 */ /* 0x000fe60000000800 */
[----:B------:R-:W-:Y:S01]  /*0c80*/  LOP3.LUT R54, R5, 0x7c00, RZ, 0xc0, !PT ;  /* 0x00007c0005367812 */ /* 0x000fe200078ec0ff */
[----:B------:R-:W-:Y:S01]  /*0c90*/  STS [R47+0x1800], RZ ;  /* 0x001800ff2f007388 */ /* 0x000fe20000000800 */
[----:B------:R-:W-:-:S03]  /*0ca0*/  LOP3.LUT R4, R4, 0xffffffe, RZ, 0xc0, !PT ;  /* 0x0ffffffe04047812 */ /* 0x000fc600078ec0ff */
[----:B------:R-:W-:Y:S01]  /*0cb0*/  STS [R47+0x1c00], RZ ;  /* 0x001c00ff2f007388 */ /* 0x000fe20000000800 */
[----:B------:R-:W-:Y:S02]  /*0cc0*/  IADD3 R54, PT, PT, R4, R47, R54 ;  /* 0x0000002f04367210 */ /* 0x000fe40007ffe036 */
[----:B------:R-:W-:Y:S01]  /*0cd0*/  SHF.R.U32.HI R4, RZ, UR6, R30 ;  /* 0x00000006ff047c19 */ /* 0x000fe2000801161e */
[----:B------:R-:W-:Y:S03]  /*0ce0*/  STS [R47+0x2000], RZ ;  /* 0x002000ff2f007388 */ /* 0x000fe60000000800 */
[----:B------:R-:W-:Y:S01]  /*0cf0*/  LOP3.LUT R4, R4, UR4, RZ, 0xc0, !PT ;  /* 0x0000000404047c12 */ /* 0x000fe2000f8ec0ff */
[----:B------:R-:W-:Y:S04]  /*0d00*/  STS [R47+0x2400], RZ ;  /* 0x002400ff2f007388 */ /* 0x000fe80000000800 */
[----:B------:R-:W-:Y:S01]  /*0d10*/  STS [R47+0x2800], RZ ;  /* 0x002800ff2f007388 */ /* 0x000fe20000000800 */
[----:B------:R-:W-:Y:S01]  /*0d20*/  IMAD.SHL.U32 R5, R4, 0x400, RZ ;  /* 0x0000040004057824 */ /* 0x000fe200078e00ff */
[----:B------:R-:W-:-:S02]  /*0d30*/  SHF.R.U32.HI R4, RZ, 0x4, R4 ;  /* 0x00000004ff047819 */ /* 0x000fc40000011604 */
[----:B------:R-:W-:Y:S02]  /*0d40*/  STS [R47+0x2c00], RZ ;  /* 0x002c00ff2f007388 */ /* 0x000fe40000000800 */
[----:B------:R-:W-:Y:S02]  /*0d50*/  LOP3.LUT R56, R5, 0x7c00, RZ, 0xc0, !PT ;  /* 0x00007c0005387812 */ /* 0x000fe400078ec0ff */
        /* <DEDUP_REMOVED lines=32> */
[----:B------:R-:W0:Y:S02]  /*0f60*/  LDS.U16 R52, [R54] ;  /* 0x0000000036347984 */ /* 0x000e240000000400 */
[----:B0-----:R-:W-:-:S05]  /*0f70*/  VIADD R5, R52, 0x1 ;  /* 0x0000000134057836 */ /* 0x001fca0000000000 */
[----:B------:R0:W-:Y:S04]  /*0f80*/  STS.U16 [R54], R5 ;  /* 0x0000000536007388 */ /* 0x0001e80000000400 */
[----:B------:R-:W1:Y:S01]  /*0f90*/  LDS.U16 R57, [R56] ;  /* 0x0000000038397984 */ /* 0x000e620000000400 */
[----:B0-----:R-:W-:Y:S01]  /*0fa0*/  IMAD.SHL.U32 R5, R4, 0x400, RZ ;  /* 0x0000040004057824 */ /* 0x001fe200078e00ff */
[----:B------:R-:W-:-:S04]  /*0fb0*/  SHF.R.U32.HI R4, RZ, 0x4, R4 ;  /* 0x00000004ff047819 */ /* 0x000fc80000011604 */
[----:B------:R-:W-:Y:S02]  /*0fc0*/  LOP3.LUT R60, R5, 0x7c00, RZ, 0xc0, !PT ;  /* 0x00007c00053c7812 */ /* 0x000fe400078ec0ff */
[----:B------:R-:W-:-:S04]  /*0fd0*/  LOP3.LUT R4, R4, 0xffffffe, RZ, 0xc0, !PT ;  /* 0x0ffffffe04047812 */ /* 0x000fc800078ec0ff */
[----:B------:R-:W-:Y:S02]  /*0fe0*/  IADD3 R60, PT, PT, R4, R47, R60 ;  /* 0x0000002f043c7210 */ /* 0x000fe40007ffe03c */
[----:B------:R-:W-:-:S04]  /*0ff0*/  SHF.R.U32.HI R4, RZ, UR6, R33 ;  /* 0x00000006ff047c19 */ /* 0x000fc80008011621 */
[----:B------:R-:W-:-:S05]  /*1000*/  LOP3.LUT R4, R4, UR4, RZ, 0xc0, !PT ;  /* 0x0000000404047c12 */ /* 0x000fca000f8ec0ff */
[----:B------:R-:W-:Y:S01]  /*1010*/  IMAD.SHL.U32 R6, R4, 0x400, RZ ;  /* 0x0000040004067824 */ /* 0x000fe200078e00ff */
[----:B------:R-:W-:-:S04]  /*1020*/  SHF.R.U32.HI R4, RZ, 0x4, R4 ;  /* 0x00000004ff047819 */ /* 0x000fc80000011604 */
[----:B------:R-:W-:Y:S02]  /*1030*/  LOP3.LUT R6, R6, 0x7c00, RZ, 0xc0, !PT ;  /* 0x00007c0006067812 */ /* 0x000fe400078ec0ff */
[----:B------:R-:W-:-:S04]  /*1040*/  LOP3.LUT R4, R4, 0xffffffe, RZ, 0xc0, !PT ;  /* 0x0ffffffe04047812 */ /* 0x000fc800078ec0ff */
[----:B------:R-:W-:Y:S01]  /*1050*/  IADD3 R62, PT, PT, R4, R47, R6 ;  /* 0x0000002f043e7210 */ /* 0x000fe20007ffe006 */
[----:B-1----:R-:W-:Y:S01]  /*1060*/  VIADD R7, R57, 0x1 ;  /* 0x0000000139077836 */ /* 0x002fe20000000000 */
[----:B------:R-:W-:-:S04]  /*1070*/  SHF.R.U32.HI R4, RZ, UR6, R34 ;  /* 0x00000006ff047c19 */ /* 0x000fc80008011622 */
[----:B------:R-:W-:Y:S01]  /*1080*/  STS.U16 [R56], R7 ;  /* 0x0000000738007388 */ /* 0x000fe20000000400 */
[----:B------:R-:W-:-:S03]  /*1090*/  LOP3.LUT R4, R4, UR4, RZ, 0xc0, !PT ;  /* 0x0000000404047c12 */ /* 0x000fc6000f8ec0ff */
        /* <DEDUP_REMOVED lines=129> */
[----:B------:R-:W-:Y:S01]  /*18b0*/  SHF.R.U32.HI R4, RZ, UR6, R49 ;  /* 0x00000006ff047c19 */ /* 0x000fe20008011631 */
[----:B------:R-:W0:Y:S03]  /*18c0*/  S2UR UR6, SR_CgaCtaId ;  /* 0x00000000000679c3 */ /* 0x000e260000008800 */
[----:B------:R-:W-:Y:S01]  /*18d0*/  LOP3.LUT R4, R4, UR4, RZ, 0xc0, !PT ;  /* 0x0000000404047c12 */ /* 0x000fe2000f8ec0ff */
[----:B------:R-:W-:-:S04]  /*18e0*/  UMOV UR4, 0x400 ;  /* 0x0000040000047882 */ /* 0x000fc80000000000 */
[----:B------:R-:W-:Y:S01]  /*18f0*/  IMAD.SHL.U32 R6, R4, 0x400, RZ ;  /* 0x0000040004067824 */ /* 0x000fe200078e00ff */
[----:B------:R-:W-:-:S04]  /*1900*/  SHF.R.U32.HI R4, RZ, 0x4, R4 ;  /* 0x00000004ff047819 */ /* 0x000fc80000011604 */
[----:B------:R-:W-:Y:S02]  /*1910*/  LOP3.LUT R6, R6, 0x7c00, RZ, 0xc0, !PT ;  /* 0x00007c0006067812 */ /* 0x000fe400078ec0ff */
[----:B------:R-:W-:-:S04]  /*1920*/  LOP3.LUT R4, R4, 0xffffffe, RZ, 0xc0, !PT ;  /* 0x0ffffffe04047812 */ /* 0x000fc800078ec0ff */
[----:B------:R-:W-:Y:S01]  /*1930*/  IADD3 R90, PT, PT, R4, R47, R6 ;  /* 0x0000002f045a7210 */ /* 0x000fe20007ffe006 */
[----:B-1----:R-:W-:Y:S01]  /*1940*/  VIADD R7, R85, 0x1 ;  /* 0x0000000155077836 */ /* 0x002fe20000000000 */
[----:B0-----:R-:W-:-:S04]  /*1950*/  ULEA UR4, UR6, UR4, 0x18 ;  /* 0x0000000406047291 */ /* 0x001fc8000f8ec0ff */
[----:B------:R-:W-:Y:S04]  /*1960*/  STS.U16 [R84], R7 ;  /* 0x0000000754007388 */ /* 0x000fe80000000400 */
[----:B------:R-:W0:Y:S02]  /*1970*/  LDS.U16 R87, [R86] ;  /* 0x0000000056577984 */ /* 0x000e240000000400 */
[----:B0-----:R-:W-:-:S05]  /*1980*/  VIADD R5, R87, 0x1 ;  /* 0x0000000157057836 */ /* 0x001fca0000000000 */
[----:B------:R-:W-:Y:S04]  /*1990*/  STS.U16 [R86], R5 ;  /* 0x0000000556007388 */ /* 0x000fe80000000400 */
[----:B------:R-:W0:Y:S02]  /*19a0*/  LDS.U16 R89, [R88] ;  /* 0x0000000058597984 */ /* 0x000e240000000400 */
[----:B0-----:R-:W-:-:S05]  /*19b0*/  VIADD R7, R89, 0x1 ;  /* 0x0000000159077836 */ /* 0x001fca0000000000 */
[----:B------:R-:W-:Y:S04]  /*19c0*/  STS.U16 [R88], R7 ;  /* 0x0000000758007388 */ /* 0x000fe80000000400 */
[----:B------:R-:W0:Y:S02]  /*19d0*/  LDS.U16 R91, [R90] ;  /* 0x000000005a5b7984 */ /* 0x000e240000000400 */
[----:B0-----:R-:W-:-:S05]  /*19e0*/  VIADD R5, R91, 0x1 ;  /* 0x000000015b057836 */ /* 0x001fca0000000000 */
[----:B------:R-:W-:Y:S01]  /*19f0*/  STS.U16 [R90], R5 ;  /* 0x000000055a007388 */ /* 0x000fe20000000400 */
[----:B------:R-:W-:Y:S06]  /*1a00*/  BAR.SYNC.DEFER_BLOCKING 0x0 ;  /* 0x0000000000007b1d */ /* 0x000fec0000010000 */
[----:B------:R-:W-:Y:S04]  /*1a10*/  LDS R92, [R51] ;  /* 0x00000000335c7984 */ /* 0x000fe80000000800 */
[----:B------:R-:W0:Y:S04]  /*1a20*/  LDS R93, [R51+0x4] ;  /* 0x00000400335d7984 */ /* 0x000e280000000800 */
[----:B------:R-:W1:Y:S04]  /*1a30*/  LDS R94, [R51+0x8] ;  /* 0x00000800335e7984 */ /* 0x000e680000000800 */
[----:B------:R-:W2:Y:S04]  /*1a40*/  LDS R95, [R51+0xc] ;  /* 0x00000c00335f7984 */ /* 0x000ea80000000800 */
[----:B------:R-:W3:Y:S04]  /*1a50*/  LDS R96, [R51+0x10] ;  /* 0x0000100033607984 */ /* 0x000ee80000000800 */
[----:B------:R-:W4:Y:S04]  /*1a60*/  LDS R97, [R51+0x14] ;  /* 0x0000140033617984 */ /* 0x000f280000000800 */
[----:B------:R-:W4:Y:S04]  /*1a70*/  LDS R98, [R51+0x18] ;  /* 0x0000180033627984 */ /* 0x000f280000000800 */
[----:B------:R-:W4:Y:S04]  /*1a80*/  LDS R99, [R51+0x1c] ;  /* 0x00001c0033637984 */ /* 0x000f280000000800 */
[----:B------:R-:W4:Y:S04]  /*1a90*/  LDS R100, [R51+0x20] ;  /* 0x0000200033647984 */ /* 0x000f280000000800 */
[----:B------:R-:W4:Y:S04]  /*1aa0*/  LDS R101, [R51+0x24] ;  /* 0x0000240033657984 */ /* 0x000f280000000800 */
[----:B------:R-:W4:Y:S04]  /*1ab0*/  LDS R102, [R51+0x28] ;  /* 0x0000280033667984 */ /* 0x000f280000000800 */
[----:B------:R-:W4:Y:S01]  /*1ac0*/  LDS R103, [R51+0x2c] ;  /* 0x00002c0033677984 */ /* 0x000f220000000800 */
[----:B0-----:R-:W-:-:S03]  /*1ad0*/  IMAD.IADD R93, R92, 0x1, R93 ;  /* 0x000000015c5d7824 */ /* 0x001fc600078e025d */
[----:B------:R-:W0:Y:S01]  /*1ae0*/  LDS R104, [R51+0x30] ;  /* 0x0000300033687984 */ /* 0x000e220000000800 */
[----:B-1----:R-:W-:-:S03]  /*1af0*/  IMAD.IADD R94, R94, 0x1, R93 ;  /* 0x000000015e5e7824 */ /* 0x002fc600078e025d */
[----:B------:R-:W1:Y:S01]  /*1b00*/  LDS R105, [R51+0x34] ;  /* 0x0000340033697984 */ /* 0x000e620000000800 */
[----:B--2---:R-:W-:-:S03]  /*1b10*/  IMAD.IADD R95, R95, 0x1, R94 ;  /* 0x000000015f5f7824 */ /* 0x004fc600078e025e */
[----:B------:R-:W2:Y:S01]  /*1b20*/  LDS R106, [R51+0x38] ;  /* 0x00003800336a7984 */ /* 0x000ea20000000800 */
[----:B---3--:R-:W-:-:S03]  /*1b30*/  IMAD.IADD R96, R96, 0x1, R95 ;  /* 0x0000000160607824 */ /* 0x008fc600078e025f */
[----:B------:R-:W3:Y:S01]  /*1b40*/  LDS R107, [R51+0x3c] ;  /* 0x00003c00336b7984 */ /* 0x000ee20000000800 */
[----:B----4-:R-:W-:-:S03]  /*1b50*/  IMAD.IADD R97, R97, 0x1, R96 ;  /* 0x0000000161617824 */ /* 0x010fc600078e0260 */
[----:B------:R-:W4:Y:S01]  /*1b60*/  LDS R108, [R51+0x40] ;  /* 0x00004000336c7984 */ /* 0x000f220000000800 */
[----:B------:R-:W-:-:S03]  /*1b70*/  IMAD.IADD R98, R98, 0x1, R97 ;  /* 0x0000000162627824 */ /* 0x000fc600078e0261 */
        /* <DEDUP_REMOVED lines=31> */
[----:B------:R-:W-:-:S04]  /*1d70*/  IMAD.IADD R114, R114, 0x1, R113 ;  /* 0x0000000172727824 */ /* 0x000fc800078e0271 */
[----:B0-----:R-:W-:-:S04]  /*1d80*/  IMAD.IADD R115, R115, 0x1, R114 ;  /* 0x0000000173737824 */ /* 0x001fc800078e0272 */
[----:B-1----:R-:W-:-:S04]  /*1d90*/  IMAD.IADD R116, R116, 0x1, R115 ;  /* 0x0000000174747824 */ /* 0x002fc800078e0273 */
[----:B--2---:R-:W-:-:S04]  /*1da0*/  IMAD.IADD R117, R117, 0x1, R116 ;  /* 0x0000000175757824 */ /* 0x004fc800078e0274 */
[----:B---3--:R-:W-:-:S04]  /*1db0*/  IMAD.IADD R118, R118, 0x1, R117 ;  /* 0x0000000176767824 */ /* 0x008fc800078e0275 */
[----:B----4-:R-:W-:-:S04]  /*1dc0*/  IMAD.IADD R119, R119, 0x1, R118 ;  /* 0x0000000177777824 */ /* 0x010fc800078e0276 */
[----:B------:R-:W-:-:S04]  /*1dd0*/  IMAD.IADD R120, R120, 0x1, R119 ;  /* 0x0000000178787824 */ /* 0x000fc800078e0277 */
[----:B------:R-:W-:-:S04]  /*1de0*/  IMAD.IADD R121, R121, 0x1, R120 ;  /* 0x0000000179797824 */ /* 0x000fc800078e0278 */
[----:B------:R-:W-:-:S04]  /*1df0*/  IMAD.IADD R122, R122, 0x1, R121 ;  /* 0x000000017a7a7824 */ /* 0x000fc800078e0279 */
[----:B------:R-:W-:-:S04]  /*1e00*/  IMAD.IADD R123, R123, 0x1, R122 ;  /* 0x000000017b7b7824 */ /* 0x000fc800078e027a */
[----:B------:R-:W-:-:S05]  /*1e10*/  IMAD.IADD R125, R4, 0x1, R123 ;  /* 0x00000001047d7824 */ /* 0x000fca00078e027b */
        /* <DEDUP_REMOVED lines=8> */
[----:B------:R-:W0:Y:S02]  /*1ea0*/  SHFL.UP P0, R126, R127, 0x10, RZ ;  /* 0x060000007f7e7989 */ /* 0x000e2400000000ff */
[----:B0-----:R-:W-:Y:S01]  /*1eb0*/  @P0 IMAD.IADD R126, R127, 0x1, R126 ;  /* 0x000000017f7e0824 */ /* 0x001fe200078e027e */
[----:B------:R-:W-:-:S03]  /*1ec0*/  ISETP.NE.AND P0, PT, R124, 0x1, PT ;  /* 0x000000017c00780c */ /* 0x000fc60003f05270 */
[----:B------:R-:W-:Y:S01]  /*1ed0*/  IMAD.IADD R125, R126, 0x1, -R125 ;  /* 0x000000017e7d7824 */ /* 0x000fe200078e0a7d */
[----:B------:R-:W-:Y:S01]  /*1ee0*/  @!P1 STS [R50+0x8400], R126 ;  /* 0x0084007e32009388 */ /* 0x000fe20000000800 */
[----:B------:R-:W-:Y:S01]  /*1ef0*/  BAR.SYNC.DEFER_BLOCKING 0x0 ;  /* 0x0000000000007b1d */ /* 0x000fe20000010000 */
[----:B------:R-:W-:-:S05]  /*1f00*/  ISETP.NE.AND P1, PT, R124, 0x4, PT ;  /* 0x000000047c00780c */ /* 0x000fca0003f25270 */
[----:B------:R-:W0:Y:S04]  /*1f10*/  LDS.128 R4, [UR4+0x8400] ;  /* 0x00840004ff047984 */ /* 0x000e280008000c00 */
[----:B------:R-:W1:Y:S01]  /*1f20*/  LDS.128 R8, [UR4+0x8410] ;  /* 0x00841004ff087984 */ /* 0x000e620008000c00 */
[C---:B0-----:R-:W-:Y:S01]  /*1f30*/  SEL R55, R4.reuse, R55, !P0 ;  /* 0x0000003704377207 */ /* 0x041fe20004000000 */
[----:B------:R-:W-:Y:S01]  /*1f40*/  IMAD.IADD R5, R4, 0x1, R5 ;  /* 0x0000000104057824 */ /* 0x000fe200078e0205 */
[----:B------:R-:W-:-:S03]  /*1f50*/  ISETP.NE.AND P0, PT, R124, 0x2, PT ;  /* 0x000000027c00780c */ /* 0x000fc60003f05270 */
[----:B------:R-:W-:Y:S01]  /*1f60*/  IMAD.IADD R6, R6, 0x1, R5 ;  /* 0x0000000106067824 */ /* 0x000fe200078e0205 */
[----:B------:R-:W-:Y:S02]  /*1f70*/  SEL R55, R5, R55, !P0 ;  /* 0x0000003705377207 */ /* 0x000fe40004000000 */
[----:B------:R-:W-:Y:S01]  /*1f80*/  ISETP.NE.AND P0, PT, R124, 0x3, PT ;  /* 0x000000037c00780c */ /* 0x000fe20003f05270 */
[----:B------:R-:W-:-:S03]  /*1f90*/  IMAD.IADD R7, R7, 0x1, R6 ;  /* 0x0000000107077824 */ /* 0x000fc600078e0206 */
[----:B------:R-:W-:Y:S01]  /*1fa0*/  SEL R55, R6, R55, !P0 ;  /* 0x0000003706377207 */ /* 0x000fe20004000000 */
[C---:B-1----:R-:W-:Y:S01]  /*1fb0*/  IMAD.IADD R8, R7.reuse, 0x1, R8 ;  /* 0x0000000107087824 */ /* 0x042fe200078e0208 */
[----:B------:R-:W-:Y:S02]  /*1fc0*/  ISETP.NE.AND P0, PT, R124, 0x5, PT ;  /* 0x000000057c00780c */ /* 0x000fe40003f05270 */
[----:B------:R-:W-:Y:S01]  /*1fd0*/  SEL R55, R7, R55, !P1 ;  /* 0x0000003707377207 */ /* 0x000fe20004800000 */
[----:B------:R-:W-:Y:S01]  /*1fe0*/  IMAD.IADD R9, R9, 0x1, R8 ;  /* 0x0000000109097824 */ /* 0x000fe200078e0208 */
[----:B------:R-:W-:Y:S02]  /*1ff0*/  ISETP.NE.AND P1, PT, R42, RZ, PT ;  /* 0x000000ff2a00720c */ /* 0x000fe40003f25270 */
[----:B------:R-:W-:Y:S01]  /*2000*/  SEL R55, R8, R55, !P0 ;  /* 0x0000003708377207 */ /* 0x000fe20004000000 */
[----:B------:R-:W-:Y:S01]  /*2010*/  IMAD.IADD R10, R10, 0x1, R9 ;  /* 0x000000010a0a7824 */ /* 0x000fe200078e0209 */
[----:B------:R-:W-:-:S02]  /*2020*/  ISETP.GT.U32.AND P0, PT, R0, 0x1f, PT ;  /* 0x0000001f0000780c */ /* 0x000fc40003f04070 */
[----:B------:R-:W-:Y:S01]  /*2030*/  SEL R55, R9, R55, !P2 ;  /* 0x0000003709377207 */ /* 0x000fe20005000000 */
[----:B------:R-:W-:Y:S01]  /*2040*/  IMAD.IADD R11, R11, 0x1, R10 ;  /* 0x000000010b0b7824 */ /* 0x000fe200078e020a */
[----:B------:R-:W-:Y:S02]  /*2050*/  ISETP.GT.U32.OR P2, PT, R0, 0x1f, P1 ;  /* 0x0000001f0000780c */ /* 0x000fe40000f44470 */
[----:B------:R-:W-:Y:S02]  /*2060*/  SEL R4, R125, RZ, P1 ;  /* 0x000000ff7d047207 */ /* 0x000fe40000800000 */
[----:B------:R-:W-:-:S05]  /*2070*/  SEL R55, R10, R55, !P3 ;  /* 0x000000370a377207 */ /* 0x000fca0005800000 */
[----:B------:R-:W-:Y:S01]  /*2080*/  @P0 IMAD.IADD R125, R55, 0x1, R4 ;  /* 0x00000001377d0824 */ /* 0x000fe200078e0204 */
[----:B------:R-:W-:-:S03]  /*2090*/  ISETP.NE.AND P0, PT, R0, RZ, PT ;  /* 0x000000ff0000720c */ /* 0x000fc60003f05270 */
[----:B------:R-:W-:-:S05]  /*20a0*/  @!P2 IMAD.U32 R125, R11, 0x10000, RZ ;  /* 0x000100000b7da824 */ /* 0x000fca00078e00ff */
[----:B------:R-:W-:Y:S01]  /*20b0*/  @!P2 STS [UR4+0x8428], R125 ;  /* 0x0084287dff00a988 */ /* 0x000fe20008000804 */
[----:B------:R-:W-:Y:S06]  /*20c0*/  BAR.SYNC.DEFER_BLOCKING 0x0 ;  /* 0x0000000000007b1d */ /* 0x000fec0000010000 */
[----:B------:R-:W0:Y:S02]  /*20d0*/  LDS R4, [UR4+0x8428] ;  /* 0x00842804ff047984 */ /* 0x000e240008000800 */
[----:B0-----:R-:W-:-:S05]  /*20e0*/  SEL R4, R4, RZ, P0 ;  /* 0x000000ff04047207 */ /* 0x001fca0000000000 */
[----:B------:R-:W-:-:S04]  /*20f0*/  IMAD.IADD R4, R4, 0x1, R125 ;  /* 0x0000000104047824 */ /* 0x000fc800078e027d */
[--C-:B------:R-:W-:Y:S01]  /*2100*/  IMAD.IADD R92, R92, 0x1, R4.reuse ;  /* 0x000000015c5c7824 */ /* 0x100fe200078e0204 */
[----:B------:R-:W-:Y:S01]  /*2110*/  STS [R51], R4 ;  /* 0x0000000433007388 */ /* 0x000fe20000000800 */
[--C-:B------:R-:W-:Y:S02]  /*2120*/  IMAD.IADD R6, R93, 0x1, R4.reuse ;  /* 0x000000015d067824 */ /* 0x100fe400078e0204 */
[--C-:B------:R-:W-:Y:S01]  /*2130*/  IMAD.IADD R94, R94, 0x1, R4.reuse ;  /* 0x000000015e5e7824 */ /* 0x100fe200078e0204 */
[----:B------:R-:W-:Y:S01]  /*2140*/  STS [R51+0x4], R92 ;  /* 0x0000045c33007388 */ /* 0x000fe20000000800 */
[--C-:B------:R-:W-:Y:S02]  /*2150*/  IMAD.IADD R8, R95, 0x1, R4.reuse ;  /* 0x000000015f087824 */ /* 0x100fe400078e0204 */
[--C-:B------:R-:W-:Y:S01]  /*2160*/  IMAD.IADD R96, R96, 0x1, R4.reuse ;  /* 0x0000000160607824 */ /* 0x100fe200078e0204 */
[----:B------:R-:W-:Y:S01]  /*2170*/  STS [R51+0x8], R6 ;  /* 0x0000080633007388 */ /* 0x000fe20000000800 */
[----:B------:R-:W-:-:S02]  /*2180*/  IMAD.IADD R10, R97, 0x1, R4 ;  /* 0x00000001610a7824 */ /* 0x000fc400078e0204 */
[--C-:B------:R-:W-:Y:S01]  /*2190*/  IMAD.IADD R98, R98, 0x1, R4.reuse ;  /* 0x0000000162627824 */ /* 0x100fe200078e0204 */
[----:B------:R-:W-:Y:S01]  /*21a0*/  STS [R51+0xc], R94 ;  /* 0x00000c5e33007388 */ /* 0x000fe20000000800 */
        /* <DEDUP_REMOVED lines=36> */
[----:B------:R-:W-:-:S03]  /*23f0*/  IMAD.IADD R150, R123, 0x1, R4 ;  /* 0x000000017b967824 */ /* 0x000fc600078e0204 */
[----:B------:R-:W-:Y:S04]  /*2400*/  STS [R51+0x40], R134 ;  /* 0x0000408633007388 */ /* 0x000fe80000000800 */
        /* <DEDUP_REMOVED lines=15> */
[----:B------:R-:W-:Y:S01]  /*2500*/  STS [R51+0x80], R150 ;  /* 0x0000809633007388 */ /* 0x000fe20000000800 */
[----:B------:R-:W-:Y:S06]  /*2510*/  BAR.SYNC.DEFER_BLOCKING 0x0 ;  /* 0x0000000000007b1d */ /* 0x000fec0000010000 */
[----:B------:R-:W0:Y:S04]  /*2520*/  LDS.U16 R5, [R54] ;  /* 0x0000000036057984 */ /* 0x000e280000000400 */
[----:B------:R-:W1:Y:S04]  /*2530*/  LDS.U16 R56, [R56] ;  /* 0x0000000038387984 */ /* 0x000e680000000400 */
[----:B------:R-:W2:Y:S04]  /*2540*/  LDS.U16 R58, [R58] ;  /* 0x000000003a3a7984 */ /* 0x000ea80000000400 */
[----:B------:R-:W3:Y:S04]  /*2550*/  LDS.U16 R60, [R60] ;  /* 0x000000003c3c7984 */ /* 0x000ee80000000400 */
[----:B------:R-:W4:Y:S04]  /*2560*/  LDS.U16 R62, [R62] ;  /* 0x000000003e3e7984 */ /* 0x000f280000000400 */
[----:B------:R-:W4:Y:S04]  /*2570*/  LDS.U16 R64, [R64] ;  /* 0x0000000040407984 */ /* 0x000f280000000400 */
[----:B------:R-:W4:Y:S04]  /*2580*/  LDS.U16 R66, [R66] ;  /* 0x0000000042427984 */ /* 0x000f280000000400 */
[----:B------:R-:W4:Y:S04]  /*2590*/  LDS.U16 R68, [R68] ;  /* 0x0000000044447984 */ /* 0x000f280000000400 */
[----:B------:R-:W4:Y:S04]  /*25a0*/  LDS.U16 R70, [R70] ;  /* 0x0000000046467984 */ /* 0x000f280000000400 */
[----:B------:R-:W4:Y:S04]  /*25b0*/  LDS.U16 R72, [R72] ;  /* 0x0000000048487984 */ /* 0x000f280000000400 */
[----:B------:R-:W4:Y:S01]  /*25c0*/  LDS.U16 R74, [R74] ;  /* 0x000000004a4a7984 */ /* 0x000f220000000400 */
[----:B0-----:R-:W-:-:S03]  /*25d0*/  IMAD.IADD R5, R52, 0x1, R5 ;  /* 0x0000000134057824 */ /* 0x001fc600078e0205 */
[----:B------:R-:W0:Y:S01]  /*25e0*/  LDS.U16 R76, [R76] ;  /* 0x000000004c4c7984 */ /* 0x000e220000000400 */
[----:B-1----:R-:W-:-:S03]  /*25f0*/  IMAD.IADD R56, R57, 0x1, R56 ;  /* 0x0000000139387824 */ /* 0x002fc600078e0238 */
[----:B------:R-:W1:Y:S01]  /*2600*/  LDS.U16 R78, [R78] ;  /* 0x000000004e4e7984 */ /* 0x000e620000000400 */
[----:B--2---:R-:W-:-:S03]  /*2610*/  IMAD.IADD R58, R59, 0x1, R58 ;  /* 0x000000013b3a7824 */ /* 0x004fc600078e023a */
[----:B------:R-:W2:Y:S01]  /*2620*/  LDS.U16 R80, [R80] ;  /* 0x0000000050507984 */ /* 0x000ea20000000400 */
[----:B---3--:R-:W-:-:S03]  /*2630*/  IMAD.IADD R60, R61, 0x1, R60 ;  /* 0x000000013d3c7824 */ /* 0x008fc600078e023c */
[----:B------:R-:W3:Y:S01]  /*2640*/  LDS.U16 R82, [R82] ;  /* 0x0000000052527984 */ /* 0x000ee20000000400 */
[----:B----4-:R-:W-:-:S03]  /*2650*/  IMAD.IADD R62, R63, 0x1, R62 ;  /* 0x000000013f3e7824 */ /* 0x010fc600078e023e */
[----:B------:R-:W4:Y:S01]  /*2660*/  LDS.U16 R84, [R84] ;  /* 0x0000000054547984 */ /* 0x000f220000000400 */
[----:B------:R-:W-:-:S03]  /*2670*/  IMAD.IADD R64, R65, 0x1, R64 ;  /* 0x0000000141407824 */ /* 0x000fc600078e0240 */
[----:B------:R-:W4:Y:S01]  /*2680*/  LDS.U16 R86, [R86] ;  /* 0x0000000056567984 */ /* 0x000f220000000400 */
[----:B------:R-:W-:-:S03]  /*2690*/  IMAD.IADD R66, R67, 0x1, R66 ;  /* 0x0000000143427824 */ /* 0x000fc600078e0242 */
[----:B------:R-:W4:Y:S01]  /*26a0*/  LDS.U16 R88, [R88] ;  /* 0x0000000058587984 */ /* 0x000f220000000400 */
[----:B------:R-:W-:-:S03]  /*26b0*/  IMAD.IADD R68, R69, 0x1, R68 ;  /* 0x0000000145447824 */ /* 0x000fc600078e0244 */
[----:B------:R-:W4:Y:S01]  /*26c0*/  LDS.U16 R90, [R90] ;  /* 0x000000005a5a7984 */ /* 0x000f220000000400 */
[----:B------:R-:W-:Y:S02]  /*26d0*/  IMAD.IADD R70, R71, 0x1, R70 ;  /* 0x0000000147467824 */ /* 0x000fe400078e0246 */
[----:B------:R-:W-:Y:S02]  /*26e0*/  IMAD.IADD R72, R73, 0x1, R72 ;  /* 0x0000000149487824 */ /* 0x000fe400078e0248 */
[----:B------:R-:W-:Y:S02]  /*26f0*/  IMAD.IADD R74, R75, 0x1, R74 ;  /* 0x000000014b4a7824 */ /* 0x000fe400078e024a */
[----:B0-----:R-:W-:Y:S02]  /*2700*/  IMAD.IADD R76, R77, 0x1, R76 ;  /* 0x000000014d4c7824 */ /* 0x001fe400078e024c */
[----:B-1----:R-:W-:Y:S02]  /*2710*/  IMAD.IADD R78, R79, 0x1, R78 ;  /* 0x000000014f4e7824 */ /* 0x002fe400078e024e */
[----:B--2---:R-:W-:-:S02]  /*2720*/  IMAD.IADD R80, R81, 0x1, R80 ;  /* 0x0000000151507824 */ /* 0x004fc400078e0250 */
[----:B---3--:R-:W-:Y:S02]  /*2730*/  IMAD.IADD R82, R83, 0x1, R82 ;  /* 0x0000000153527824 */ /* 0x008fe400078e0252 */
[----:B----4-:R-:W-:Y:S02]  /*2740*/  IMAD.IADD R84, R85, 0x1, R84 ;  /* 0x0000000155547824 */ /* 0x010fe400078e0254 */
[----:B------:R-:W-:Y:S02]  /*2750*/  IMAD.IADD R86, R87, 0x1, R86 ;  /* 0x0000000157567824 */ /* 0x000fe400078e0256 */
[----:B------:R-:W-:Y:S02]  /*2760*/  IMAD.IADD R88, R89, 0x1, R88 ;  /* 0x0000000159587824 */ /* 0x000fe400078e0258 */
[----:B------:R-:W-:Y:S01]  /*2770*/  IMAD.IADD R90, R91, 0x1, R90 ;  /* 0x000000015b5a7824 */ /* 0x000fe200078e025a */
[----:B------:R-:W-:Y:S06]  /*2780*/  BAR.SYNC.DEFER_BLOCKING 0x0 ;  /* 0x0000000000007b1d */ /* 0x000fec0000010000 */
[----:B------:R-:W-:Y:S05]  /*2790*/  BRA.U UP0, `(.L_x_221) ;  /* 0x0000000500987547 */ /* 0x000fea000b800000 */
[----:B------:R-:W-:Y:S01]  /*27a0*/  LEA R4, R5, UR4, 0x2 ;  /* 0x0000000405047c11 */ /* 0x000fe2000f8e10ff */
[----:B------:R-:W-:Y:S01]  /*27b0*/  UIADD3 UR7, UPT, UPT, UR7, 0x6, URZ ;  /* 0x0000000607077890 */ /* 0x000fe2000fffe0ff */
[----:B------:R-:W-:Y:S01]  /*27c0*/  LEA R5, R56, UR4, 0x2 ;  /* 0x0000000438057c11 */ /* 0x000fe2000f8e10ff */
[----:B------:R-:W-:Y:S01]  /*27d0*/  UIADD3 UR5, UPT, UPT, UR5, -0x6, URZ ;  /* 0xfffffffa05057890 */ /* 0x000fe2000fffe0ff */
[----:B------:R-:W-:Y:S01]  /*27e0*/  LEA R6, R58, UR4, 0x2 ;  /* 0x000000043a067c11 */ /* 0x000fe2000f8e10ff */
[----:B------:R1:W-:Y:S01]  /*27f0*/  STS [R4], R29 ;  /* 0x0000001d04007388 */ /* 0x0003e20000000800 */
[----:B------:R-:W-:Y:S02]  /*2800*/  LEA R7, R60, UR4, 0x2 ;  /* 0x000000043c077c11 */ /* 0x000fe4000f8e10ff */
[----:B------:R-:W-:Y:S01]  /*2810*/  LEA R8, R62, UR4, 0x2 ;  /* 0x000000043e087c11 */ /* 0x000fe2000f8e10ff */
[----:B------:R1:W-:Y:S01]  /*2820*/  STS [R5], R30 ;  /* 0x0000001e05007388 */ /* 0x0003e20000000800 */
[----:B------:R-:W-:-:S02]  /*2830*/  LEA R9, R64, UR4, 0x2 ;  /* 0x0000000440097c11 */ /* 0x000fc4000f8e10ff */
[----:B------:R-:W-:Y:S01]  /*2840*/  LEA R10, R66, UR4, 0x2 ;  /* 0x00000004420a7c11 */ /* 0x000fe2000f8e10ff */
[----:B------:R1:W-:Y:S01]  /*2850*/  STS [R6], R31 ;  /* 0x0000001f06007388 */ /* 0x0003e20000000800 */
[----:B------:R-:W-:Y:S02]  /*2860*/  LEA R11, R68, UR4, 0x2 ;  /* 0x00000004440b7c11 */ /* 0x000fe4000f8e10ff */
        /* <DEDUP_REMOVED lines=16> */
[----:B------:R1:W-:Y:S04]  /*2970*/  STS [R52], R37 ;  /* 0x0000002534007388 */ /* 0x0003e80000000800 */
        /* <DEDUP_REMOVED lines=9> */
[----:B------:R1:W-:Y:S01]  /*2a10*/  STS [R64], R49 ;  /* 0x0000003140007388 */ /* 0x0003e20000000800 */
[----:B------:R-:W-:Y:S06]  /*2a20*/  BAR.SYNC.DEFER_BLOCKING 0x0 ;  /* 0x0000000000007b1d */ /* 0x000fec0000010000 */
[----:B------:R1:W2:Y:S04]  /*2a30*/  LDS R29, [R53] ;  /* 0x00000000351d7984 */ /* 0x0002a80000000800 */
[----:B------:R1:W3:Y:S04]  /*2a40*/  LDS R30, [R53+0x4] ;  /* 0x00000400351e7984 */ /* 0x0002e80000000800 */
[----:B------:R1:W4:Y:S04]  /*2a50*/  LDS R31, [R53+0x8] ;  /* 0x00000800351f7984 */ /* 0x0003280000000800 */
[----:B------:R1:W0:Y:S04]  /*2a60*/  LDS R32, [R53+0xc] ;  /* 0x00000c0035207984 */ /* 0x0002280000000800 */
        /* <DEDUP_REMOVED lines=14> */
[----:B------:R1:W0:Y:S01]  /*2b50*/  LDS R49, [R53+0x48] ;  /* 0x0000480035317984 */ /* 0x0002220000000800 */
[----:B------:R-:W-:Y:S06]  /*2b60*/  BAR.SYNC.DEFER_BLOCKING 0x0 ;  /* 0x0000000000007b1d */ /* 0x000fec0000010000 */
[----:B-----5:R1:W-:Y:S04]  /*2b70*/  STS [R4], R2 ;  /* 0x0000000204007388 */ /* 0x0203e80000000800 */
        /* <DEDUP_REMOVED lines=19> */
[----:B------:R1:W0:Y:S04]  /*2cb0*/  LDS R2, [R53] ;  /* 0x0000000035027984 */ /* 0x0002280000000800 */
        /* <DEDUP_REMOVED lines=19> */
[----:B--234-:R-:W-:Y:S05]  /*2df0*/  BRA `(.L_x_222) ;  /* 0xffffffdc00587947 */ /* 0x01cfea000383ffff */
.L_x_221:
[----:B------:R-:W-:Y:S01]  /*2e00*/  LEA R5, R5, UR4, 0x2 ;  /* 0x0000000405057c11 */ /* 0x000fe2000f8e10ff */
[----:B------:R-:W-:Y:S01]  /*2e10*/  IMAD R53, R0, -0x48, R53 ;  /* 0xffffffb800357824 */ /* 0x000fe200078e0235 */
[----:B------:R-:W-:Y:S01]  /*2e20*/  LEA R56, R56, UR4, 0x2 ;  /* 0x0000000438387c11 */ /* 0x000fe2000f8e10ff */
[----:B------:R-:W0:Y:S01]  /*2e30*/  LDCU.64 UR6, c[0x0][0x3a0] ;  /* 0x00007400ff0677ac */ /* 0x000e220008000a00 */
[----:B------:R-:W-:Y:S01]  /*2e40*/  LEA R58, R58, UR4, 0x2 ;  /* 0x000000043a3a7c11 */ /* 0x000fe2000f8e10ff */
[----:B------:R-:W-:Y:S01]  /*2e50*/  STS [R5], R29 ;  /* 0x0000001d05007388 */ /* 0x000fe20000000800 */
[----:B------:R-:W-:Y:S02]  /*2e60*/  LEA R60, R60, UR4, 0x2 ;  /* 0x000000043c3c7c11 */ /* 0x000fe4000f8e10ff */
[----:B------:R-:W-:Y:S01]  /*2e70*/  LEA R62, R62, UR4, 0x2 ;  /* 0x000000043e3e7c11 */ /* 0x000fe2000f8e10ff */
[----:B------:R-:W-:Y:S01]  /*2e80*/  STS [R56], R30 ;  /* 0x0000001e38007388 */ /* 0x000fe20000000800 */
[----:B------:R-:W-:-:S02]  /*2e90*/  LEA R64, R64, UR4, 0x2 ;  /* 0x0000000440407c11 */ /* 0x000fc4000f8e10ff */
[----:B------:R-:W-:Y:S01]  /*2ea0*/  LEA R66, R66, UR4, 0x2 ;  /* 0x0000000442427c11 */ /* 0x000fe2000f8e10ff */
[----:B------:R-:W-:Y:S01]  /*2eb0*/  STS [R58], R31 ;  /* 0x0000001f3a007388 */ /* 0x000fe20000000800 */
[----:B------:R-:W-:Y:S02]  /*2ec0*/  LEA R68, R68, UR4, 0x2 ;  /* 0x0000000444447c11 */ /* 0x000fe4000f8e10ff */
[----:B------:R-:W-:Y:S01]  /*2ed0*/  LEA R70, R70, UR4, 0x2 ;  /* 0x0000000446467c11 */ /* 0x000fe2000f8e10ff */
[----:B------:R-:W-:Y:S01]  /*2ee0*/  STS [R60], R32 ;  /* 0x000000203c007388 */ /* 0x000fe20000000800 */
[----:B------:R-:W-:Y:S02]  /*2ef0*/  LEA R72, R72, UR4, 0x2 ;  /* 0x0000000448487c11 */ /* 0x000fe4000f8e10ff */
[----:B------:R-:W-:Y:S01]  /*2f00*/  LEA R74, R74, UR4, 0x2 ;  /* 0x000000044a4a7c11 */ /* 0x000fe2000f8e10ff */
[----:B------:R-:W-:Y:S01]  /*2f10*/  STS [R62], R33 ;  /* 0x000000213e007388 */ /* 0x000fe20000000800 */
[----:B------:R-:W-:Y:S01]  /*2f20*/  LEA R76, R76, UR4, 0x2 ;  /* 0x000000044c4c7c11 */ /* 0x000fe2000f8e10ff */
[----:B0-----:R-:W-:Y:S01]  /*2f30*/  IMAD.U32 R4, RZ, RZ, UR7 ;  /* 0x00000007ff047e24 */ /* 0x001fe2000f8e00ff */
        /* <DEDUP_REMOVED lines=11> */
[----:B------:R-:W-:-:S03]  /*2ff0*/  ISETP.LT.U32.AND P2, PT, R0, UR6, PT ;  /* 0x0000000600007c0c */ /* 0x000fc6000bf41070 */
[----:B------:R-:W-:Y:S01]  /*3000*/  STS [R72], R38 ;  /* 0x0000002648007388 */ /* 0x000fe20000000800 */
[----:B------:R-:W-:-:S03]  /*3010*/  ISETP.GT.U32.AND.EX P2, PT, R4, RZ, PT, P2 ;  /* 0x000000ff0400720c */ /* 0x000fc60003f44120 */
[----:B------:R-:W-:Y:S04]  /*3020*/  STS [R74], R39 ;  /* 0x000000274a007388 */ /* 0x000fe80000000800 */
[----:B------:R-:W-:Y:S04]  /*3030*/  STS [R76], R40 ;  /* 0x000000284c007388 */ /* 0x000fe80000000800 */
[----:B------:R-:W-:Y:S04]  /*3040*/  STS [R78], R41 ;  /* 0x000000294e007388 */ /* 0x000fe80000000800 */
[----:B------:R-:W-:Y:S04]  /*3050*/  STS [R80], R43 ;  /* 0x0000002b50007388 */ /* 0x000fe80000000800 */
[----:B------:R-:W-:Y:S04]  /*3060*/  STS [R47], R44 ;  /* 0x0000002c2f007388 */ /* 0x000fe80000000800 */
[----:B------:R-:W-:Y:S04]  /*3070*/  STS [R84], R45 ;  /* 0x0000002d54007388 */ /* 0x000fe80000000800 */
[----:B------:R-:W-:Y:S04]  /*3080*/  STS [R51], R46 ;  /* 0x0000002e33007388 */ /* 0x000fe80000000800 */
[----:B------:R-:W-:Y:S04]  /*3090*/  STS [R88], R48 ;  /* 0x0000003058007388 */ /* 0x000fe80000000800 */
[----:B------:R-:W-:Y:S01]  /*30a0*/  STS [R90], R49 ;  /* 0x000000315a007388 */ /* 0x000fe20000000800 */
[----:B------:R-:W-:Y:S06]  /*30b0*/  BAR.SYNC.DEFER_BLOCKING 0x0 ;  /* 0x0000000000007b1d */ /* 0x000fec0000010000 */
[----:B------:R-:W0:Y:S04]  /*30c0*/  LDS R6, [R53] ;  /* 0x0000000035067984 */ /* 0x000e280000000800 */
[----:B------:R-:W1:Y:S04]  /*30d0*/  LDS R7, [R53+0x400] ;  /* 0x0004000035077984 */ /* 0x000e680000000800 */
[----:B------:R-:W2:Y:S04]  /*30e0*/  LDS R8, [R53+0x800] ;  /* 0x0008000035087984 */ /* 0x000ea80000000800 */
[----:B------:R-:W-:Y:S04]  /*30f0*/  LDS R9, [R53+0xc00] ;  /* 0x000c000035097984 */ /* 0x000fe80000000800 */
[----:B------:R-:W-:Y:S04]  /*3100*/  LDS R10, [R53+0x1000] ;  /* 0x00100000350a7984 */ /* 0x000fe80000000800 */
[----:B------:R-:W-:Y:S04]  /*3110*/  LDS R11, [R53+0x1400] ;  /* 0x00140000350b7984 */ /* 0x000fe80000000800 */
[----:B------:R-:W3:Y:S04]  /*3120*/  LDS R29, [R53+0x1800] ;  /* 0x00180000351d7984 */ /* 0x000ee80000000800 */
[----:B------:R-:W-:Y:S04]  /*3130*/  LDS R30, [R53+0x1c00] ;  /* 0x001c0000351e7984 */ /* 0x000fe80000000800 */
        /* <DEDUP_REMOVED lines=10> */
[----:B------:R-:W-:Y:S01]  /*31e0*/  LDS R41, [R53+0x4800] ;  /* 0x0048000035297984 */ /* 0x000fe20000000800 */
[----:B------:R-:W-:Y:S06]  /*31f0*/  BAR.SYNC.DEFER_BLOCKING 0x0 ;  /* 0x0000000000007b1d */ /* 0x000fec0000010000 */
[----:B-----5:R4:W-:Y:S04]  /*3200*/  STS [R5], R2 ;  /* 0x0000000205007388 */ /* 0x0209e80000000800 */
[----:B------:R0:W-:Y:S04]  /*3210*/  STS [R56], R3 ;  /* 0x0000000338007388 */ /* 0x0001e80000000800 */
[----:B------:R1:W-:Y:S01]  /*3220*/  STS [R58], R12 ;  /* 0x0000000c3a007388 */ /* 0x0003e20000000800 */
[----:B----4-:R-:W4:Y:S03]  /*3230*/  LDC.64 R4, c[0x0][0x398] ;  /* 0x0000e600ff047b82 */ /* 0x010f260000000a00 */
[----:B------:R-:W-:Y:S04]  /*3240*/  STS [R60], R13 ;  /* 0x0000000d3c007388 */ /* 0x000fe80000000800 */
[----:B------:R2:W-:Y:S01]  /*3250*/  STS [R62], R14 ;  /* 0x0000000e3e007388 */ /* 0x0005e20000000800 */
[----:B0-----:R-:W0:Y:S01]  /*3260*/  LDC.64 R2, c[0x0][0x388] ;  /* 0x0000e200ff027b82 */ /* 0x001e220000000a00 */
[----:B-1----:R-:W-:-:S02]  /*3270*/  VIADD R12, R0, 0x100 ;  /* 0x00000100000c7836 */ /* 0x002fc40000000000 */
[----:B------:R-:W-:Y:S04]  /*3280*/  STS [R64], R15 ;  /* 0x0000000f40007388 */ /* 0x000fe80000000800 */
[----:B------:R1:W-:Y:S01]  /*3290*/  STS [R66], R16 ;  /* 0x0000001042007388 */ /* 0x0003e20000000800 */
[----:B------:R-:W-:Y:S01]  /*32a0*/  ISETP.LT.U32.AND P4, PT, R12, UR6, PT ;  /* 0x000000060c007c0c */ /* 0x000fe2000bf81070 */
[C---:B--2---:R-:W-:Y:S01]  /*32b0*/  VIADD R14, R0.reuse, 0x200 ;  /* 0x00000200000e7836 */ /* 0x044fe20000000000 */
[----:B------:R-:W-:Y:S01]  /*32c0*/  LOP3.LUT R12, R0, 0x400, RZ, 0xfc, !PT ;  /* 0x00000400000c7812 */ /* 0x000fe200078efcff */
[----:B------:R-:W-:Y:S03]  /*32d0*/  STS [R68], R17 ;  /* 0x0000001144007388 */ /* 0x000fe60000000800 */
[----:B------:R-:W-:Y:S01]  /*32e0*/  ISETP.LT.U32.AND P3, PT, R14, UR6, PT ;  /* 0x000000060e007c0c */ /* 0x000fe2000bf61070 */
[----:B------:R-:W-:Y:S01]  /*32f0*/  STS [R70], R18 ;  /* 0x0000001246007388 */ /* 0x000fe20000000800 */
[----:B------:R-:W-:Y:S01]  /*3300*/  VIADD R14, R0, 0x500 ;  /* 0x00000500000e7836 */ /* 0x000fe20000000000 */
[----:B------:R-:W-:Y:S01]  /*3310*/  ISETP.LT.U32.AND P0, PT, R12, UR6, PT ;  /* 0x000000060c007c0c */ /* 0x000fe2000bf01070 */
[C---:B-1----:R-:W-:Y:S01]  /*3320*/  VIADD R16, R0.reuse, 0x300 ;  /* 0x0000030000107836 */ /* 0x042fe20000000000 */
[----:B------:R-:W-:Y:S01]  /*3330*/  STS [R72], R19 ;  /* 0x0000001348007388 */ /* 0x000fe20000000800 */
[----:B------:R-:W-:Y:S01]  /*3340*/  VIADD R12, R0, 0x600 ;  /* 0x00000600000c7836 */ /* 0x000fe20000000000 */
[----:B------:R-:W-:Y:S01]  /*3350*/  ISETP.LT.U32.AND P1, PT, R14, UR6, PT ;  /* 0x000000060e007c0c */ /* 0x000fe2000bf21070 */
[----:B------:R-:W-:Y:S01]  /*3360*/  IMAD.U32 R14, RZ, RZ, UR7 ;  /* 0x00000007ff0e7e24 */ /* 0x000fe2000f8e00ff */
[----:B------:R-:W-:Y:S01]  /*3370*/  STS [R74], R20 ;  /* 0x000000144a007388 */ /* 0x000fe20000000800 */
[----:B------:R-:W-:Y:S01]  /*3380*/  ISETP.LT.U32.AND P5, PT, R16, UR6, PT ;  /* 0x0000000610007c0c */ /* 0x000fe2000bfa1070 */
[----:B------:R-:W-:Y:S01]  /*3390*/  IMAD.U32 R16, RZ, RZ, UR7 ;  /* 0x00000007ff107e24 */ /* 0x000fe2000f8e00ff */
[----:B------:R-:W-:Y:S01]  /*33a0*/  ISETP.LT.U32.AND P6, PT, R12, UR6, PT ;  /* 0x000000060c007c0c */ /* 0x000fe2000bfc1070 */
[----:B------:R-:W-:Y:S01]  /*33b0*/  STS [R76], R21 ;  /* 0x000000154c007388 */ /* 0x000fe20000000800 */
[----:B0-----:R-:W-:Y:S01]  /*33c0*/  IMAD.WIDE.U32 R2, R0, 0x4, R2 ;  /* 0x0000000400027825 */ /* 0x001fe200078e0002 */
[----:B------:R-:W-:-:S02]  /*33d0*/  ISETP.GT.U32.AND.EX P3, PT, R14, RZ, PT, P3 ;  /* 0x000000ff0e00720c */ /* 0x000fc40003f64130 */
[----:B------:R-:W-:Y:S01]  /*33e0*/  STS [R78], R22 ;  /* 0x000000164e007388 */ /* 0x000fe20000000800 */
[----:B------:R-:W-:Y:S01]  /*33f0*/  ISETP.GT.U32.AND.EX P4, PT, R16, RZ, PT, P4 ;  /* 0x000000ff1000720c */ /* 0x000fe20003f84140 */
[----:B----4-:R-:W-:Y:S02]  /*3400*/  IMAD.WIDE.U32 R4, R0, 0x4, R4 ;  /* 0x0000000400047825 */ /* 0x010fe400078e0004 */
[----:B------:R0:W-:Y:S02]  /*3410*/  STS [R80], R23 ;  /* 0x0000001750007388 */ /* 0x0001e40000000800 */
[----:B------:R-:W-:Y:S02]  /*3420*/  IMAD.U32 R12, RZ, RZ, UR7 ;  /* 0x00000007ff0c7e24 */ /* 0x000fe4000f8e00ff */
[----:B------:R-:W-:Y:S03]  /*3430*/  STS [R47], R24 ;  /* 0x000000182f007388 */ /* 0x000fe60000000800 */
[----:B------:R-:W-:Y:S01]  /*3440*/  ISETP.GT.U32.AND.EX P5, PT, R12, RZ, PT, P5 ;  /* 0x000000ff0c00720c */ /* 0x000fe20003fa4150 */
[----:B------:R1:W-:Y:S01]  /*3450*/  STS [R84], R25 ;  /* 0x0000001954007388 */ /* 0x0003e20000000800 */
[----:B0-----:R-:W-:Y:S01]  /*3460*/  @P2 LOP3.LUT R23, R6, 0x80000000, RZ, 0x3c, !PT ;  /* 0x8000000006172812 */ /* 0x001fe200078e3cff */
[----:B------:R-:W-:-:S02]  /*3470*/  VIADD R6, R0, 0x700 ;  /* 0x0000070000067836 */ /* 0x000fc40000000000 */
[----:B------:R-:W-:Y:S04]  /*3480*/  STS [R51], R26 ;  /* 0x0000001a33007388 */ /* 0x000fe80000000800 */
[----:B------:R0:W-:Y:S01]  /*3490*/  STS [R88], R27 ;  /* 0x0000001b58007388 */ /* 0x0001e20000000800 */
[----:B-1----:R-:W-:-:S03]  /*34a0*/  @P4 LOP3.LUT R25, R7, 0x80000000, RZ, 0x3c, !PT ;  /* 0x8000000007194812 */ /* 0x002fc600078e3cff */
[----:B------:R-:W-:Y:S01]  /*34b0*/  STS [R90], R28 ;  /* 0x0000001c5a007388 */ /* 0x000fe20000000800 */
[----:B------:R-:W-:Y:S01]  /*34c0*/  BAR.SYNC.DEFER_BLOCKING 0x0 ;  /* 0x0000000000007b1d */ /* 0x000fe20000010000 */
[----:B0-----:R-:W-:Y:S01]  /*34d0*/  @P3 LOP3.LUT R27, R8, 0x80000000, RZ, 0x3c, !PT ;  /* 0x80000000081b3812 */ /* 0x001fe200078e3cff */
[----:B------:R-:W-:-:S05]  /*34e0*/  IMAD.U32 R8, RZ, RZ, UR7 ;  /* 0x00000007ff087e24 */ /* 0x000fca000f8e00ff */
[C---:B------:R-:W-:Y:S02]  /*34f0*/  ISETP.GT.U32.AND.EX P1, PT, R8.reuse, RZ, PT, P1 ;  /* 0x000000ff0800720c */ /* 0x040fe40003f24110 */
[----:B------:R-:W-:-:S13]  /*3500*/  ISETP.GT.U32.AND.EX P6, PT, R8, RZ, PT, P6 ;  /* 0x000000ff0800720c */ /* 0x000fda0003fc4160 */
[----:B---3--:R-:W-:Y:S01]  /*3510*/  @P6 LOP3.LUT R29, R29, 0x80000000, RZ, 0x3c, !PT ;  /* 0x800000001d1d6812 */ /* 0x008fe200078e3cff */
[----:B------:R-:W0:Y:S04]  /*3520*/  @P2 LDS R43, [R53] ;  /* 0x00000000352b2984 */ /* 0x000e280000000800 */
[----:B------:R-:W1:Y:S04]  /*3530*/  LDS R13, [R53+0x400] ;  /* 0x00040000350d7984 */ /* 0x000e680000000800 */
[----:B------:R-:W2:Y:S04]  /*3540*/  LDS R15, [R53+0x800] ;  /* 0x00080000350f7984 */ /* 0x000ea80000000800 */
[----:B------:R-:W3:Y:S04]  /*3550*/  LDS R17, [R53+0xc00] ;  /* 0x000c000035117984 */ /* 0x000ee80000000800 */
[----:B------:R-:W4:Y:S04]  /*3560*/  LDS R19, [R53+0x1000] ;  /* 0x0010000035137984 */ /* 0x000f280000000800 */
[----:B------:R-:W-:Y:S04]  /*3570*/  @P2 STG.E desc[UR8][R2.64], R23 ;  /* 0x0000001702002986 */ /* 0x000fe8000c101908 */
[----:B------:R-:W4:Y:S04]  /*3580*/  LDS R21, [R53+0x1400] ;  /* 0x0014000035157984 */ /* 0x000f280000000800 */
[----:B------:R-:W4:Y:S04]  /*3590*/  LDS R7, [R53+0x1800] ;  /* 0x0018000035077984 */ /* 0x000f280000000800 */
[----:B------:R-:W4:Y:S04]  /*35a0*/  LDS R23, [R53+0x1c00] ;  /* 0x001c000035177984 */ /* 0x000f280000000800 */
[----:B0-----:R0:W-:Y:S01]  /*35b0*/  @P2 STG.E desc[UR8][R4.64], R43 ;  /* 0x0000002b04002986 */ /* 0x0011e2000c101908 */
[----:B------:R-:W-:Y:S01]  /*35c0*/  ISETP.LT.U32.AND P2, PT, R6, UR6, PT ;  /* 0x0000000606007c0c */ /* 0x000fe2000bf41070 */
[----:B------:R-:W-:-:S02]  /*35d0*/  IMAD.U32 R6, RZ, RZ, UR7 ;  /* 0x00000007ff067e24 */ /* 0x000fc4000f8e00ff */
[----:B------:R2:W-:Y:S01]  /*35e0*/  @P4 STG.E desc[UR8][R2.64+0x400], R25 ;  /* 0x0004001902004986 */ /* 0x0005e2000c101908 */
[----:B------:R-:W-:Y:S02]  /*35f0*/  ISETP.GT.U32.AND.EX P2, PT, R8, RZ, PT, P2 ;  /* 0x000000ff0800720c */ /* 0x000fe40003f44120 */
[----:B------:R-:W-:Y:S01]  /*3600*/  ISETP.GT.U32.AND.EX P0, PT, R6, RZ, PT, P0 ;  /* 0x000000ff0600720c */ /* 0x000fe20003f04100 */
[----:B-1----:R-:W-:Y:S01]  /*3610*/  @P4 STG.E desc[UR8][R4.64+0x400], R13 ;  /* 0x0004000d04004986 */ /* 0x002fe2000c101908 */
[----:B------:R-:W-:Y:S02]  /*3620*/  LOP3.LUT R6, R0, 0x800, RZ, 0xfc, !PT ;  /* 0x0000080000067812 */ /* 0x000fe400078efcff */
[----:B0-----:R-:W-:Y:S01]  /*3630*/  @P5 LOP3.LUT R43, R9, 0x80000000, RZ, 0x3c, !PT ;  /* 0x80000000092b5812 */ /* 0x001fe200078e3cff */
[----:B------:R-:W-:Y:S01]  /*3640*/  @P3 STG.E desc[UR8][R2.64+0x800], R27 ;  /* 0x0008001b02003986 */ /* 0x000fe2000c101908 */
[----:B------:R-:W-:Y:S01]  /*3650*/  ISETP.LT.U32.AND P4, PT, R6, UR6, PT ;  /* 0x0000000606007c0c */ /* 0x000fe2000bf81070 */
[----:B------:R-:W-:-:S02]  /*3660*/  VIADD R6, R0, 0x900 ;  /* 0x0000090000067836 */ /* 0x000fc40000000000 */
[----:B------:R-:W0:Y:S04]  /*3670*/  LDS R9, [R53+0x2000] ;  /* 0x0020000035097984 */ /* 0x000e280000000800 */
[----:B--2---:R-:W-:Y:S01]  /*3680*/  @P0 LOP3.LUT R25, R10, 0x80000000, RZ, 0x3c, !PT ;  /* 0x800000000a190812 */ /* 0x004fe200078e3cff */
[----:B------:R-:W-:Y:S01]  /*3690*/  @P3 STG.E desc[UR8][R4.64+0x800], R15 ;  /* 0x0008000f04003986 */ /* 0x000fe2000c101908 */
[----:B------:R-:W-:Y:S01]  /*36a0*/  ISETP.LT.U32.AND P3, PT, R6, UR6, PT ;  /* 0x0000000606007c0c */ /* 0x000fe2000bf61070 */
[----:B------:R-:W-:Y:S02]  /*36b0*/  VIADD R6, R0, 0xa00 ;  /* 0x00000a0000067836 */ /* 0x000fe40000000000 */
[----:B------:R-:W-:Y:S01]  /*36c0*/  @P5 STG.E desc[UR8][R2.64+0xc00], R43 ;  /* 0x000c002b02005986 */ /* 0x000fe2000c101908 */
[----:B------:R-:W-:Y:S01]  /*36d0*/  ISETP.GT.U32.AND.EX P3, PT, R8, RZ, PT, P3 ;  /* 0x000000ff0800720c */ /* 0x000fe20003f64130 */
[----:B------:R-:W-:-:S02]  /*36e0*/  IMAD.U32 R10, RZ, RZ, UR7 ;  /* 0x00000007ff0a7e24 */ /* 0x000fc4000f8e00ff */
[----:B---3--:R1:W-:Y:S01]  /*36f0*/  @P5 STG.E desc[UR8][R4.64+0xc00], R17 ;  /* 0x000c001104005986 */ /* 0x0083e2000c101908 */
[----:B------:R-:W-:Y:S01]  /*3700*/  ISETP.LT.U32.AND P5, PT, R6, UR6, PT ;  /* 0x0000000606007c0c */ /* 0x000fe2000bfa1070 */
[----:B------:R-:W-:Y:S02]  /*3710*/  VIADD R6, R0, 0xb00 ;  /* 0x00000b0000067836 */ /* 0x000fe40000000000 */
[----:B------:R-:W2:Y:S01]  /*3720*/  LDS R13, [R53+0x2400] ;  /* 0x00240000350d7984 */ /* 0x000ea20000000800 */
[----:B------:R-:W-:-:S03]  /*3730*/  ISETP.GT.U32.AND.EX P5, PT, R8, RZ, PT, P5 ;  /* 0x000000ff0800720c */ /* 0x000fc60003fa4150 */
[----:B------:R-:W-:Y:S04]  /*3740*/  @P0 STG.E desc[UR8][R2.64+0x1000], R25 ;  /* 0x0010001902000986 */ /* 0x000fe8000c101908 */
[----:B----4-:R3:W-:Y:S01]  /*3750*/  @P0 STG.E desc[UR8][R4.64+0x1000], R19 ;  /* 0x0010001304000986 */ /* 0x0107e2000c101908 */
[----:B-1----:R-:W-:Y:S02]  /*3760*/  @P1 LOP3.LUT R17, R11, 0x80000000, RZ, 0x3c, !PT ;  /* 0x800000000b111812 */ /* 0x002fe400078e3cff */
[----:B------:R-:W-:Y:S01]  /*3770*/  ISETP.LT.U32.AND P0, PT, R6, UR6, PT ;  /* 0x0000000606007c0c */ /* 0x000fe2000bf01070 */
[----:B------:R-:W1:Y:S01]  /*3780*/  LDS R11, [R53+0x2800] ;  /* 0x00280000350b7984 */ /* 0x000e620000000800 */
[----:B------:R-:W-:Y:S01]  /*3790*/  IMAD.U32 R6, RZ, RZ, UR7 ;  /* 0x00000007ff067e24 */ /* 0x000fe2000f8e00ff */
[----:B------:R-:W-:-:S02]  /*37a0*/  @P5 LOP3.LUT R33, R33, 0x80000000, RZ, 0x3c, !PT ;  /* 0x8000000021215812 */ /* 0x000fc400078e3cff */
[----:B------:R-:W4:Y:S01]  /*37b0*/  LDS R15, [R53+0x2c00] ;  /* 0x002c0000350f7984 */ /* 0x000f220000000800 */
[----:B------:R-:W-:Y:S02]  /*37c0*/  ISETP.GT.U32.AND.EX P0, PT, R8, RZ, PT, P0 ;  /* 0x000000ff0800720c */ /* 0x000fe40003f04100 */
[----:B------:R-:W-:Y:S01]  /*37d0*/  ISETP.GT.U32.AND.EX P4, PT, R6, RZ, PT, P4 ;  /* 0x000000ff0600720c */ /* 0x000fe20003f84140 */
[----:B------:R-:W-:Y:S01]  /*37e0*/  @P1 STG.E desc[UR8][R2.64+0x1400], R17 ;  /* 0x0014001102001986 */ /* 0x000fe2000c101908 */
[----:B------:R-:W-:Y:S02]  /*37f0*/  LOP3.LUT R6, R0, 0xc00, RZ, 0xfc, !PT ;  /* 0x00000c0000067812 */ /* 0x000fe400078efcff */
[----:B---3--:R-:W-:Y:S01]  /*3800*/  @P2 LOP3.LUT R19, R30, 0x80000000, RZ, 0x3c, !PT ;  /* 0x800000001e132812 */ /* 0x008fe200078e3cff */
[----:B------:R-:W-:Y:S01]  /*3810*/  @P1 STG.E desc[UR8][R4.64+0x1400], R21 ;  /* 0x0014001504001986 */ /* 0x000fe2000c101908 */
[----:B------:R-:W-:Y:S01]  /*3820*/  ISETP.LT.U32.AND P1, PT, R6, UR6, PT ;  /* 0x0000000606007c0c */ /* 0x000fe2000bf21070 */
[----:B------:R-:W-:Y:S01]  /*3830*/  VIADD R6, R0, 0xd00 ;  /* 0x00000d0000067836 */ /* 0x000fe20000000000 */
[----:B------:R-:W-:Y:S01]  /*3840*/  @P3 LOP3.LUT R25, R32, 0x80000000, RZ, 0x3c, !PT ;  /* 0x8000000020193812 */ /* 0x000fe200078e3cff */
[----:B------:R-:W-:Y:S01]  /*3850*/  @P6 STG.E desc[UR8][R2.64+0x1800], R29 ;  /* 0x0018001d02006986 */ /* 0x000fe2000c101908 */
[----:B------:R-:W-:-:S03]  /*3860*/  ISETP.GT.U32.AND.EX P1, PT, R8, RZ, PT, P1 ;  /* 0x000000ff0800720c */ /* 0x000fc60003f24110 */
[----:B------:R-:W-:Y:S01]  /*3870*/  @P6 STG.E desc[UR8][R4.64+0x1800], R7 ;  /* 0x0018000704006986 */ /* 0x000fe2000c101908 */
[----:B------:R-:W-:Y:S01]  /*3880*/  ISETP.LT.U32.AND P6, PT, R6, UR6, PT ;  /* 0x0000000606007c0c */ /* 0x000fe2000bfc1070 */
[----:B------:R-:W-:Y:S01]  /*3890*/  VIADD R6, R0, 0xe00 ;  /* 0x00000e0000067836 */ /* 0x000fe20000000000 */
[----:B------:R-:W-:Y:S01]  /*38a0*/  @P4 LOP3.LUT R31, R31, 0x80000000, RZ, 0x3c, !PT ;  /* 0x800000001f1f4812 */ /* 0x000fe200078e3cff */
[----:B------:R-:W3:Y:S01]  /*38b0*/  LDS R7, [R53+0x3000] ;  /* 0x0030000035077984 */ /* 0x000ee20000000800 */
[----:B------:R-:W-:-:S03]  /*38c0*/  ISETP.GT.U32.AND.EX P6, PT, R10, RZ, PT, P6 ;  /* 0x000000ff0a00720c */ /* 0x000fc60003fc4160 */
[----:B------:R-:W-:Y:S02]  /*38d0*/  @P2 STG.E desc[UR8][R2.64+0x1c00], R19 ;  /* 0x001c001302002986 */ /* 0x000fe4000c101908 */
[----:B------:R-:W-:Y:S02]  /*38e0*/  @P1 LOP3.LUT R35, R35, 0x80000000, RZ, 0x3c, !PT ;  /* 0x8000000023231812 */ /* 0x000fe400078e3cff */
[----:B------:R-:W3:Y:S04]  /*38f0*/  LDS R17, [R53+0x3400] ;  /* 0x0034000035117984 */ /* 0x000ee80000000800 */
[----:B------:R-:W-:Y:S01]  /*3900*/  @P2 STG.E desc[UR8][R4.64+0x1c00], R23 ;  /* 0x001c001704002986 */ /* 0x000fe2000c101908 */
[----:B------:R-:W-:Y:S01]  /*3910*/  ISETP.LT.U32.AND P2, PT, R6, UR6, PT ;  /* 0x0000000606007c0c */ /* 0x000fe2000bf41070 */
[----:B------:R-:W-:-:S02]  /*3920*/  VIADD R6, R0, 0xf00 ;  /* 0x00000f0000067836 */ /* 0x000fc40000000000 */
[----:B------:R-:W-:Y:S01]  /*3930*/  @P4 STG.E desc[UR8][R2.64+0x2000], R31 ;  /* 0x0020001f02004986 */ /* 0x000fe2000c101908 */
[----:B------:R-:W-:-:S03]  /*3940*/  ISETP.GT.U32.AND.EX P2, PT, R12, RZ, PT, P2 ;  /* 0x000000ff0c00720c */ /* 0x000fc60003f44120 */
[----:B------:R-:W3:Y:S04]  /*3950*/  LDS R19, [R53+0x3800] ;  /* 0x0038000035137984 */ /* 0x000ee80000000800 */
[----:B0-----:R-:W-:Y:S01]  /*3960*/  @P4 STG.E desc[UR8][R4.64+0x2000], R9 ;  /* 0x0020000904004986 */ /* 0x001fe2000c101908 */
[----:B------:R-:W-:Y:S02]  /*3970*/  ISETP.LT.U32.AND P4, PT, R6, UR6, PT ;  /* 0x0000000606007c0c */ /* 0x000fe4000bf81070 */
[----:B------:R-:W-:Y:S01]  /*3980*/  LOP3.LUT R6, R0, 0x1000, RZ, 0xfc, !PT ;  /* 0x0000100000067812 */ /* 0x000fe200078efcff */
[----:B------:R-:W0:Y:S02]  /*3990*/  LDS R9, [R53+0x3c00] ;  /* 0x003c000035097984 */ /* 0x000e240000000800 */
[----:B------:R-:W-:-:S02]  /*39a0*/  @P2 LOP3.LUT R37, R37, 0x80000000, RZ, 0x3c, !PT ;  /* 0x8000000025252812 */ /* 0x000fc400078e3cff */
[----:B------:R-:W0:Y:S04]  /*39b0*/  LDS R21, [R53+0x4000] ;  /* 0x0040000035157984 */ /* 0x000e280000000800 */
[----:B------:R-:W0:Y:S04]  /*39c0*/  LDS R23, [R53+0x4400] ;  /* 0x0044000035177984 */ /* 0x000e280000000800 */
[----:B------:R-:W-:Y:S04]  /*39d0*/  @P3 STG.E desc[UR8][R2.64+0x2400], R25 ;  /* 0x0024001902003986 */ /* 0x000fe8000c101908 */
[----:B--2---:R2:W-:Y:S01]  /*39e0*/  @P3 STG.E desc[UR8][R4.64+0x2400], R13 ;  /* 0x0024000d04003986 */ /* 0x0045e2000c101908 */
[----:B------:R-:W-:Y:S01]  /*39f0*/  ISETP.LT.U32.AND P3, PT, R6, UR6, PT ;  /* 0x0000000606007c0c */ /* 0x000fe2000bf61070 */
[----:B------:R-:W-:-:S02]  /*3a00*/  VIADD R6, R0, 0x1100 ;  /* 0x0000110000067836 */ /* 0x000fc40000000000 */
[----:B------:R-:W-:Y:S01]  /*3a10*/  @P5 STG.E desc[UR8][R2.64+0x2800], R33 ;  /* 0x0028002102005986 */ /* 0x000fe2000c101908 */
[----:B------:R-:W-:Y:S01]  /*3a20*/  VIADD R0, R0, 0x1200 ;  /* 0x0000120000007836 */ /* 0x000fe20000000000 */
[----:B------:R-:W-:Y:S02]  /*3a30*/  ISETP.GT.U32.AND.EX P3, PT, R8, RZ, PT, P3 ;  /* 0x000000ff0800720c */ /* 0x000fe40003f64130 */
[----:B-1----:R1:W-:Y:S01]  /*3a40*/  @P5 STG.E desc[UR8][R4.64+0x2800], R11 ;  /* 0x0028000b04005986 */ /* 0x0023e2000c101908 */
[----:B------:R-:W-:Y:S01]  /*3a50*/  ISETP.LT.U32.AND P5, PT, R6, UR6, PT ;  /* 0x0000000606007c0c */ /* 0x000fe2000bfa1070 */
[----:B------:R-:W-:Y:S01]  /*3a60*/  IMAD.U32 R6, RZ, RZ, UR7 ;  /* 0x00000007ff067e24 */ /* 0x000fe2000f8e00ff */
[----:B--2---:R-:W-:-:S04]  /*3a70*/  @P0 LOP3.LUT R13, R34, 0x80000000, RZ, 0x3c, !PT ;  /* 0x80000000220d0812 */ /* 0x004fc800078e3cff */
[----:B------:R-:W-:Y:S01]  /*3a80*/  ISETP.GT.U32.AND.EX P4, PT, R6, RZ, PT, P4 ;  /* 0x000000ff0600720c */ /* 0x000fe20003f84140 */
[----:B------:R2:W-:Y:S03]  /*3a90*/  @P0 STG.E desc[UR8][R2.64+0x2c00], R13 ;  /* 0x002c000d02000986 */ /* 0x0005e6000c101908 */
[----:B------:R-:W-:Y:S01]  /*3aa0*/  @P3 LOP3.LUT R39, R39, 0x80000000, RZ, 0x3c, !PT ;  /* 0x8000000027273812 */ /* 0x000fe200078e3cff */
[----:B----4-:R4:W-:Y:S01]  /*3ab0*/  @P0 STG.E desc[UR8][R4.64+0x2c00], R15 ;  /* 0x002c000f04000986 */ /* 0x0109e2000c101908 */
[----:B------:R-:W-:Y:S01]  /*3ac0*/  ISETP.LT.U32.AND P0, PT, R0, UR6, PT ;  /* 0x0000000600007c0c */ /* 0x000fe2000bf01070 */
[----:B------:R-:W-:Y:S01]  /*3ad0*/  IMAD.U32 R0, RZ, RZ, UR7 ;  /* 0x00000007ff007e24 */ /* 0x000fe2000f8e00ff */
[----:B-1----:R-:W-:Y:S01]  /*3ae0*/  @P6 LOP3.LUT R11, R36, 0x80000000, RZ, 0x3c, !PT ;  /* 0x80000000240b6812 */ /* 0x002fe200078e3cff */
[----:B------:R1:W-:Y:S01]  /*3af0*/  @P1 STG.E desc[UR8][R2.64+0x3000], R35 ;  /* 0x0030002302001986 */ /* 0x0003e2000c101908 */
[----:B------:R-:W-:-:S02]  /*3b00*/  ISETP.GT.U32.AND.EX P0, PT, R6, RZ, PT, P0 ;  /* 0x000000ff0600720c */ /* 0x000fc40003f04100 */
[----:B------:R-:W-:Y:S01]  /*3b10*/  ISETP.GT.U32.AND.EX P5, PT, R0, RZ, PT, P5 ;  /* 0x000000ff0000720c */ /* 0x000fe20003fa4150 */
[----:B---3--:R1:W-:Y:S01]  /*3b20*/  @P1 STG.E desc[UR8][R4.64+0x3000], R7 ;  /* 0x0030000704001986 */ /* 0x0083e2000c101908 */
[----:B--2---:R-:W-:-:S03]  /*3b30*/  @P4 LOP3.LUT R13, R38, 0x80000000, RZ, 0x3c, !PT ;  /* 0x80000000260d4812 */ /* 0x004fc600078e3cff */
[----:B------:R1:W-:Y:S04]  /*3b40*/  @P6 STG.E desc[UR8][R2.64+0x3400], R11 ;  /* 0x0034000b02006986 */ /* 0x0003e8000c101908 */
[----:B------:R1:W-:Y:S04]  /*3b50*/  @P6 STG.E desc[UR8][R4.64+0x3400], R17 ;  /* 0x0034001104006986 */ /* 0x0003e8000c101908 */
[----:B------:R1:W-:Y:S01]  /*3b60*/  @P2 STG.E desc[UR8][R2.64+0x3800], R37 ;  /* 0x0038002502002986 */ /* 0x0003e2000c101908 */
[----:B----4-:R-:W-:-:S03]  /*3b70*/  @P5 LOP3.LUT R15, R40, 0x80000000, RZ, 0x3c, !PT ;  /* 0x80000000280f5812 */ /* 0x010fc600078e3cff */
[----:B------:R1:W-:Y:S04]  /*3b80*/  @P2 STG.E desc[UR8][R4.64+0x3800], R19 ;  /* 0x0038001304002986 */ /* 0x0003e8000c101908 */
[----:B------:R1:W-:Y:S04]  /*3b90*/  @P4 STG.E desc[UR8][R2.64+0x3c00], R13 ;  /* 0x003c000d02004986 */ /* 0x0003e8000c101908 */
[----:B0-----:R1:W-:Y:S04]  /*3ba0*/  @P4 STG.E desc[UR8][R4.64+0x3c00], R9 ;  /* 0x003c000904004986 */ /* 0x0013e8000c101908 */
[----:B------:R1:W-:Y:S04]  /*3bb0*/  @P3 STG.E desc[UR8][R2.64+0x4000], R39 ;  /* 0x0040002702003986 */ /* 0x0003e8000c101908 */
[----:B------:R1:W-:Y:S04]  /*3bc0*/  @P3 STG.E desc[UR8][R4.64+0x4000], R21 ;  /* 0x0040001504003986 */ /* 0x0003e8000c101908 */
[----:B------:R1:W-:Y:S04]  /*3bd0*/  @P5 STG.E desc[UR8][R2.64+0x4400], R15 ;  /* 0x0044000f02005986 */ /* 0x0003e8000c101908 */
[----:B------:R1:W-:Y:S01]  /*3be0*/  @P5 STG.E desc[UR8][R4.64+0x4400], R23 ;  /* 0x0044001704005986 */ /* 0x0003e2000c101908 */
[----:B------:R-:W-:Y:S05]  /*3bf0*/  @!P0 EXIT ;  /* 0x000000000000894d */ /* 0x000fea0003800000 */
[----:B------:R-:W0:Y:S01]  /*3c00*/  LDS R53, [R53+0x4800] ;  /* 0x0048000035357984 */ /* 0x000e220000000800 */
[----:B------:R-:W-:-:S05]  /*3c10*/  LOP3.LUT R41, R41, 0x80000000, RZ, 0x3c, !PT ;  /* 0x8000000029297812 */ /* 0x000fca00078e3cff */
[----:B------:R-:W-:Y:S04]  /*3c20*/  STG.E desc[UR8][R2.64+0x4800], R41 ;  /* 0x0048002902007986 */ /* 0x000fe8000c101908 */
[----:B0-----:R-:W-:Y:S01]  /*3c30*/  STG.E desc[UR8][R4.64+0x4800], R53 ;  /* 0x0048003504007986 */ /* 0x001fe2000c101908 */
[----:B------:R-:W-:Y:S05]  /*3c40*/  EXIT ;  /* 0x000000000000794d */ /* 0x000fea0003800000 */
.L_x_223:
        /* <DEDUP_REMOVED lines=11> */
.L_x_1612:


//--------------------- .text._ZN3cub18CUB_300001_SM_10006detail10radix_sort29DeviceRadixSortOnesweepKernelINS1_5radix10policy_hubIifyE10Policy1000ELNS0_9SortOrderE0EifyiiNS1_21identity_decomposer_tEEEvPT5_SB_PT3_PKSC_PT1_PKSG_PT2_PKSK_T4_iiT6_ --------------------------
	.section	.text._ZN3cub18CUB_300001_SM_10006detail10radix_sort29DeviceRadixSortOnesweepKernelINS1_5radix10policy_hubIifyE10Policy1000ELNS0_9SortOrderE0EifyiiNS1_21identity_decomposer_tEEEvPT5_SB_PT3_PKSC_PT1_PKSG_PT2_PKSK_T4_iiT6_,"ax",@progbits
	.align	128
        .global         _ZN3cub18CUB_300001_SM_10006detail10radix_sort29DeviceRadixSortOnesweepKernelINS1_5radix10policy_hubIifyE10Policy1000ELNS0_9SortOrderE0EifyiiNS1_21identity_decomposer_tEEEvPT5_SB_PT3_PKSC_PT1_PKSG_PT2_PKSK_T4_iiT6_
        .type           _ZN3cub18CUB_300001_SM_10006detail10radix_sort29DeviceRadixSortOnesweepKernelINS1_5radix10policy_hubIifyE10Policy1000ELNS0_9SortOrderE0EifyiiNS1_21identity_decomposer_tEEEvPT5_SB_PT3_PKSC_PT1_PKSG_PT2_PKSK_T4_iiT6_,@function
        .size           _ZN3cub18CUB_300001_SM_10006detail10radix_sort29DeviceRadixSortOnesweepKernelINS1_5radix10policy_hubIifyE10Policy1000ELNS0_9SortOrderE0EifyiiNS1_21identity_decomposer_tEEEvPT5_SB_PT3_PKSC_PT1_PKSG_PT2_PKSK_T4_iiT6_,(.L_x_1613 - _ZN3cub18CUB_300001_SM_10006detail10radix_sort29DeviceRadixSortOnesweepKernelINS1_5radix10policy_hubIifyE10Policy1000ELNS0_9SortOrderE0EifyiiNS1_21identity_decomposer_tEEEvPT5_SB_PT3_PKSC_PT1_PKSG_PT2_PKSK_T4_iiT6_)
        .other          _ZN3cub18CUB_300001_SM_10006detail10radix_sort29DeviceRadixSortOnesweepKernelINS1_5radix10policy_hubIifyE10Policy1000ELNS0_9SortOrderE0EifyiiNS1_21identity_decomposer_tEEEvPT5_SB_PT3_PKSC_PT1_PKSG_PT2_PKSK_T4_iiT6_,@"STO_CUDA_ENTRY STV_DEFAULT"
_ZN3cub18CUB_300001_SM_10006detail10radix_sort29DeviceRadixSortOnesweepKernelINS1_5radix10policy_hubIifyE10Policy1000ELNS0_9SortOrderE0EifyiiNS1_21identity_decomposer_tEEEvPT5_SB_PT3_PKSC_PT1_PKSG_PT2_PKSK_T4_iiT6_:
.text._ZN3cub18CUB_300001_SM_10006detail10radix_sort29DeviceRadixSortOnesweepKernelINS1_5radix10policy_hubIifyE10Policy1000ELNS0_9SortOrderE0EifyiiNS1_21identity_decomposer_tEEEvPT5_SB_PT3_PKSC_PT1_PKSG_PT2_PKSK_T4_iiT6_:
        /* <DEDUP_REMOVED lines=16> */
.L_x_225:
[----:B------:R-:W-:Y:S05]  /*0100*/  BSYNC.RECONVERGENT B0 ;  /* 0x0000000000007941 */ /* 0x000fea0003800200 */
.L_x_224:
        /* <DEDUP_REMOVED lines=35> */
.L_x_226:
        /* <DEDUP_REMOVED lines=76> */
.L_x_227:
        /* <DEDUP_REMOVED lines=19> */
.L_x_230:
        /* <DEDUP_REMOVED lines=21> */
.L_x_229:
[----:B------:R-:W-:Y:S05]  /*0a80*/  BSYNC.RECONVERGENT B0 ;  /* 0x0000000000007941 */ /* 0x000fea0003800200 */
.L_x_228:
        /* <DEDUP_REMOVED lines=18> */
.L_x_234:
[----:B------:R-:W-:Y:S05]  /*0bb0*/  BSYNC.RECONVERGENT B1 ;  /* 0x0000000000017941 */ /* 0x000fea0003800200 */
.L_x_233:
        /* <DEDUP_REMOVED lines=14> */
.L_x_235:
[----:B------:R-:W-:Y:S01]  /*0ca0*/  VIADD R6, R6, 0x1 ;  /* 0x0000000106067836 */ /* 0x000fe20000000000 */
[----:B------:R0:W-:Y:S04]  /*0cb0*/  STS [R0], RZ ;  /* 0x000000ff00007388 */ /* 0x0001e80000000800 */
[----:B------:R-:W-:Y:S01]  /*0cc0*/  ISETP.NE.AND P0, PT, R6, RZ, PT ;  /* 0x000000ff0600720c */ /* 0x000fe20003f05270 */
[----:B0-----:R-:W-:-:S12]  /*0cd0*/  VIADD R0, R0, 0x80 ;  /* 0x0000008000007836 */ /* 0x001fd80000000000 */
[----:B------:R-:W-:Y:S05]  /*0ce0*/  @P0 BRA `(.L_x_235) ;  /* 0xfffffffc00ec0947 */ /* 0x000fea000383ffff */
.L_x_232:
[----:B------:R-:W-:Y:S05]  /*0cf0*/  BSYNC.RECONVERGENT B0 ;  /* 0x0000000000007941 */ /* 0x000fea0003800200 */
.L_x_231:
        /* <DEDUP_REMOVED lines=130> */
.L_x_237:
[----:B------:R-:W-:Y:S05]  /*1520*/  BSYNC.RECONVERGENT B0 ;  /* 0x0000000000007941 */ /* 0x000fea0003800200 */
.L_x_236:
        /* <DEDUP_REMOVED lines=38> */
.L_x_246:
[----:B0-----:R-:W0:Y:S01]  /*1790*/  LDC.64 R4, c[0x0][0x380] ;  /* 0x0000e000ff047b82 */ /* 0x001e220000000a00 */
[----:B------:R-:W-:Y:S01]  /*17a0*/  VIADD R19, R10, 0xffffffff ;  /* 0xffffffff0a137836 */ /* 0x000fe20000000000 */
[----:B------:R-:W-:Y:S03]  /*17b0*/  BSSY B2, `(.L_x_243) ;  /* 0x0000008000027945 */ /* 0x000fe60003800000 */
[----:B------:R-:W-:-:S04]  /*17c0*/  IMAD R11, R19, 0x100, R3 ;  /* 0x00000100130b7824 */ /* 0x000fc800078e0203 */
[----:B0-----:R-:W-:-:S07]  /*17d0*/  IMAD.WIDE R4, R11, 0x4, R4 ;  /* 0x000000040b047825 */ /* 0x001fce00078e0204 */
.L_x_244:
[----:B------:R-:W-:Y:S05]  /*17e0*/  YIELD ;  /* 0x0000000000007946 */ /* 0x000fea0003800000 */
[----:B------:R0:W-:Y:S06]  /*17f0*/  MEMBAR.SC.CTA ;  /* 0x0000000000007992 */ /* 0x0001ec0000000000 */
[----:B0-----:R-:W2:Y:S02]  /*1800*/  LDG.E.STRONG.SYS R11, desc[UR6][R4.64] ;  /* 0x00000006040b7981 */ /* 0x001ea4000c1f5900 */
[----:B--2---:R-:W-:-:S13]  /*1810*/  ISETP.NE.AND P0, PT, R11, RZ, PT ;  /* 0x000000ff0b00720c */ /* 0x004fda0003f05270 */
[----:B------:R-:W-:Y:S05]  /*1820*/  @!P0 BRA `(.L_x_244) ;  /* 0xfffffffc00ec8947 */ /* 0x000fea000383ffff */
[----:B------:R-:W-:Y:S05]  /*1830*/  BSYNC B2 ;  /* 0x0000000000027941 */ /* 0x000fea0003800000 */
.L_x_243:
[----:B------:R-:W-:Y:S01]  /*1840*/  BSSY.RECONVERGENT B2, `(.L_x_245) ;  /* 0x0000006000027945 */ /* 0x000fe20003800200 */
[C---:B------:R-:W-:Y:S02]  /*1850*/  ISETP.GT.AND P0, PT, R11.reuse, -0x1, PT ;  /* 0xffffffff0b00780c */ /* 0x040fe40003f04270 */
[----:B------:R-:W-:Y:S01]  /*1860*/  LOP3.LUT R4, R11, 0x3fffffff, RZ, 0xc0, !PT ;  /* 0x3fffffff0b047812 */ /* 0x000fe200078ec0ff */
[----:B------:R-:W-:Y:S05]  /*1870*/  WARPSYNC.EXCLUSIVE R6 ;  /* 0x0000000006007348 */ /* 0x000fea0003a00000 */
[----:B------:R-:W-:-:S05]  /*1880*/  IMAD.IADD R17, R4, 0x1, R17 ;  /* 0x0000000104117824 */ /* 0x000fca00078e0211 */
[----:B------:R-:W-:-:S07]  /*1890*/  VOTE.ANY R6, PT, P0 ;  /* 0x0000000000067806 */ /* 0x000fce00000e0100 */
[----:B------:R-:W-:Y:S05]  /*18a0*/  BSYNC.RECONVERGENT B2 ;  /* 0x0000000000027941 */ /* 0x000fea0003800200 */
.L_x_245:
[----:B------:R-:W-:Y:S01]  /*18b0*/  ISETP.GT.U32.AND P1, PT, R10, 0x1, PT ;  /* 0x000000010a00780c */ /* 0x000fe20003f24070 */
[----:B------:R-:W-:-:S12]  /*18c0*/  IMAD.MOV.U32 R10, RZ, RZ, R19 ;  /* 0x000000ffff0a7224 */ /* 0x000fd800078e0013 */
[----:B------:R-:W-:Y:S05]  /*18d0*/  @P0 BRA P1, `(.L_x_246) ;  /* 0xfffffffc00ac0947 */ /* 0x000fea000083ffff */
[----:B------:R-:W-:Y:S05]  /*18e0*/  BSYNC B0 ;  /* 0x0000000000007941 */ /* 0x000fea0003800000 */
.L_x_242:
[----:B------:R1:W2:Y:S02]  /*18f0*/  LDS.64 R4, [R13+0x6600] ;  /* 0x006600000d047984 */ /* 0x0002a40000000a00 */
.L_x_241:
[C---:B------:R-:W-:Y:S01]  /*1900*/  IMAD.IADD R19, R17.reuse, 0x1, -R0 ;  /* 0x0000000111137824 */ /* 0x040fe200078e0a00 */
[----:B------:R-:W-:-:S04]  /*1910*/  LOP3.LUT R11, R17, 0x80000000, RZ, 0xfc, !PT ;  /* 0x80000000110b7812 */ /* 0x000fc800078efcff */
[C---:B0-2---:R-:W-:Y:S01]  /*1920*/  IADD3 R4, P0, PT, R19.reuse, R4, RZ ;  /* 0x0000000413047210 */ /* 0x045fe20007f1e0ff */
[----:B------:R0:W-:Y:S03]  /*1930*/  STG.E.STRONG.SYS desc[UR6][R14.64], R11 ;  /* 0x0000000b0e007986 */ /* 0x0001e6000c115906 */
[----:B------:R-:W-:-:S05]  /*1940*/  LEA.HI.X.SX32 R5, R19, R5, 0x1, P0 ;  /* 0x0000000513057211 */ /* 0x000fca00000f0eff */
[----:B------:R0:W-:Y:S04]  /*1950*/  STS.64 [R13+0x6600], R4 ;  /* 0x006600040d007388 */ /* 0x0001e80000000a00 */
.L_x_240:
[----:B------:R-:W-:Y:S05]  /*1960*/  BSYNC B1 ;  /* 0x0000000000017941 */ /* 0x000fea0003800000 */
.L_x_239:
        /* <DEDUP_REMOVED lines=17> */
.L_x_247:
        /* <DEDUP_REMOVED lines=28> */
.L_x_248:
        /* <DEDUP_REMOVED lines=56> */
.L_x_249:
        /* <DEDUP_REMOVED lines=19> */
.L_x_250:
        /* <DEDUP_REMOVED lines=51> */
.L_x_251:
        /* <DEDUP_REMOVED lines=22> */
.L_x_252:
        /* <DEDUP_REMOVED lines=56> */
.L_x_238:
        /* <DEDUP_REMOVED lines=38> */
.L_x_344:
        /* <DEDUP_REMOVED lines=25> */
.L_x_253:
        /* <DEDUP_REMOVED lines=44> */
.L_x_256:
[----:B------:R-:W-:Y:S05]  /*2fb0*/  BSYNC.RECONVERGENT B0 ;  /* 0x0000000000007941 */ /* 0x000fea0003800200 */
.L_x_255:
        /* <DEDUP_REMOVED lines=39> */
.L_x_258:
[----:B------:R-:W-:Y:S05]  /*3230*/  BSYNC.RECONVERGENT B0 ;  /* 0x0000000000007941 */ /* 0x000fea0003800200 */
.L_x_257:
        /* <DEDUP_REMOVED lines=35> */
.L_x_260:
[----:B------:R-:W-:Y:S05]  /*3470*/  BSYNC.RECONVERGENT B0 ;  /* 0x0000000000007941 */ /* 0x000fea0003800200 */
.L_x_259:
        /* <DEDUP_REMOVED lines=35> */
.L_x_262:
[----:B------:R-:W-:Y:S05]  /*36b0*/  BSYNC.RECONVERGENT B0 ;  /* 0x0000000000007941 */ /* 0x000fea0003800200 */
.L_x_261:
        /* <DEDUP_REMOVED lines=37> */
.L_x_264:
[----:B------:R-:W-:Y:S05]  /*3910*/  BSYNC.RECONVERGENT B0 ;  /* 0x0000000000007941 */ /* 0x000fea0003800200 */
.L_x_263:
        /* <DEDUP_REMOVED lines=37> */
.L_x_266:
[----:B------:R-:W-:Y:S05]  /*3b70*/  BSYNC.RECONVERGENT B0 ;  /* 0x0000000000007941 */ /* 0x000fea0003800200 */
.L_x_265:
        /* <DEDUP_REMOVED lines=37> */
.L_x_268:
[----:B------:R-:W-:Y:S05]  /*3dd0*/  BSYNC.RECONVERGENT B0 ;  /* 0x0000000000007941 */ /* 0x000fea0003800200 */
.L_x_267:
        /* <DEDUP_REMOVED lines=37> */
.L_x_270:
[----:B------:R-:W-:Y:S05]  /*4030*/  BSYNC.RECONVERGENT B0 ;  /* 0x0000000000007941 */ /* 0x000fea0003800200 */
.L_x_269:
        /* <DEDUP_REMOVED lines=37> */
.L_x_272:
[----:B------:R-:W-:Y:S05]  /*4290*/  BSYNC.RECONVERGENT B0 ;  /* 0x0000000000007941 */ /* 0x000fea0003800200 */
.L_x_271:
        /* <DEDUP_REMOVED lines=37> */
.L_x_274:
[----:B------:R-:W-:Y:S05]  /*44f0*/  BSYNC.RECONVERGENT B0 ;  /* 0x0000000000007941 */ /* 0x000fea0003800200 */
.L_x_273:
        /* <DEDUP_REMOVED lines=37> */
.L_x_276:
[----:B------:R-:W-:Y:S05]  /*4750*/  BSYNC.RECONVERGENT B0 ;  /* 0x0000000000007941 */ /* 0x000fea0003800200 */
.L_x_275:
        /* <DEDUP_REMOVED lines=37> */
.L_x_278:
[----:B------:R-:W-:Y:S05]  /*49b0*/  BSYNC.RECONVERGENT B0 ;  /* 0x0000000000007941 */ /* 0x000fea0003800200 */
.L_x_277:
        /* <DEDUP_REMOVED lines=37> */
.L_x_280:
[----:B------:R-:W-:Y:S05]  /*4c10*/  BSYNC.RECONVERGENT B0 ;  /* 0x0000000000007941 */ /* 0x000fea0003800200 */
.L_x_279:
        /* <DEDUP_REMOVED lines=39> */
.L_x_282:
[----:B------:R-:W-:Y:S05]  /*4e90*/  BSYNC.RECONVERGENT B0 ;  /* 0x0000000000007941 */ /* 0x000fea0003800200 */
.L_x_281:
        /* <DEDUP_REMOVED lines=39> */
.L_x_284:
[----:B------:R-:W-:Y:S05]  /*5110*/  BSYNC.RECONVERGENT B0 ;  /* 0x0000000000007941 */ /* 0x000fea0003800200 */
.L_x_283:
        /* <DEDUP_REMOVED lines=39> */
.L_x_286:
[----:B------:R-:W-:Y:S05]  /*5390*/  BSYNC.RECONVERGENT B0 ;  /* 0x0000000000007941 */ /* 0x000fea0003800200 */
.L_x_285:
        /* <DEDUP_REMOVED lines=36> */
.L_x_288:
[----:B------:R-:W-:Y:S05]  /*55e0*/  BSYNC.RECONVERGENT B0 ;  /* 0x0000000000007941 */ /* 0x000fea0003800200 */
.L_x_287:
        /* <DEDUP_REMOVED lines=35> */
.L_x_290:
[----:B------:R-:W-:Y:S05]  /*5820*/  BSYNC.RECONVERGENT B0 ;  /* 0x0000000000007941 */ /* 0x000fea0003800200 */
.L_x_289:
        /* <DEDUP_REMOVED lines=65> */
.L_x_298:
[----:B-1----:R-:W1:Y:S01]  /*5c40*/  LDC.64 R8, c[0x0][0x380] ;  /* 0x0000e000ff087b82 */ /* 0x002e620000000a00 */
[----:B------:R-:W-:Y:S01]  /*5c50*/  VIADD R17, R10, 0xffffffff ;  /* 0xffffffff0a117836 */ /* 0x000fe20000000000 */
[----:B------:R-:W-:Y:S03]  /*5c60*/  BSSY B2, `(.L_x_295) ;  /* 0x0000008000027945 */ /* 0x000fe60003800000 */
[----:B------:R-:W-:-:S04]  /*5c70*/  IMAD R11, R17, 0x100, R3 ;  /* 0x00000100110b7824 */ /* 0x000fc800078e0203 */
[----:B-1----:R-:W-:-:S07]  /*5c80*/  IMAD.WIDE R8, R11, 0x4, R8 ;  /* 0x000000040b087825 */ /* 0x002fce00078e0208 */
.L_x_296:
[----:B------:R-:W-:Y:S05]  /*5c90*/  YIELD ;  /* 0x0000000000007946 */ /* 0x000fea0003800000 */
[----:B------:R1:W-:Y:S06]  /*5ca0*/  MEMBAR.SC.CTA ;  /* 0x0000000000007992 */ /* 0x0003ec0000000000 */
[----:B-1----:R-:W2:Y:S02]  /*5cb0*/  LDG.E.STRONG.SYS R11, desc[UR6][R8.64] ;  /* 0x00000006080b7981 */ /* 0x002ea4000c1f5900 */
[----:B--2---:R-:W-:-:S13]  /*5cc0*/  ISETP.NE.AND P0, PT, R11, RZ, PT ;  /* 0x000000ff0b00720c */ /* 0x004fda0003f05270 */
[----:B------:R-:W-:Y:S05]  /*5cd0*/  @!P0 BRA `(.L_x_296) ;  /* 0xfffffffc00ec8947 */ /* 0x000fea000383ffff */
[----:B------:R-:W-:Y:S05]  /*5ce0*/  BSYNC B2 ;  /* 0x0000000000027941 */ /* 0x000fea0003800000 */
.L_x_295:
[----:B------:R-:W-:Y:S01]  /*5cf0*/  BSSY.RECONVERGENT B2, `(.L_x_297) ;  /* 0x0000006000027945 */ /* 0x000fe20003800200 */
[C---:B------:R-:W-:Y:S02]  /*5d00*/  ISETP.GT.AND P0, PT, R11.reuse, -0x1, PT ;  /* 0xffffffff0b00780c */ /* 0x040fe40003f04270 */
[----:B------:R-:W-:Y:S01]  /*5d10*/  LOP3.LUT R8, R11, 0x3fffffff, RZ, 0xc0, !PT ;  /* 0x3fffffff0b087812 */ /* 0x000fe200078ec0ff */
[----:B------:R-:W-:Y:S05]  /*5d20*/  WARPSYNC.EXCLUSIVE R6 ;  /* 0x0000000006007348 */ /* 0x000fea0003a00000 */
[----:B------:R-:W-:-:S05]  /*5d30*/  IMAD.IADD R13, R8, 0x1, R13 ;  /* 0x00000001080d7824 */ /* 0x000fca00078e020d */
[----:B------:R-:W-:-:S07]  /*5d40*/  VOTE.ANY R6, PT, P0 ;  /* 0x0000000000067806 */ /* 0x000fce00000e0100 */
[----:B------:R-:W-:Y:S05]  /*5d50*/  BSYNC.RECONVERGENT B2 ;  /* 0x0000000000027941 */ /* 0x000fea0003800200 */
.L_x_297:
[----:B------:R-:W-:Y:S01]  /*5d60*/  ISETP.GT.U32.AND P1, PT, R10, 0x1, PT ;  /* 0x000000010a00780c */ /* 0x000fe20003f24070 */
[----:B------:R-:W-:-:S12]  /*5d70*/  IMAD.MOV.U32 R10, RZ, RZ, R17 ;  /* 0x000000ffff0a7224 */ /* 0x000fd800078e0011 */
[----:B------:R-:W-:Y:S05]  /*5d80*/  @P0 BRA P1, `(.L_x_298) ;  /* 0xfffffffc00ac0947 */ /* 0x000fea000083ffff */
[----:B------:R-:W-:Y:S05]  /*5d90*/  BSYNC B0 ;  /* 0x0000000000007941 */ /* 0x000fea0003800000 */
.L_x_294:
[----:B------:R2:W3:Y:S02]  /*5da0*/  LDS.64 R8, [R19+0x6600] ;  /* 0x0066000013087984 */ /* 0x0004e40000000a00 */
.L_x_293:
        /* <DEDUP_REMOVED lines=9> */
.L_x_292:
[----:B------:R-:W-:Y:S05]  /*5e40*/  BSYNC B1 ;  /* 0x0000000000017941 */ /* 0x000fea0003800000 */
.L_x_291:
        /* <DEDUP_REMOVED lines=16> */
.L_x_299:
        /* <DEDUP_REMOVED lines=212> */
.L_x_300:
        /* <DEDUP_REMOVED lines=28> */
.L_x_303:
[----:B------:R-:W-:Y:S05]  /*6e50*/  BSYNC.RECONVERGENT B0 ;  /* 0x0000000000007941 */ /* 0x000fea0003800200 */
.L_x_302:
        /* <DEDUP_REMOVED lines=18> */
.L_x_305:
[----:B------:R-:W-:Y:S05]  /*6f80*/  BSYNC.RECONVERGENT B0 ;  /* 0x0000000000007941 */ /* 0x000fea0003800200 */
.L_x_304:
        /* <DEDUP_REMOVED lines=18> */
.L_x_307:
[----:B------:R-:W-:Y:S05]  /*70b0*/  BSYNC.RECONVERGENT B0 ;  /* 0x0000000000007941 */ /* 0x000fea0003800200 */
.L_x_306:
        /* <DEDUP_REMOVED lines=18> */
.L_x_309:
[----:B------:R-:W-:Y:S05]  /*71e0*/  BSYNC.RECONVERGENT B0 ;  /* 0x0000000000007941 */ /* 0x000fea0003800200 */
.L_x_308:
        /* <DEDUP_REMOVED lines=18> */
.L_x_311:
[----:B------:R-:W-:Y:S05]  /*7310*/  BSYNC.RECONVERGENT B0 ;  /* 0x0000000000007941 */ /* 0x000fea0003800200 */
.L_x_310:
        /* <DEDUP_REMOVED lines=18> */
.L_x_313:
[----:B------:R-:W-:Y:S05]  /*7440*/  BSYNC.RECONVERGENT B0 ;  /* 0x0000000000007941 */ /* 0x000fea0003800200 */
.L_x_312:
        /* <DEDUP_REMOVED lines=18> */
.L_x_315:
[----:B------:R-:W-:Y:S05]  /*7570*/  BSYNC.RECONVERGENT B0 ;  /* 0x0000000000007941 */ /* 0x000fea0003800200 */
.L_x_314:
        /* <DEDUP_REMOVED lines=18> */
.L_x_317:
[----:B------:R-:W-:Y:S05]  /*76a0*/  BSYNC.RECONVERGENT B0 ;  /* 0x0000000000007941 */ /* 0x000fea0003800200 */
.L_x_316:
        /* <DEDUP_REMOVED lines=18> */
.L_x_319:
[----:B------:R-:W-:Y:S05]  /*77d0*/  BSYNC.RECONVERGENT B0 ;  /* 0x0000000000007941 */ /* 0x000fea0003800200 */
.L_x_318:
        /* <DEDUP_REMOVED lines=18> */
.L_x_321:
[----:B------:R-:W-:Y:S05]  /*7900*/  BSYNC.RECONVERGENT B0 ;  /* 0x0000000000007941 */ /* 0x000fea0003800200 */
.L_x_320:
        /* <DEDUP_REMOVED lines=18> */
.L_x_323:
[----:B------:R-:W-:Y:S05]  /*7a30*/  BSYNC.RECONVERGENT B0 ;  /* 0x0000000000007941 */ /* 0x000fea0003800200 */
.L_x_322:
        /* <DEDUP_REMOVED lines=17> */
.L_x_325:
[----:B------:R-:W-:Y:S05]  /*7b50*/  BSYNC.RECONVERGENT B0 ;  /* 0x0000000000007941 */ /* 0x000fea0003800200 */
.L_x_324:
        /* <DEDUP_REMOVED lines=16> */
.L_x_327:
[----:B------:R-:W-:Y:S05]  /*7c60*/  BSYNC.RECONVERGENT B0 ;  /* 0x0000000000007941 */ /* 0x000fea0003800200 */
.L_x_326:
        /* <DEDUP_REMOVED lines=16> */
.L_x_329:
[----:B------:R-:W-:Y:S05]  /*7d70*/  BSYNC.RECONVERGENT B0 ;  /* 0x0000000000007941 */ /* 0x000fea0003800200 */
.L_x_328:
        /* <DEDUP_REMOVED lines=16> */
.L_x_331:
[----:B------:R-:W-:Y:S05]  /*7e80*/  BSYNC.RECONVERGENT B0 ;  /* 0x0000000000007941 */ /* 0x000fea0003800200 */
.L_x_330:
        /* <DEDUP_REMOVED lines=16> */
.L_x_333:
[----:B------:R-:W-:Y:S05]  /*7f90*/  BSYNC.RECONVERGENT B0 ;  /* 0x0000000000007941 */ /* 0x000fea0003800200 */
.L_x_332:
        /* <DEDUP_REMOVED lines=16> */
.L_x_335:
[----:B------:R-:W-:Y:S05]  /*80a0*/  BSYNC.RECONVERGENT B0 ;  /* 0x0000000000007941 */ /* 0x000fea0003800200 */
.L_x_334:
[----:B------:R-:W-:Y:S01]  /*80b0*/  NOP ;  /* 0x0000000000007918 */ /* 0x000fe20000000000 */
.L_x_301:
        /* <DEDUP_REMOVED lines=78> */
.L_x_336:
        /* <DEDUP_REMOVED lines=104> */
.L_x_337:
        /* <DEDUP_REMOVED lines=179> */
.L_x_338:
        /* <DEDUP_REMOVED lines=205> */
.L_x_254:
[----:B------:R-:W-:Y:S02]  /*a420*/  IMAD.MOV.U32 R58, RZ, RZ, R39 ;  /* 0x000000ffff3a7224 */ /* 0x000fe400078e0027 */
[----:B------:R-:W-:Y:S02]  /*a430*/  IMAD.MOV.U32 R49, RZ, RZ, 0x1 ;  /* 0x00000001ff317424 */ /* 0x000fe400078e00ff */
[----:B------:R-:W-:Y:S02]  /*a440*/  IMAD.MOV.U32 R60, RZ, RZ, RZ ;  /* 0x000000ffff3c7224 */ /* 0x000fe400078e00ff */
[----:B------:R-:W-:-:S07]  /*a450*/  IMAD.MOV.U32 R47, RZ, RZ, -0x1 ;  /* 0xffffffffff2f7424 */ /* 0x000fce00078e00ff */
[----:B------:R-:W-:Y:S05]  /*a460*/  WARPSYNC.COLLECTIVE R47, `(.L_x_339) ;  /* 0x000000002f087348 */ /* 0x000fea0003c00000 */
[----:B------:R0:W1:Y:S02]  /*a470*/  SHFL.UP P0, R46, R58, R49, R60 ;  /* 0x040000313a2e7389 */ /* 0x000064000000003c */
[----:B01----:R-:W-:Y:S05]  /*a480*/  ENDCOLLECTIVE ;  /* 0x000000000000791b */ /* 0x003fea0003800000 */
.L_x_339:
[----:B------:R-:W-:Y:S02]  /*a490*/  IMAD.MOV.U32 R49, RZ, RZ, 0x2 ;  /* 0x00000002ff317424 */ /* 0x000fe400078e00ff */
[----:B------:R-:W-:-:S04]  /*a4a0*/  IMAD.MOV.U32 R40, RZ, RZ, R46 ;  /* 0x000000ffff287224 */ /* 0x000fc800078e002e */
[----:B------:R-:W-:-:S04]  /*a4b0*/  @P0 IMAD.IADD R40, R39, 0x1, R40 ;  /* 0x0000000127280824 */ /* 0x000fc800078e0228 */
[----:B------:R-:W-:-:S07]  /*a4c0*/  IMAD.MOV.U32 R58, RZ, RZ, R40 ;  /* 0x000000ffff3a7224 */ /* 0x000fce00078e0028 */
[----:B------:R-:W-:Y:S05]  /*a4d0*/  WARPSYNC.COLLECTIVE R47, `(.L_x_340) ;  /* 0x000000002f087348 */ /* 0x000fea0003c00000 */
[----:B------:R0:W1:Y:S02]  /*a4e0*/  SHFL.UP P0, R46, R58, R49, R60 ;  /* 0x040000313a2e7389 */ /* 0x000064000000003c */
[----:B01----:R-:W-:Y:S05]  /*a4f0*/  ENDCOLLECTIVE ;  /* 0x000000000000791b */ /* 0x003fea0003800000 */
.L_x_340:
[----:B------:R-:W-:Y:S02]  /*a500*/  IMAD.MOV.U32 R49, RZ, RZ, 0x4 ;  /* 0x00000004ff317424 */ /* 0x000fe400078e00ff */
[----:B------:R-:W-:-:S04]  /*a510*/  IMAD.MOV.U32 R43, RZ, RZ, R46 ;  /* 0x000000ffff2b7224 */ /* 0x000fc800078e002e */
[----:B------:R-:W-:-:S04]  /*a520*/  @P0 IMAD.IADD R43, R40, 0x1, R43 ;  /* 0x00000001282b0824 */ /* 0x000fc800078e022b */
[----:B------:R-:W-:-:S07]  /*a530*/  IMAD.MOV.U32 R58, RZ, RZ, R43 ;  /* 0x000000ffff3a7224 */ /* 0x000fce00078e002b */
[----:B------:R-:W-:Y:S05]  /*a540*/  WARPSYNC.COLLECTIVE R47, `(.L_x_341) ;  /* 0x000000002f087348 */ /* 0x000fea0003c00000 */
[----:B------:R0:W1:Y:S02]  /*a550*/  SHFL.UP P0, R46, R58, R49, R60 ;  /* 0x040000313a2e7389 */ /* 0x000064000000003c */
[----:B01----:R-:W-:Y:S05]  /*a560*/  ENDCOLLECTIVE ;  /* 0x000000000000791b */ /* 0x003fea0003800000 */
.L_x_341:
[----:B------:R-:W-:Y:S02]  /*a570*/  IMAD.MOV.U32 R49, RZ, RZ, 0x8 ;  /* 0x00000008ff317424 */ /* 0x000fe400078e00ff */
[----:B------:R-:W-:-:S04]  /*a580*/  IMAD.MOV.U32 R44, RZ, RZ, R46 ;  /* 0x000000ffff2c7224 */ /* 0x000fc800078e002e */
[----:B------:R-:W-:-:S04]  /*a590*/  @P0 IMAD.IADD R44, R43, 0x1, R44 ;  /* 0x000000012b2c0824 */ /* 0x000fc800078e022c */
[----:B------:R-:W-:-:S07]  /*a5a0*/  IMAD.MOV.U32 R58, RZ, RZ, R44 ;  /* 0x000000ffff3a7224 */ /* 0x000fce00078e002c */
[----:B------:R-:W-:Y:S05]  /*a5b0*/  WARPSYNC.COLLECTIVE R47, `(.L_x_342) ;  /* 0x000000002f087348 */ /* 0x000fea0003c00000 */
[----:B------:R0:W1:Y:S02]  /*a5c0*/  SHFL.UP P0, R46, R58, R49, R60 ;  /* 0x040000313a2e7389 */ /* 0x000064000000003c */
[----:B01----:R-:W-:Y:S05]  /*a5d0*/  ENDCOLLECTIVE ;  /* 0x000000000000791b */ /* 0x003fea0003800000 */
.L_x_342:
[----:B------:R-:W-:Y:S02]  /*a5e0*/  IMAD.MOV.U32 R49, RZ, RZ, 0x10 ;  /* 0x00000010ff317424 */ /* 0x000fe400078e00ff */
[----:B------:R-:W-:-:S04]  /*a5f0*/  IMAD.MOV.U32 R45, RZ, RZ, R46 ;  /* 0x000000ffff2d7224 */ /* 0x000fc800078e002e */
[----:B------:R-:W-:-:S04]  /*a600*/  @P0 IMAD.IADD R45, R44, 0x1, R45 ;  /* 0x000000012c2d0824 */ /* 0x000fc800078e022d */
[----:B------:R-:W-:-:S07]  /*a610*/  IMAD.MOV.U32 R58, RZ, RZ, R45 ;  /* 0x000000ffff3a7224 */ /* 0x000fce00078e002d */
[----:B------:R-:W-:Y:S05]  /*a620*/  WARPSYNC.COLLECTIVE R47, `(.L_x_343) ;  /* 0x000000002f087348 */ /* 0x000fea0003c00000 */
[----:B------:R0:W1:Y:S02]  /*a630*/  SHFL.UP P0, R46, R58, R49, R60 ;  /* 0x040000313a2e7389 */ /* 0x000064000000003c */
[----:B01----:R-:W-:Y:S05]  /*a640*/  ENDCOLLECTIVE ;  /* 0x000000000000791b */ /* 0x003fea0003800000 */
.L_x_343:
[----:B------:R-:W-:Y:S05]  /*a650*/  BRA `(.L_x_344) ;  /* 0xffffff8400407947 */ /* 0x000fea000383ffff */
.L_x_345:
        /* <DEDUP_REMOVED lines=10> */
.L_x_1613:


//--------------------- .text._ZN3cub18CUB_300001_SM_10006detail10radix_sort33DeviceRadixSortExclusiveSumKernelINS1_5radix10policy_hubIifyE10Policy1000EyEEvPT0_ --------------------------
	.section	.text._ZN3cub18CUB_300001_SM_10006detail10radix_sort33DeviceRadixSortExclusiveSumKernelINS1_5radix10policy_hubIifyE10Policy1000EyEEvPT0_,"ax",@progbits
	.align	128
        .global         _ZN3cub18CUB_300001_SM_10006detail10radix_sort33DeviceRadixSortExclusiveSumKernelINS1_5radix10policy_hubIifyE10Policy1000EyEEvPT0_
        .type           _ZN3cub18CUB_300001_SM_10006detail10radix_sort33DeviceRadixSortExclusiveSumKernelINS1_5radix10policy_hubIifyE10Policy1000EyEEvPT0_,@function
        .size           _ZN3cub18CUB_300001_SM_10006detail10radix_sort33DeviceRadixSortExclusiveSumKernelINS1_5radix10policy_hubIifyE10Policy1000EyEEvPT0_,(.L_x_1614 - _ZN3cub18CUB_300001_SM_10006detail10radix_sort33DeviceRadixSortExclusiveSumKernelINS1_5radix10policy_hubIifyE10Policy1000EyEEvPT0_)
        .other          _ZN3cub18CUB_300001_SM_10006detail10radix_sort33DeviceRadixSortExclusiveSumKernelINS1_5radix10policy_hubIifyE10Policy1000EyEEvPT0_,@"STO_CUDA_ENTRY STV_DEFAULT"
_ZN3cub18CUB_300001_SM_10006detail10radix_sort33DeviceRadixSortExclusiveSumKernelINS1_5radix10policy_hubIifyE10Policy1000EyEEvPT0_:
.text._ZN3cub18CUB_300001_SM_10006detail10radix_sort33DeviceRadixSortExclusiveSumKernelINS1_5radix10policy_hubIifyE10Policy1000EyEEvPT0_:
        /* <DEDUP_REMOVED lines=63> */
.L_x_358:
        /* <DEDUP_REMOVED lines=28> */
.L_x_346:
[----:B------:R-:W-:Y:S05]  /*05b0*/  WARPSYNC.ALL ;  /* 0x0000000000007948 */ /* 0x000fea0003800000 */
[----:B------:R-:W-:Y:S06]  /*05c0*/  BAR.SYNC.DEFER_BLOCKING 0x0 ;  /* 0x0000000000007b1d */ /* 0x000fec0000010000 */
[----:B------:R-:W-:Y:S05]  /*05d0*/  @P1 EXIT ;  /* 0x000000000000194d */ /* 0x000fea0003800000 */
[----:B01----:R-:W0:Y:S04]  /*05e0*/  LDS.64 R2, [R0+0x10] ;  /* 0x0000100000027984 */ /* 0x003e280000000a00 */
[----:B0-----:R-:W-:Y:S01]  /*05f0*/  STG.E.64 desc[UR4][R16.64], R2 ;  /* 0x0000000210007986 */ /* 0x001fe2000c101b04 */
[----:B------:R-:W-:Y:S05]  /*0600*/  EXIT ;  /* 0x000000000000794d */ /* 0x000fea0003800000 */
.L_x_347:
[----:B------:R-:W-:Y:S02]  /*0610*/  IMAD.MOV.U32 R24, RZ, RZ, R20 ;  /* 0x000000ffff187224 */ /* 0x000fe400078e0014 */
[----:B------:R-:W-:Y:S02]  /*0620*/  IMAD.MOV.U32 R23, RZ, RZ, 0x1 ;  /* 0x00000001ff177424 */ /* 0x000fe400078e00ff */
[----:B------:R-:W-:Y:S02]  /*0630*/  IMAD.MOV.U32 R22, RZ, RZ, RZ ;  /* 0x000000ffff167224 */ /* 0x000fe400078e00ff */
[----:B------:R-:W-:-:S07]  /*0640*/  IMAD.MOV.U32 R21, RZ, RZ, -0x1 ;  /* 0xffffffffff157424 */ /* 0x000fce00078e00ff */
[----:B------:R-:W-:Y:S05]  /*0650*/  WARPSYNC.COLLECTIVE R21, `(.L_x_348) ;  /* 0x0000000015087348 */ /* 0x000fea0003c00000 */
[----:B------:R0:W1:Y:S02]  /*0660*/  SHFL.UP P0, R25, R24, R23, R22 ;  /* 0x0400001718197389 */ /* 0x0000640000000016 */
[----:B01----:R-:W-:Y:S05]  /*0670*/  ENDCOLLECTIVE ;  /* 0x000000000000791b */ /* 0x003fea0003800000 */
.L_x_348:
[----:B------:R-:W-:Y:S02]  /*0680*/  IMAD.MOV.U32 R24, RZ, RZ, R19 ;  /* 0x000000ffff187224 */ /* 0x000fe400078e0013 */
[----:B------:R-:W-:-:S07]  /*0690*/  IMAD.MOV.U32 R27, RZ, RZ, R25 ;  /* 0x000000ffff1b7224 */ /* 0x000fce00078e0019 */
[----:B------:R-:W-:Y:S05]  /*06a0*/  WARPSYNC.COLLECTIVE R21, `(.L_x_349) ;  /* 0x0000000015087348 */ /* 0x000fea0003c00000 */
[----:B------:R0:W1:Y:S02]  /*06b0*/  SHFL.UP P0, R25, R24, R23, R22 ;  /* 0x0400001718197389 */ /* 0x0000640000000016 */
[----:B01----:R-:W-:Y:S05]  /*06c0*/  ENDCOLLECTIVE ;  /* 0x000000000000791b */ /* 0x003fea0003800000 */
.L_x_349:
        /* <DEDUP_REMOVED lines=9> */
.L_x_350:
[----:B------:R-:W-:Y:S02]  /*0760*/  IMAD.MOV.U32 R24, RZ, RZ, R26 ;  /* 0x000000ffff187224 */ /* 0x000fe400078e001a */
[----:B------:R-:W-:-:S07]  /*0770*/  IMAD.MOV.U32 R28, RZ, RZ, R25 ;  /* 0x000000ffff1c7224 */ /* 0x000fce00078e0019 */
[----:B------:R-:W-:Y:S05]  /*0780*/  WARPSYNC.COLLECTIVE R21, `(.L_x_351) ;  /* 0x0000000015087348 */ /* 0x000fea0003c00000 */
[----:B------:R0:W1:Y:S02]  /*0790*/  SHFL.UP P0, R25, R24, R23, R22 ;  /* 0x0400001718197389 */ /* 0x0000640000000016 */
[----:B01----:R-:W-:Y:S05]  /*07a0*/  ENDCOLLECTIVE ;  /* 0x000000000000791b */ /* 0x003fea0003800000 */
.L_x_351:
        /* <DEDUP_REMOVED lines=9> */
.L_x_352:
[----:B------:R-:W-:Y:S02]  /*0840*/  IMAD.MOV.U32 R24, RZ, RZ, R29 ;  /* 0x000000ffff187224 */ /* 0x000fe400078e001d */
[----:B------:R-:W-:-:S07]  /*0850*/  IMAD.MOV.U32 R27, RZ, RZ, R25 ;  /* 0x000000ffff1b7224 */ /* 0x000fce00078e0019 */
[----:B------:R-:W-:Y:S05]  /*0860*/  WARPSYNC.COLLECTIVE R21, `(.L_x_353) ;  /* 0x0000000015087348 */ /* 0x000fea0003c00000 */
[----:B------:R0:W1:Y:S02]  /*0870*/  SHFL.UP P0, R25, R24, R23, R22 ;  /* 0x0400001718197389 */ /* 0x0000640000000016 */
[----:B01----:R-:W-:Y:S05]  /*0880*/  ENDCOLLECTIVE ;  /* 0x000000000000791b */ /* 0x003fea0003800000 */
.L_x_353:
        /* <DEDUP_REMOVED lines=9> */
.L_x_354:
[----:B------:R-:W-:Y:S02]  /*0920*/  IMAD.MOV.U32 R24, RZ, RZ, R29 ;  /* 0x000000ffff187224 */ /* 0x000fe400078e001d */
[----:B------:R-:W-:-:S07]  /*0930*/  IMAD.MOV.U32 R27, RZ, RZ, R25 ;  /* 0x000000ffff1b7224 */ /* 0x000fce00078e0019 */
[----:B------:R-:W-:Y:S05]  /*0940*/  WARPSYNC.COLLECTIVE R21, `(.L_x_355) ;  /* 0x0000000015087348 */ /* 0x000fea0003c00000 */
[----:B------:R0:W1:Y:S02]  /*0950*/  SHFL.UP P0, R25, R24, R23, R22 ;  /* 0x0400001718197389 */ /* 0x0000640000000016 */
[----:B01----:R-:W-:Y:S05]  /*0960*/  ENDCOLLECTIVE ;  /* 0x000000000000791b */ /* 0x003fea0003800000 */
.L_x_355:
        /* <DEDUP_REMOVED lines=9> */
.L_x_356:
[----:B------:R-:W-:Y:S02]  /*0a00*/  IMAD.MOV.U32 R24, RZ, RZ, R26 ;  /* 0x000000ffff187224 */ /* 0x000fe400078e001a */
[----:B------:R-:W-:-:S07]  /*0a10*/  IMAD.MOV.U32 R28, RZ, RZ, R25 ;  /* 0x000000ffff1c7224 */ /* 0x000fce00078e0019 */
[----:B------:R-:W-:Y:S05]  /*0a20*/  WARPSYNC.COLLECTIVE R21, `(.L_x_357) ;  /* 0x0000000015087348 */ /* 0x000fea0003c00000 */
[----:B------:R0:W1:Y:S02]  /*0a30*/  SHFL.UP P0, R25, R24, R23, R22 ;  /* 0x0400001718197389 */ /* 0x0000640000000016 */
[----:B01----:R-:W-:Y:S05]  /*0a40*/  ENDCOLLECTIVE ;  /* 0x000000000000791b */ /* 0x003fea0003800000 */
.L_x_357:
[----:B------:R-:W-:Y:S05]  /*0a50*/  BRA `(.L_x_358) ;  /* 0xfffffff800647947 */ /* 0x000fea000383ffff */
.L_x_359:
        /* <DEDUP_REMOVED lines=10> */
.L_x_1614:


//--------------------- .text._ZN3cub18CUB_300001_SM_10006detail10radix_sort30DeviceRadixSortHistogramKernelINS1_5radix10policy_hubIifyE10Policy1000ELNS0_9SortOrderE0EiyNS1_21identity_decomposer_tEEEvPT2_PKT1_SA_iiT3_ --------------------------
	.section	.text._ZN3cub18CUB_300001_SM_10006detail10radix_sort30DeviceRadixSortHistogramKernelINS1_5radix10policy_hubIifyE10Policy1000ELNS0_9SortOrderE0EiyNS1_21identity_decomposer_tEEEvPT2_PKT1_SA_iiT3_,"ax",@progbits
	.align	128
        .global         _ZN3cub18CUB_300001_SM_10006detail10radix_sort30DeviceRadixSortHistogramKernelINS1_5radix10policy_hubIifyE10Policy1000ELNS0_9SortOrderE0EiyNS1_21identity_decomposer_tEEEvPT2_PKT1_SA_iiT3_
        .type           _ZN3cub18CUB_300001_SM_10006detail10radix_sort30DeviceRadixSortHistogramKernelINS1_5radix10policy_hubIifyE10Policy1000ELNS0_9SortOrderE0EiyNS1_21identity_decomposer_tEEEvPT2_PKT1_SA_iiT3_,@function
        .size           _ZN3cub18CUB_300001_SM_10006detail10radix_sort30DeviceRadixSortHistogramKernelINS1_5radix10policy_hubIifyE10Policy1000ELNS0_9SortOrderE0EiyNS1_21identity_decomposer_tEEEvPT2_PKT1_SA_iiT3_,(.L_x_1615 - _ZN3cub18CUB_300001_SM_10006detail10radix_sort30DeviceRadixSortHistogramKernelINS1_5radix10policy_hubIifyE10Policy1000ELNS0_9SortOrderE0EiyNS1_21identity_decomposer_tEEEvPT2_PKT1_SA_iiT3_)
        .other          _ZN3cub18CUB_300001_SM_10006detail10radix_sort30DeviceRadixSortHistogramKernelINS1_5radix10policy_hubIifyE10Policy1000ELNS0_9SortOrderE0EiyNS1_21identity_decomposer_tEEEvPT2_PKT1_SA_iiT3_,@"STO_CUDA_ENTRY STV_DEFAULT"
_ZN3cub18CUB_300001_SM_10006detail10radix_sort30DeviceRadixSortHistogramKernelINS1_5radix10policy_hubIifyE10Policy1000ELNS0_9SortOrderE0EiyNS1_21identity_decomposer_tEEEvPT2_PKT1_SA_iiT3_:
.text._ZN3cub18CUB_300001_SM_10006detail10radix_sort30DeviceRadixSortHistogramKernelINS1_5radix10policy_hubIifyE10Policy1000ELNS0_9SortOrderE0EiyNS1_21identity_decomposer_tEEEvPT2_PKT1_SA_iiT3_:
        /* <DEDUP_REMOVED lines=42> */
.L_x_443:
        /* <DEDUP_REMOVED lines=9> */
.L_x_363:
        /* <DEDUP_REMOVED lines=21> */
.L_x_362:
        /* <DEDUP_REMOVED lines=19> */
.L_x_365:
        /* <DEDUP_REMOVED lines=18> */
.L_x_364:
[----:B------:R-:W-:-:S13]  /*06d0*/  ISETP.GT.U32.AND P2, PT, R4, 0x7f, PT ;  /* 0x0000007f0400780c */ /* 0x000fda0003f44070 */
[----:B------:R-:W-:Y:S05]  /*06e0*/  @P2 BRA `(.L_x_361) ;  /* 0x0000000000e02947 */ /* 0x000fea0003800000 */
[----:B--23--:R-:W-:Y:S01]  /*06f0*/  HFMA2 R3, -RZ, RZ, 0, 0 ;  /* 0x00000000ff037431 */ /* 0x00cfe200000001ff */
[----:B------:R-:W-:Y:S06]  /*0700*/  @!P1 BRA `(.L_x_366) ;  /* 0x0000000000589947 */ /* 0x000fec0003800000 */
[----:B------:R-:W-:-:S07]  /*0710*/  IMAD.MOV.U32 R3, RZ, RZ, RZ ;  /* 0x000000ffff037224 */ /* 0x000fce00078e00ff */
.L_x_367:
        /* <DEDUP_REMOVED lines=21> */
.L_x_366:
        /* <DEDUP_REMOVED lines=14> */
.L_x_368:
        /* <DEDUP_REMOVED lines=18> */
.L_x_361:
[----:B------:R-:W-:Y:S05]  /*0a70*/  BSYNC.RECONVERGENT B0 ;  /* 0x0000000000007941 */ /* 0x000fea0003800200 */
.L_x_360:
        /* <DEDUP_REMOVED lines=16> */
.L_x_374:
        /* <DEDUP_REMOVED lines=36> */
.L_x_370:
        /* <DEDUP_REMOVED lines=67> */
.L_x_371:
        /* <DEDUP_REMOVED lines=24> */
.L_x_373:
        /* <DEDUP_REMOVED lines=73> */
.L_x_372:
[----:B------:R-:W-:Y:S05]  /*1800*/  BRA.U !UP0, `(.L_x_374) ;  /* 0xfffffff108dc7547 */ /* 0x000fea000b83ffff */
.L_x_369:
        /* <DEDUP_REMOVED lines=9> */
.L_x_394:
        /* <DEDUP_REMOVED lines=16> */
.L_x_379:
[----:B------:R-:W-:Y:S05]  /*19a0*/  BSYNC.RECONVERGENT B1 ;  /* 0x0000000000017941 */ /* 0x000fea0003800200 */
.L_x_378:
        /* <DEDUP_REMOVED lines=15> */
.L_x_381:
[----:B------:R-:W-:Y:S05]  /*1aa0*/  BSYNC.RECONVERGENT B1 ;  /* 0x0000000000017941 */ /* 0x000fea0003800200 */
.L_x_380:
[----:B------:R-:W-:Y:S04]  /*1ab0*/  BSSY.RECONVERGENT B1, `(.L_x_382) ;  /* 0x0000007000017945 */ /* 0x000fe80003800200 */
[----:B------:R-:W-:Y:S05]  /*1ac0*/  @!P0 BRA `(.L_x_383) ;  /* 0x0000000000148947 */ /* 0x000fea0003800000 */
[----:B01----:R-:W-:Y:S02]  /*1ad0*/  IMAD R17, R5, 0x100, R4 ;  /* 0x0000010005117824 */ /* 0x003fe400078e0204 */
[----:B------:R-:W-:-:S03]  /*1ae0*/  IMAD.MOV.U32 R23, RZ, RZ, RZ ;  /* 0x000000ffff177224 */ /* 0x000fc600078e00ff */
[----:B------:R-:W-:-:S05]  /*1af0*/  IADD3 R17, PT, PT, R17, 0x200, RZ ;  /* 0x0000020011117810 */ /* 0x000fca0007ffe0ff */
[----:B------:R-:W-:-:S05]  /*1b00*/  IMAD.WIDE.U32 R16, R17, 0x8, R2 ;  /* 0x0000000811107825 */ /* 0x000fca00078e0002 */
[----:B------:R2:W-:Y:S02]  /*1b10*/  REDG.E.ADD.64.STRONG.GPU desc[UR20][R16.64], R22 ;  /* 0x000000161000798e */ /* 0x0005e4000c12e514 */
.L_x_383:
[----:B------:R-:W-:Y:S05]  /*1b20*/  BSYNC.RECONVERGENT B1 ;  /* 0x0000000000017941 */ /* 0x000fea0003800200 */
.L_x_382:
[----:B------:R-:W-:Y:S04]  /*1b30*/  BSSY.RECONVERGENT B1, `(.L_x_384) ;  /* 0x0000007000017945 */ /* 0x000fe80003800200 */
[----:B------:R-:W-:Y:S05]  /*1b40*/  @!P1 BRA `(.L_x_385) ;  /* 0x0000000000149947 */ /* 0x000fea0003800000 */
[----:B012---:R-:W-:Y:S02]  /*1b50*/  IMAD R17, R5, 0x100, R4 ;  /* 0x0000010005117824 */ /* 0x007fe400078e0204 */
[----:B------:R-:W-:Y:S02]  /*1b60*/  IMAD.MOV.U32 R15, RZ, RZ, RZ ;  /* 0x000000ffff0f7224 */ /* 0x000fe400078e00ff */
[----:B------:R-:W-:-:S04]  /*1b70*/  VIADD R17, R17, 0x300 ;  /* 0x0000030011117836 */ /* 0x000fc80000000000 */
[----:B------:R-:W-:-:S05]  /*1b80*/  IMAD.WIDE.U32 R16, R17, 0x8, R2 ;  /* 0x0000000811107825 */ /* 0x000fca00078e0002 */
[----:B------:R3:W-:Y:S02]  /*1b90*/  REDG.E.ADD.64.STRONG.GPU desc[UR20][R16.64], R14 ;  /* 0x0000000e1000798e */ /* 0x0007e4000c12e514 */
.L_x_385:
[----:B------:R-:W-:Y:S05]  /*1ba0*/  BSYNC.RECONVERGENT B1 ;  /* 0x0000000000017941 */ /* 0x000fea0003800200 */
.L_x_384:
[----:B------:R-:W-:Y:S04]  /*1bb0*/  BSSY.RECONVERGENT B1, `(.L_x_386) ;  /* 0x0000007000017945 */ /* 0x000fe80003800200 */
[----:B------:R-:W-:Y:S05]  /*1bc0*/  @!P2 BRA `(.L_x_387) ;  /* 0x000000000014a947 */ /* 0x000fea0003800000 */
[----:B---3--:R-:W-:Y:S02]  /*1bd0*/  IMAD R15, R5, 0x100, R4 ;  /* 0x00000100050f7824 */ /* 0x008fe400078e0204 */
[----:B------:R-:W-:Y:S02]  /*1be0*/  HFMA2 R13, -RZ, RZ, 0, 0 ;  /* 0x00000000ff0d7431 */ /* 0x000fe400000001ff */
[----:B------:R-:W-:-:S04]  /*1bf0*/  VIADD R15, R15, 0x400 ;  /* 0x000004000f0f7836 */ /* 0x000fc80000000000 */
[----:B------:R-:W-:-:S05]  /*1c00*/  IMAD.WIDE.U32 R14, R15, 0x8, R2 ;  /* 0x000000080f0e7825 */ /* 0x000fca00078e0002 */
[----:B------:R4:W-:Y:S02]  /*1c10*/  REDG.E.ADD.64.STRONG.GPU desc[UR20][R14.64], R12 ;  /* 0x0000000c0e00798e */ /* 0x0009e4000c12e514 */
.L_x_387:
[----:B------:R-:W-:Y:S05]  /*1c20*/  BSYNC.RECONVERGENT B1 ;  /* 0x0000000000017941 */ /* 0x000fea0003800200 */
.L_x_386:
[----:B------:R-:W-:Y:S04]  /*1c30*/  BSSY.RECONVERGENT B1, `(.L_x_388) ;  /* 0x0000007000017945 */ /* 0x000fe80003800200 */
[----:B------:R-:W-:Y:S05]  /*1c40*/  @!P3 BRA `(.L_x_389) ;  /* 0x000000000014b947 */ /* 0x000fea0003800000 */
[----:B----4-:R-:W-:Y:S02]  /*1c50*/  IMAD R13, R5, 0x100, R4 ;  /* 0x00000100050d7824 */ /* 0x010fe400078e0204 */
[----:B------:R-:W-:Y:S02]  /*1c60*/  IMAD.MOV.U32 R7, RZ, RZ, RZ ;  /* 0x000000ffff077224 */ /* 0x000fe400078e00ff */
[----:B------:R-:W-:-:S04]  /*1c70*/  VIADD R13, R13, 0x500 ;  /* 0x000005000d0d7836 */ /* 0x000fc80000000000 */
[----:B------:R-:W-:-:S05]  /*1c80*/  IMAD.WIDE.U32 R12, R13, 0x8, R2 ;  /* 0x000000080d0c7825 */ /* 0x000fca00078e0002 */
[----:B------:R4:W-:Y:S02]  /*1c90*/  REDG.E.ADD.64.STRONG.GPU desc[UR20][R12.64], R6 ;  /* 0x000000060c00798e */ /* 0x0009e4000c12e514 */
.L_x_389:
[----:B------:R-:W-:Y:S05]  /*1ca0*/  BSYNC.RECONVERGENT B1 ;  /* 0x0000000000017941 */ /* 0x000fea0003800200 */
.L_x_388:
[----:B------:R-:W-:Y:S04]  /*1cb0*/  BSSY.RECONVERGENT B1, `(.L_x_390) ;  /* 0x0000007000017945 */ /* 0x000fe80003800200 */
[----:B------:R-:W-:Y:S05]  /*1cc0*/  @!P4 BRA `(.L_x_391) ;  /* 0x000000000014c947 */ /* 0x000fea0003800000 */
[----:B----4-:R-:W-:Y:S02]  /*1cd0*/  IMAD R7, R5, 0x100, R4 ;  /* 0x0000010005077824 */ /* 0x010fe400078e0204 */
[----:B------:R-:W-:Y:S02]  /*1ce0*/  IMAD.MOV.U32 R9, RZ, RZ, RZ ;  /* 0x000000ffff097224 */ /* 0x000fe400078e00ff */
[----:B------:R-:W-:-:S04]  /*1cf0*/  VIADD R7, R7, 0x600 ;  /* 0x0000060007077836 */ /* 0x000fc80000000000 */
[----:B------:R-:W-:-:S05]  /*1d00*/  IMAD.WIDE.U32 R6, R7, 0x8, R2 ;  /* 0x0000000807067825 */ /* 0x000fca00078e0002 */
[----:B------:R4:W-:Y:S02]  /*1d10*/  REDG.E.ADD.64.STRONG.GPU desc[UR20][R6.64], R8 ;  /* 0x000000080600798e */ /* 0x0009e4000c12e514 */
.L_x_391:
[----:B------:R-:W-:Y:S05]  /*1d20*/  BSYNC.RECONVERGENT B1 ;  /* 0x0000000000017941 */ /* 0x000fea0003800200 */
.L_x_390:
[----:B------:R-:W-:Y:S04]  /*1d30*/  BSSY.RECONVERGENT B1, `(.L_x_392) ;  /* 0x0000007000017945 */ /* 0x000fe80003800200 */
[----:B------:R-:W-:Y:S05]  /*1d40*/  @!P5 BRA `(.L_x_393) ;  /* 0x000000000014d947 */ /* 0x000fea0003800000 */
[----:B----4-:R-:W-:Y:S01]  /*1d50*/  LEA R7, R5, R4, 0x8 ;  /* 0x0000000405077211 */ /* 0x010fe200078e40ff */
[----:B------:R-:W-:-:S04]  /*1d60*/  IMAD.MOV.U32 R11, RZ, RZ, RZ ;  /* 0x000000ffff0b7224 */ /* 0x000fc800078e00ff */
[----:B------:R-:W-:-:S04]  /*1d70*/  VIADD R7, R7, 0x700 ;  /* 0x0000070007077836 */ /* 0x000fc80000000000 */
[----:B------:R-:W-:-:S05]  /*1d80*/  IMAD.WIDE.U32 R6, R7, 0x8, R2 ;  /* 0x0000000807067825 */ /* 0x000fca00078e0002 */
[----:B------:R4:W-:Y:S02]  /*1d90*/  REDG.E.ADD.64.STRONG.GPU desc[UR20][R6.64], R10 ;  /* 0x0000000a0600798e */ /* 0x0009e4000c12e514 */
.L_x_393:
[----:B------:R-:W-:Y:S05]  /*1da0*/  BSYNC.RECONVERGENT B1 ;  /* 0x0000000000017941 */ /* 0x000fea0003800200 */
.L_x_392:
[----:B------:R-:W-:-:S05]  /*1db0*/  VIADD R5, R5, 0x8 ;  /* 0x0000000805057836 */ /* 0x000fca0000000000 */
[----:B------:R-:W-:-:S13]  /*1dc0*/  ISETP.NE.AND P0, PT, R5, UR27, PT ;  /* 0x0000001b05007c0c */ /* 0x000fda000bf05270 */
[----:B------:R-:W-:Y:S05]  /*1dd0*/  @P0 BRA `(.L_x_394) ;  /* 0xfffffff800b00947 */ /* 0x000fea000383ffff */
[----:B------:R-:W-:-:S07]  /*1de0*/  IMAD.U32 R3, RZ, RZ, UR27 ;  /* 0x0000001bff037e24 */ /* 0x000fce000f8e00ff */
.L_x_377:
        /* <DEDUP_REMOVED lines=24> */
.L_x_398:
[----:B------:R-:W-:Y:S05]  /*1f70*/  BSYNC.RECONVERGENT B1 ;  /* 0x0000000000017941 */ /* 0x000fea0003800200 */
.L_x_397:
        /* <DEDUP_REMOVED lines=9> */
.L_x_400:
[----:B------:R-:W-:Y:S05]  /*2010*/  BSYNC.RECONVERGENT B1 ;  /* 0x0000000000017941 */ /* 0x000fea0003800200 */
.L_x_399:
        /* <DEDUP_REMOVED lines=8> */
.L_x_402:
[----:B------:R-:W-:Y:S05]  /*20a0*/  BSYNC.RECONVERGENT B1 ;  /* 0x0000000000017941 */ /* 0x000fea0003800200 */
.L_x_401:
        /* <DEDUP_REMOVED lines=9> */
.L_x_404:
[----:B------:R-:W-:Y:S05]  /*2140*/  BSYNC.RECONVERGENT B1 ;  /* 0x0000000000017941 */ /* 0x000fea0003800200 */
.L_x_403:
[----:B------:R-:W-:-:S07]  /*2150*/  VIADD R3, R3, 0x4 ;  /* 0x0000000403037836 */ /* 0x000fce0000000000 */
.L_x_396:
        /* <DEDUP_REMOVED lines=18> */
.L_x_408:
[----:B------:R-:W-:Y:S05]  /*2280*/  BSYNC.RECONVERGENT B2 ;  /* 0x0000000000027941 */ /* 0x000fea0003800200 */
.L_x_407:
        /* <DEDUP_REMOVED lines=9> */
.L_x_410:
[----:B------:R-:W-:Y:S05]  /*2320*/  BSYNC.RECONVERGENT B2 ;  /* 0x0000000000027941 */ /* 0x000fea0003800200 */
.L_x_409:
[----:B------:R-:W-:-:S07]  /*2330*/  VIADD R3, R3, 0x2 ;  /* 0x0000000203037836 */ /* 0x000fce0000000000 */
.L_x_406:
        /* <DEDUP_REMOVED lines=12> */
.L_x_405:
[----:B------:R-:W-:Y:S05]  /*2400*/  BSYNC.RECONVERGENT B1 ;  /* 0x0000000000017941 */ /* 0x000fea0003800200 */
.L_x_395:
[----:B------:R-:W-:-:S13]  /*2410*/  ISETP.GT.U32.AND P0, PT, R4, 0x7f, PT ;  /* 0x0000007f0400780c */ /* 0x000fda0003f04070 */
[----:B------:R-:W-:Y:S05]  /*2420*/  @P0 BRA `(.L_x_376) ;  /* 0x0000000800900947 */ /* 0x000fea0003800000 */
[----:B------:R-:W-:Y:S01]  /*2430*/  UISETP.GE.U32.AND UP0, UPT, UR22, 0x7, UPT ;  /* 0x000000071600788c */ /* 0x000fe2000bf06070 */
[----:B0-----:R-:W-:-:S08]  /*2440*/  IMAD.MOV.U32 R3, RZ, RZ, RZ ;  /* 0x000000ffff037224 */ /* 0x001fd000078e00ff */
[----:B------:R-:W-:Y:S05]  /*2450*/  BRA.U !UP0, `(.L_x_411) ;  /* 0x0000000508147547 */ /* 0x000fea000b800000 */
[----:B------:R-:W0:Y:S01]  /*2460*/  LDC.64 R2, c[0x0][0x380] ;  /* 0x0000e000ff027b82 */ /* 0x000e220000000a00 */
[----:B------:R-:W-:-:S07]  /*2470*/  IMAD.MOV.U32 R9, RZ, RZ, RZ ;  /* 0x000000ffff097224 */ /* 0x000fce00078e00ff */
.L_x_428:
        /* <DEDUP_REMOVED lines=18> */
.L_x_413:
[----:B------:R-:W-:Y:S05]  /*25a0*/  BSYNC.RECONVERGENT B1 ;  /* 0x0000000000017941 */ /* 0x000fea0003800200 */
.L_x_412:
[----:B------:R-:W-:Y:S04]  /*25b0*/  BSSY.RECONVERGENT B1, `(.L_x_414) ;  /* 0x0000005000017945 */ /* 0x000fe80003800200 */
[----:B------:R-:W-:Y:S05]  /*25c0*/  @!P1 BRA `(.L_x_415) ;  /* 0x00000000000c9947 */ /* 0x000fea0003800000 */
[----:B0-----:R-:W-:Y:S02]  /*25d0*/  IMAD.MOV.U32 R14, RZ, RZ, R13 ;  /* 0x000000ffff0e7224 */ /* 0x001fe400078e000d */
[----:B------:R-:W-:-:S05]  /*25e0*/  IMAD.MOV.U32 R15, RZ, RZ, RZ ;  /* 0x000000ffff0f7224 */ /* 0x000fca00078e00ff */
[----:B------:R1:W-:Y:S02]  /*25f0*/  REDG.E.ADD.64.STRONG.GPU desc[UR20][R6.64+0xc00], R14 ;  /* 0x000c000e0600798e */ /* 0x0003e4000c12e514 */
.L_x_415:
[----:B------:R-:W-:Y:S05]  /*2600*/  BSYNC.RECONVERGENT B1 ;  /* 0x0000000000017941 */ /* 0x000fea0003800200 */
.L_x_414:
        /* <DEDUP_REMOVED lines=12> */
.L_x_417:
[----:B------:R-:W-:Y:S05]  /*26d0*/  BSYNC.RECONVERGENT B1 ;  /* 0x0000000000017941 */ /* 0x000fea0003800200 */
.L_x_416:
[----:B------:R-:W-:Y:S04]  /*26e0*/  BSSY.RECONVERGENT B1, `(.L_x_418) ;  /* 0x0000005000017945 */ /* 0x000fe80003800200 */
[----:B------:R-:W-:Y:S05]  /*26f0*/  @!P1 BRA `(.L_x_419) ;  /* 0x00000000000c9947 */ /* 0x000fea0003800000 */
[----:B012---:R-:W-:Y:S02]  /*2700*/  IMAD.MOV.U32 R14, RZ, RZ, R18 ;  /* 0x000000ffff0e7224 */ /* 0x007fe400078e0012 */
[----:B------:R-:W-:-:S05]  /*2710*/  IMAD.MOV.U32 R15, RZ, RZ, RZ ;  /* 0x000000ffff0f7224 */ /* 0x000fca00078e00ff */
[----:B------:R3:W-:Y:S02]  /*2720*/  REDG.E.ADD.64.STRONG.GPU desc[UR20][R6.64+0x1c00], R14 ;  /* 0x001c000e0600798e */ /* 0x0007e4000c12e514 */
.L_x_419:
[----:B------:R-:W-:Y:S05]  /*2730*/  BSYNC.RECONVERGENT B1 ;  /* 0x0000000000017941 */ /* 0x000fea0003800200 */
.L_x_418:
[----:B------:R-:W-:Y:S04]  /*2740*/  BSSY.RECONVERGENT B1, `(.L_x_420) ;  /* 0x0000005000017945 */ /* 0x000fe80003800200 */
[----:B------:R-:W-:Y:S05]  /*2750*/  @!P2 BRA `(.L_x_421) ;  /* 0x00000000000ca947 */ /* 0x000fea0003800000 */
[----:B0123--:R-:W-:Y:S01]  /*2760*/  MOV R14, R19 ;  /* 0x00000013000e7202 */ /* 0x00ffe20000000f00 */
[----:B------:R-:W-:-:S05]  /*2770*/  IMAD.MOV.U32 R15, RZ, RZ, RZ ;  /* 0x000000ffff0f7224 */ /* 0x000fca00078e00ff */
[----:B------:R4:W-:Y:S02]  /*2780*/  REDG.E.ADD.64.STRONG.GPU desc[UR20][R6.64+0x2400], R14 ;  /* 0x0024000e0600798e */ /* 0x0009e4000c12e514 */
.L_x_421:
[----:B------:R-:W-:Y:S05]  /*2790*/  BSYNC.RECONVERGENT B1 ;  /* 0x0000000000017941 */ /* 0x000fea0003800200 */
.L_x_420:
[----:B------:R-:W-:Y:S04]  /*27a0*/  BSSY.RECONVERGENT B1, `(.L_x_422) ;  /* 0x0000004000017945 */ /* 0x000fe80003800200 */
[----:B------:R-:W-:Y:S05]  /*27b0*/  @!P3 BRA `(.L_x_423) ;  /* 0x000000000008b947 */ /* 0x000fea0003800000 */
[----:B------:R-:W-:-:S05]  /*27c0*/  IMAD.MOV.U32 R17, RZ, RZ, RZ ;  /* 0x000000ffff117224 */ /* 0x000fca00078e00ff */
[----:B------:R0:W-:Y:S02]  /*27d0*/  REDG.E.ADD.64.STRONG.GPU desc[UR20][R6.64+0x2c00], R16 ;  /* 0x002c00100600798e */ /* 0x0001e4000c12e514 */
.L_x_423:
[----:B------:R-:W-:Y:S05]  /*27e0*/  BSYNC.RECONVERGENT B1 ;  /* 0x0000000000017941 */ /* 0x000fea0003800200 */
.L_x_422:
[----:B------:R-:W-:Y:S04]  /*27f0*/  BSSY.RECONVERGENT B1, `(.L_x_424) ;  /* 0x0000004000017945 */ /* 0x000fe80003800200 */
[----:B------:R-:W-:Y:S05]  /*2800*/  @!P4 BRA `(.L_x_425) ;  /* 0x000000000008c947 */ /* 0x000fea0003800000 */
[----:B------:R-:W-:-:S05]  /*2810*/  IMAD.MOV.U32 R13, RZ, RZ, RZ ;  /* 0x000000ffff0d7224 */ /* 0x000fca00078e00ff */
[----:B------:R0:W-:Y:S02]  /*2820*/  REDG.E.ADD.64.STRONG.GPU desc[UR20][R6.64+0x3400], R12 ;  /* 0x0034000c0600798e */ /* 0x0001e4000c12e514 */
.L_x_425:
[----:B------:R-:W-:Y:S05]  /*2830*/  BSYNC.RECONVERGENT B1 ;  /* 0x0000000000017941 */ /* 0x000fea0003800200 */
.L_x_424:
[----:B------:R-:W-:Y:S04]  /*2840*/  BSSY.RECONVERGENT B1, `(.L_x_426) ;  /* 0x0000004000017945 */ /* 0x000fe80003800200 */
[----:B------:R-:W-:Y:S05]  /*2850*/  @!P5 BRA `(.L_x_427) ;  /* 0x000000000008d947 */ /* 0x000fea0003800000 */
[----:B------:R-:W-:-:S05]  /*2860*/  IMAD.MOV.U32 R11, RZ, RZ, RZ ;  /* 0x000000ffff0b7224 */ /* 0x000fca00078e00ff */
[----:B------:R0:W-:Y:S02]  /*2870*/  REDG.E.ADD.64.STRONG.GPU desc[UR20][R6.64+0x3c00], R10 ;  /* 0x003c000a0600798e */ /* 0x0001e4000c12e514 */
.L_x_427:
[----:B------:R-:W-:Y:S05]  /*2880*/  BSYNC.RECONVERGENT B1 ;  /* 0x0000000000017941 */ /* 0x000fea0003800200 */
.L_x_426:
[----:B------:R-:W-:Y:S05]  /*2890*/  @P0 BRA `(.L_x_428) ;  /* 0xfffffff800f80947 */ /* 0x000fea000383ffff */
[----:B------:R-:W-:-:S07]  /*28a0*/  IMAD.U32 R3, RZ, RZ, UR27 ;  /* 0x0000001bff037e24 */ /* 0x000fce000f8e00ff */
.L_x_411:
        /* <DEDUP_REMOVED lines=20> */
.L_x_431:
[----:B------:R-:W-:Y:S05]  /*29f0*/  BSYNC.RECONVERGENT B1 ;  /* 0x0000000000017941 */ /* 0x000fea0003800200 */
.L_x_430:
        /* <DEDUP_REMOVED lines=9> */
.L_x_433:
[----:B------:R-:W-:Y:S05]  /*2a90*/  BSYNC.RECONVERGENT B1 ;  /* 0x0000000000017941 */ /* 0x000fea0003800200 */
.L_x_432:
        /* <DEDUP_REMOVED lines=8> */
.L_x_435:
[----:B------:R-:W-:Y:S05]  /*2b20*/  BSYNC.RECONVERGENT B1 ;  /* 0x0000000000017941 */ /* 0x000fea0003800200 */
.L_x_434:
        /* <DEDUP_REMOVED lines=9> */
.L_x_437:
[----:B------:R-:W-:Y:S05]  /*2bc0*/  BSYNC.RECONVERGENT B1 ;  /* 0x0000000000017941 */ /* 0x000fea0003800200 */
.L_x_436:
[----:B------:R-:W-:-:S07]  /*2bd0*/  VIADD R3, R3, 0x4 ;  /* 0x0000000403037836 */ /* 0x000fce0000000000 */
.L_x_429:
        /* <DEDUP_REMOVED lines=17> */
.L_x_440:
[----:B------:R-:W-:Y:S05]  /*2cf0*/  BSYNC.RECONVERGENT B1 ;  /* 0x0000000000017941 */ /* 0x000fea0003800200 */
.L_x_439:
        /* <DEDUP_REMOVED lines=9> */
.L_x_442:
[----:B------:R-:W-:Y:S05]  /*2d90*/  BSYNC.RECONVERGENT B1 ;  /* 0x0000000000017941 */ /* 0x000fea0003800200 */
.L_x_441:
[----:B------:R-:W-:-:S07]  /*2da0*/  VIADD R3, R3, 0x2 ;  /* 0x0000000203037836 */ /* 0x000fce0000000000 */
.L_x_438:
        /* <DEDUP_REMOVED lines=12> */
.L_x_376:
[----:B------:R-:W-:Y:S05]  /*2e70*/  BSYNC.RECONVERGENT B0 ;  /* 0x0000000000007941 */ /* 0x000fea0003800200 */
.L_x_375:
[----:B------:R-:W-:Y:S01]  /*2e80*/  BAR.SYNC.DEFER_BLOCKING 0x0 ;  /* 0x0000000000007b1d */ /* 0x000fe20000010000 */
[----:B------:R-:W-:-:S04]  /*2e90*/  UIADD3 UR6, UP0, UPT, UR6, 0x1, URZ ;  /* 0x0000000106067890 */ /* 0x000fc8000ff1e0ff */
[----:B------:R-:W-:Y:S02]  /*2ea0*/  UIADD3.X UR7, UPT, UPT, URZ, UR7, URZ, UP0, !UPT ;  /* 0x00000007ff077290 */ /* 0x000fe400087fe4ff */
[----:B------:R-:W-:-:S04]  /*2eb0*/  UISETP.NE.U32.AND UP0, UPT, UR6, UR11, UPT ;  /* 0x0000000b0600728c */ /* 0x000fc8000bf05070 */
[----:B------:R-:W-:-:S09]  /*2ec0*/  UISETP.NE.AND.EX UP0, UPT, UR7, UR12, UPT, UP0 ;  /* 0x0000000c0700728c */ /* 0x000fd2000bf05300 */
[----:B------:R-:W-:Y:S05]  /*2ed0*/  BRA.U UP0, `(.L_x_443) ;  /* 0xffffffd100f07547 */ /* 0x000fea000b83ffff */
[----:B------:R-:W-:Y:S05]  /*2ee0*/  EXIT ;  /* 0x000000000000794d */ /* 0x000fea0003800000 */
.L_x_444:
        /* <DEDUP_REMOVED lines=9> */
.L_x_1615:


//--------------------- .text._ZN3cub18CUB_300001_SM_10006detail10radix_sort31DeviceRadixSortSingleTileKernelINS1_5radix10policy_hubIifyE10Policy1000ELNS0_9SortOrderE0EifyNS1_21identity_decomposer_tEEEvPKT1_PSA_PKT2_PSE_T3_iiT4_ --------------------------
	.section	.text._ZN3cub18CUB_300001_SM_10006detail10radix_sort31DeviceRadixSortSingleTileKernelINS1_5radix10policy_hubIifyE10Policy1000ELNS0_9SortOrderE0EifyNS1_21identity_decomposer_tEEEvPKT1_PSA_PKT2_PSE_T3_iiT4_,"ax",@progbits
	.align	128
        .global         _ZN3cub18CUB_300001_SM_10006detail10radix_sort31DeviceRadixSortSingleTileKernelINS1_5radix10policy_hubIifyE10Policy1000ELNS0_9SortOrderE0EifyNS1_21identity_decomposer_tEEEvPKT1_PSA_PKT2_PSE_T3_iiT4_
        .type           _ZN3cub18CUB_300001_SM_10006detail10radix_sort31DeviceRadixSortSingleTileKernelINS1_5radix10policy_hubIifyE10Policy1000ELNS0_9SortOrderE0EifyNS1_21identity_decomposer_tEEEvPKT1_PSA_PKT2_PSE_T3_iiT4_,@function
        .size           _ZN3cub18CUB_300001_SM_10006detail10radix_sort31DeviceRadixSortSingleTileKernelINS1_5radix10policy_hubIifyE10Policy1000ELNS0_9SortOrderE0EifyNS1_21identity_decomposer_tEEEvPKT1_PSA_PKT2_PSE_T3_iiT4_,(.L_x_1616 - _ZN3cub18CUB_300001_SM_10006detail10radix_sort31DeviceRadixSortSingleTileKernelINS1_5radix10policy_hubIifyE10Policy1000ELNS0_9SortOrderE0EifyNS1_21identity_decomposer_tEEEvPKT1_PSA_PKT2_PSE_T3_iiT4_)
        .other          _ZN3cub18CUB_300001_SM_10006detail10radix_sort31DeviceRadixSortSingleTileKernelINS1_5radix10policy_hubIifyE10Policy1000ELNS0_9SortOrderE0EifyNS1_21identity_decomposer_tEEEvPKT1_PSA_PKT2_PSE_T3_iiT4_,@"STO_CUDA_ENTRY STV_DEFAULT"
_ZN3cub18CUB_300001_SM_10006detail10radix_sort31DeviceRadixSortSingleTileKernelINS1_5radix10policy_hubIifyE10Policy1000ELNS0_9SortOrderE0EifyNS1_21identity_decomposer_tEEEvPKT1_PSA_PKT2_PSE_T3_iiT4_:
.text._ZN3cub18CUB_300001_SM_10006detail10radix_sort31DeviceRadixSortSingleTileKernelINS1_5radix10policy_hubIifyE10Policy1000ELNS0_9SortOrderE0EifyNS1_21identity_decomposer_tEEEvPKT1_PSA_PKT2_PSE_T3_iiT4_:
        /* <DEDUP_REMOVED lines=182> */
.L_x_446:
        /* <DEDUP_REMOVED lines=554> */
.L_x_445:
        /* <DEDUP_REMOVED lines=229> */
.L_x_447:
        /* <DEDUP_REMOVED lines=11> */
.L_x_1616:


//--------------------- .text._ZN3cub18CUB_300001_SM_10006detail9transform16transform_kernelINS2_10policy_hubILb0EN4cuda3std3__45tupleIJN6thrust24THRUST_300001_SM_1000_NS6detail15normal_iteratorINSA_10device_ptrIfEEEENSC_INSD_IiEEEEEEEE10policy1000ElNS7_7dividesIfEESF_JPfPiEEEvT0_iT1_T2_DpNS2_10kernel_argIT3_EE --------------------------
	.section	.text._ZN3cub18CUB_300001_SM_10006detail9transform16transform_kernelINS2_10policy_hubILb0EN4cuda3std3__45tupleIJN6thrust24THRUST_300001_SM_1000_NS6detail15normal_iteratorINSA_10device_ptrIfEEEENSC_INSD_IiEEEEEEEE10policy1000ElNS7_7dividesIfEESF_JPfPiEEEvT0_iT1_T2_DpNS2_10kernel_argIT3_EE,"ax",@progbits
	.align	128
        .global         _ZN3cub18CUB_300001_SM_10006detail9transform16transform_kernelINS2_10policy_hubILb0EN4cuda3std3__45tupleIJN6thrust24THRUST_300001_SM_1000_NS6detail15normal_iteratorINSA_10device_ptrIfEEEENSC_INSD_IiEEEEEEEE10policy1000ElNS7_7dividesIfEESF_JPfPiEEEvT0_iT1_T2_DpNS2_10kernel_argIT3_EE
        .type           _ZN3cub18CUB_300001_SM_10006detail9transform16transform_kernelINS2_10policy_hubILb0EN4cuda3std3__45tupleIJN6thrust24THRUST_300001_SM_1000_NS6detail15normal_iteratorINSA_10device_ptrIfEEEENSC_INSD_IiEEEEEEEE10policy1000ElNS7_7dividesIfEESF_JPfPiEEEvT0_iT1_T2_DpNS2_10kernel_argIT3_EE,@function
        .size           _ZN3cub18CUB_300001_SM_10006detail9transform16transform_kernelINS2_10policy_hubILb0EN4cuda3std3__45tupleIJN6thrust24THRUST_300001_SM_1000_NS6detail15normal_iteratorINSA_10device_ptrIfEEEENSC_INSD_IiEEEEEEEE10policy1000ElNS7_7dividesIfEESF_JPfPiEEEvT0_iT1_T2_DpNS2_10kernel_argIT3_EE,(.L_x_1602 - _ZN3cub18CUB_300001_SM_10006detail9transform16transform_kernelINS2_10policy_hubILb0EN4cuda3std3__45tupleIJN6thrust24THRUST_300001_SM_1000_NS6detail15normal_iteratorINSA_10device_ptrIfEEEENSC_INSD_IiEEEEEEEE10policy1000ElNS7_7dividesIfEESF_JPfPiEEEvT0_iT1_T2_DpNS2_10kernel_argIT3_EE)
        .other          _ZN3cub18CUB_300001_SM_10006detail9transform16transform_kernelINS2_10policy_hubILb0EN4cuda3std3__45tupleIJN6thrust24THRUST_300001_SM_1000_NS6detail15normal_iteratorINSA_10device_ptrIfEEEENSC_INSD_IiEEEEEEEE10policy1000ElNS7_7dividesIfEESF_JPfPiEEEvT0_iT1_T2_DpNS2_10kernel_argIT3_EE,@"STO_CUDA_ENTRY STV_DEFAULT"
_ZN3cub18CUB_300001_SM_10006detail9transform16transform_kernelINS2_10policy_hubILb0EN4cuda3std3__45tupleIJN6thrust24THRUST_300001_SM_1000_NS6detail15normal_iteratorINSA_10device_ptrIfEEEENSC_INSD_IiEEEEEEEE10policy1000ElNS7_7dividesIfEESF_JPfPiEEEvT0_iT1_T2_DpNS2_10kernel_argIT3_EE:
.text._ZN3cub18CUB_300001_SM_10006detail9transform16transform_kernelINS2_10policy_hubILb0EN4cuda3std3__45tupleIJN6thrust24THRUST_300001_SM_1000_NS6detail15normal_iteratorINSA_10device_ptrIfEEEENSC_INSD_IiEEEEEEEE10policy1000ElNS7_7dividesIfEESF_JPfPiEEEvT0_iT1_T2_DpNS2_10kernel_argIT3_EE:
[----:B------:R-:W-:Y:S01]  /*0000*/  LDC R1, c[0x0][0x37c] ;  /* 0x0000df00ff017b82 */ /* 0x000fe20000000800 */
[----:B------:R-:W1:Y:S07]  /*0010*/  LDCU UR24, c[0x0][0x388] ;  /* 0x00007100ff1877ac */ /* 0x000e6e0008000800 */
[----:B------:R-:W2:Y:S01]  /*0020*/  S2UR UR5, SR_CTAID.X ;  /* 0x00000000000579c3 */ /* 0x000ea20000002500 */
[----:B------:R-:W3:Y:S01]  /*0030*/  LDCU UR7, c[0x0][0x370] ;  /* 0x00006e00ff0777ac */ /* 0x000ee20008000800 */
[----:B------:R-:W4:Y:S06]  /*0040*/  LDCU.64 UR22, c[0x0][0x358] ;  /* 0x00006b00ff1677ac */ /* 0x000f2c0008000a00 */
[----:B------:R-:W5:Y:S01]  /*0050*/  LDC.64 R2, c[0x0][0x380] ;  /* 0x0000e000ff027b82 */ /* 0x000f620000000a00 */
[----:B-1----:R-:W-:-:S04]  /*0060*/  USHF.L.U32 UR19, UR24, 0x7, URZ ;  /* 0x0000000718137899 */ /* 0x002fc800080006ff */
[----:B------:R-:W-:Y:S02]  /*0070*/  USHF.R.S32.HI UR8, URZ, 0x1f, UR19 ;  /* 0x0000001fff087899 */ /* 0x000fe40008011413 */
[----:B--2---:R-:W-:Y:S02]  /*0080*/  UIMAD.WIDE.U32 UR20, UR19, UR5, URZ ;  /* 0x00000005131472a5 */ /* 0x004fe4000f8e00ff */
[----:B------:R-:W-:Y:S02]  /*0090*/  UIMAD UR6, UR8, UR5, URZ ;  /* 0x00000005080672a4 */ /* 0x000fe4000f8e02ff */
[----:B------:R-:W-:Y:S02]  /*00a0*/  UIADD3 UR4, UPT, UPT, UR5, 0x2, URZ ;  /* 0x0000000205047890 */ /* 0x000fe4000fffe0ff */
[----:B------:R-:W-:Y:S02]  /*00b0*/  UIADD3 UR6, UPT, UPT, UR21, UR6, URZ ;  /* 0x0000000615067290 */ /* 0x000fe4000fffe0ff */
[----:B---3--:R-:W-:Y:S01]  /*00c0*/  UISETP.GE.U32.AND UP0, UPT, UR4, UR7, UPT ;  /* 0x000000070400728c */ /* 0x008fe2000bf06070 */
[----:B-----5:R-:W-:-:S03]  /*00d0*/  IADD3 R0, P0, PT, R2, -UR20, RZ ;  /* 0x8000001402007c10 */ /* 0x020fc6000ff1e0ff */
[----:B------:R-:W-:Y:S01]  /*00e0*/  UISETP.EQ.OR UP0, UPT, UR5, URZ, UP0 ;  /* 0x000000ff0500728c */ /* 0x000fe20008702670 */
[----:B------:R-:W-:Y:S02]  /*00f0*/  IADD3.X R2, PT, PT, R3, ~UR6, RZ, P0, !PT ;  /* 0x8000000603027c10 */ /* 0x000fe400087fe4ff */
[----:B------:R-:W-:-:S04]  /*0100*/  ISETP.LT.U32.AND P0, PT, R0, UR19, PT ;  /* 0x0000001300007c0c */ /* 0x000fc8000bf01070 */
[----:B------:R-:W-:-:S04]  /*0110*/  ISETP.LT.AND.EX P0, PT, R2, UR8, PT, P0 ;  /* 0x0000000802007c0c */ /* 0x000fc8000bf01300 */
[----:B------:R-:W-:Y:S01]  /*0120*/  SEL R0, R0, UR19, P0 ;  /* 0x0000001300007c07 */ /* 0x000fe20008000000 */
[----:B----4-:R-:W-:Y:S08]  /*0130*/  BRA.U UP0, `(.L_x_448) ;  /* 0x0000000100e47547 */ /* 0x010ff0000b800000 */
[----:B------:R-:W1:Y:S01]  /*0140*/  S2R R2, SR_TID.X ;  /* 0x0000000000027919 */ /* 0x000e620000002100 */
[----:B------:R-:W-:Y:S01]  /*0150*/  ELECT P0, URZ, PT ;  /* 0x0000000000ff782f */ /* 0x000fe20003800000 */
[----:B------:R-:W-:Y:S03]  /*0160*/  BSSY.RECONVERGENT B0, `(.L_x_449) ;  /* 0x000002e000007945 */ /* 0x000fe60003800200 */
[----:B-1----:R-:W-:-:S13]  /*0170*/  ISETP.GT.U32.OR P0, PT, R2, 0x1f, !P0 ;  /* 0x0000001f0200780c */ /* 0x002fda0004704470 */
[----:B------:R-:W-:Y:S05]  /*0180*/  @P0 BRA `(.L_x_450) ;  /* 0x0000000000ac0947 */ /* 0x000fea0003800000 */
[----:B------:R-:W1:Y:S01]  /*0190*/  S2UR UR18, SR_CgaCtaId ;  /* 0x00000000001279c3 */ /* 0x000e620000008800 */
[----:B------:R-:W2:Y:S01]  /*01a0*/  LDCU UR15, c[0x0][0x3a0] ;  /* 0x00007400ff0f77ac */ /* 0x000ea20008000800 */
[----:B------:R-:W3:Y:S01]  /*01b0*/  LDCU UR17, c[0x0][0x3b0] ;  /* 0x00007600ff1177ac */ /* 0x000ee20008000800 */
[----:B------:R-:W-:Y:S01]  /*01c0*/  ULEA UR14, UR24, 0xf, 0x9 ;  /* 0x0000000f180e7891 */ /* 0x000fe2000f8e48ff */
[----:B------:R-:W-:Y:S01]  /*01d0*/  UMOV UR7, 0x400 ;  /* 0x0000040000077882 */ /* 0x000fe20000000000 */
[----:B------:R-:W-:Y:S01]  /*01e0*/  UMOV UR10, 0x1 ;  /* 0x00000001000a7882 */ /* 0x000fe20000000000 */
[----:B------:R-:W4:Y:S01]  /*01f0*/  LDCU.64 UR4, c[0x0][0x398] ;  /* 0x00007300ff0477ac */ /* 0x000f220008000a00 */
[----:B------:R-:W-:-:S04]  /*0200*/  UIADD3 UR10, UPT, UPT, -UR10, 0x100000, URZ ;  /* 0x001000000a0a7890 */ /* 0x000fc8000fffe1ff */
[----:B------:R-:W-:Y:S02]  /*0210*/  USHF.L.U32 UR11, UR10, 0xb, URZ ;  /* 0x0000000b0a0b7899 */ /* 0x000fe400080006ff */
[----:B------:R-:W-:Y:S02]  /*0220*/  USHF.L.U32 UR10, UR10, 0x1, URZ ;  /* 0x000000010a0a7899 */ /* 0x000fe400080006ff */
[----:B--2---:R-:W-:Y:S01]  /*0230*/  UIADD3 UR15, UPT, UPT, UR14, UR15, URZ ;  /* 0x0000000f0e0f7290 */ /* 0x004fe2000fffe0ff */
[----:B------:R-:W2:Y:S01]  /*0240*/  LDCU.64 UR12, c[0x0][0x3a8] ;  /* 0x00007500ff0c77ac */ /* 0x000ea20008000a00 */
[----:B---3--:R-:W-:Y:S02]  /*0250*/  UIADD3 UR14, UPT, UPT, UR14, UR17, URZ ;  /* 0x000000110e0e7290 */ /* 0x008fe4000fffe0ff */
[----:B-1----:R-:W-:Y:S02]  /*0260*/  ULEA UR17, UR18, UR7, 0x18 ;  /* 0x0000000712117291 */ /* 0x002fe4000f8ec0ff */
[----:B------:R-:W-:-:S02]  /*0270*/  UIADD3 UR16, UPT, UPT, UR7, 0x80, URZ ;  /* 0x0000008007107890 */ /* 0x000fc4000fffe0ff */
[----:B------:R-:W-:Y:S02]  /*0280*/  USHF.L.U64.HI UR9, UR20, 0x2, UR6 ;  /* 0x0000000214097899 */ /* 0x000fe40008010206 */
[----:B------:R-:W-:Y:S02]  /*0290*/  USHF.L.U32 UR8, UR20, 0x2, URZ ;  /* 0x0000000214087899 */ /* 0x000fe400080006ff */
[----:B------:R-:W-:Y:S02]  /*02a0*/  ULOP3.LUT UR15, UR15, 0xfffffff0, URZ, 0xc0, !UPT ;  /* 0xfffffff00f0f7892 */ /* 0x000fe4000f8ec0ff */
[----:B------:R-:W-:Y:S01]  /*02b0*/  ULOP3.LUT UR14, UR14, 0xfffffff0, URZ, 0xc0, !UPT ;  /* 0xfffffff00e0e7892 */ /* 0x000fe2000f8ec0ff */
[----:B------:R-:W1:Y:S02]  /*02c0*/  FENCE.VIEW.ASYNC.S ;  /* 0x00000000000073c6 */ /* 0x000e640000000000 */
[----:B-1----:R1:W3:Y:S02]  /*02d0*/  SYNCS.EXCH.64 URZ, [UR17], UR10 ;  /* 0x0000000a11ff75b2 */ /* 0x0022e40008000100 */
[----:B------:R-:W-:Y:S01]  /*02e0*/  @!PT LDS RZ, [RZ] ;  /* 0x00000000fffff984 */ /* 0x000fe20000000800 */
[----:B------:R-:W-:Y:S01]  /*02f0*/  @!PT LDS RZ, [RZ] ;  /* 0x00000000fffff984 */ /* 0x000fe20000000800 */
[----:B------:R-:W-:Y:S01]  /*0300*/  @!PT LDS RZ, [RZ] ;  /* 0x00000000fffff984 */ /* 0x000fe20000000800 */
[----:B------:R-:W-:Y:S01]  /*0310*/  @!PT LDS RZ, [RZ] ;  /* 0x00000000fffff984 */ /* 0x000fe20000000800 */
[----:B---3--:R3:W-:Y:S06]  /*0320*/  MEMBAR.ALL.CTA ;  /* 0x0000000000007992 */ /* 0x0087ec0000008000 */
[----:B---3--:R-:W3:Y:S01]  /*0330*/  FENCE.VIEW.ASYNC.S ;  /* 0x00000000000073c6 */ /* 0x008ee20000000000 */
[----:B------:R-:W-:-:S02]  /*0340*/  ULEA UR16, UR18, UR16, 0x18 ;  /* 0x0000001012107291 */ /* 0x000fc4000f8ec0ff */
[----:B----4-:R-:W-:Y:S02]  /*0350*/  UIADD3.64 UR4, UPT, UPT, UR8, UR4, URZ ;  /* 0x0000000408047297 */ /* 0x010fe4000fffe0ff */
[----:B------:R-:W-:Y:S02]  /*0360*/  USHF.R.U32.HI UR7, URZ, 0x4, UR15 ;  /* 0x00000004ff077899 */ /* 0x000fe4000801160f */
[----:B--2---:R-:W-:Y:S02]  /*0370*/  UIADD3.64 UR8, UPT, UPT, UR8, UR12, URZ ;  /* 0x0000000c08087297 */ /* 0x004fe4000fffe0ff */
[----:B------:R-:W-:Y:S02]  /*0380*/  UIADD3 UR15, UPT, UPT, UR15, UR14, URZ ;  /* 0x0000000e0f0f7290 */ /* 0x000fe4000fffe0ff */
[----:B------:R-:W-:Y:S02]  /*0390*/  ULEA UR12, UR24, UR16, 0x9 ;  /* 0x00000010180c7291 */ /* 0x000fe4000f8e48ff */
[----:B------:R-:W-:-:S02]  /*03a0*/  USHF.R.U32.HI UR14, URZ, 0x4, UR14 ;  /* 0x00000004ff0e7899 */ /* 0x000fc4000801160e */
[----:B------:R-:W-:Y:S01]  /*03b0*/  UPRMT UR7, UR7, 0x5410, URZ ;  /* 0x0000541007077896 */ /* 0x000fe200080000ff */
[----:B------:R-:W-:Y:S01]  /*03c0*/  IMAD.U32 R2, RZ, RZ, UR15 ;  /* 0x0000000fff027e24 */ /* 0x000fe2000f8e00ff */
[----:B------:R-:W-:Y:S02]  /*03d0*/  UIADD3 UR12, UPT, UPT, UR12, 0x80, URZ ;  /* 0x000000800c0c7890 */ /* 0x000fe4000fffe0ff */
[----:B------:R-:W-:Y:S01]  /*03e0*/  UPRMT UR14, UR14, 0x5410, URZ ;  /* 0x000054100e0e7896 */ /* 0x000fe200080000ff */
[----:B------:R-:W-:-:S04]  /*03f0*/  UMOV UR13, UR17 ;  /* 0x00000011000d7c82 */ /* 0x000fc80008000000 */
[----:B---3--:R1:W-:Y:S04]  /*0400*/  UBLKCP.S.G [UR16], [UR4], UR7 ;  /* 0x00000010040073ba */ /* 0x0083e80008000207 */
[----:B------:R1:W-:Y:S01]  /*0410*/  UBLKCP.S.G [UR12], [UR8], UR14 ;  /* 0x0000000c080073ba */ /* 0x0003e2000800020e */
[----:B------:R1:W-:Y:S01]  /*0420*/  SYNCS.ARRIVE.TRANS64 RZ, [UR17], R2 ;  /* 0x00000002ffff79a7 */ /* 0x0003e20008000011 */
[----:B------:R-:W-:Y:S01]  /*0430*/  NOP ;  /* 0x0000000000007918 */ /* 0x000fe20000000000 */
.L_x_450:
[----:B-1----:R-:W-:Y:S05]  /*0440*/  BSYNC.RECONVERGENT B0 ;  /* 0x0000000000007941 */ /* 0x002fea0003800200 */
.L_x_449:
[----:B------:R-:W1:Y:S08]  /*0450*/  S2UR UR5, SR_CgaCtaId ;  /* 0x00000000000579c3 */ /* 0x000e700000008800 */
[----:B------:R-:W-:Y:S01]  /*0460*/  BAR.SYNC.DEFER_BLOCKING 0x0 ;  /* 0x0000000000007b1d */ /* 0x000fe20000010000 */
[----:B------:R-:W-:-:S05]  /*0470*/  SHF.L.U32 R2, RZ, 0x1f, RZ ;  /* 0x0000001fff027819 */ /* 0x000fca00000006ff */
[----:B------:R-:W-:Y:S02]  /*0480*/  UMOV UR4, 0x400 ;  /* 0x0000040000047882 */ /* 0x000fe40000000000 */
[----:B-1----:R-:W-:-:S12]  /*0490*/  ULEA UR4, UR5, UR4, 0x18 ;  /* 0x0000000405047291 */ /* 0x002fd8000f8ec0ff */
.L_x_451:
[----:B------:R-:W1:Y:S02]  /*04a0*/  SYNCS.PHASECHK.TRANS64.TRYWAIT P0, [UR4], R2 ;  /* 0x00000002ff0075a7 */ /* 0x000e640008001104 */
[----:B-1----:R-:W-:Y:S05]  /*04b0*/  @!P0 BRA `(.L_x_451) ;  /* 0xfffffffc00f88947 */ /* 0x002fea000383ffff */
[----:B------:R-:W-:Y:S05]  /*04c0*/  BRA `(.L_x_452) ;  /* 0x0000001400407947 */ /* 0x000fea0003800000 */
.L_x_448:
[----:B------:R-:W1:Y:S01]  /*04d0*/  S2R R3, SR_TID.Y ;  /* 0x0000000000037919 */ /* 0x000e620000002200 */
[----:B------:R-:W2:Y:S01]  /*04e0*/  LDCU UR9, c[0x0][0x360] ;  /* 0x00006c00ff0977ac */ /* 0x000ea20008000800 */
[----:B------:R-:W-:Y:S01]  /*04f0*/  IMAD.SHL.U32 R4, R0, 0x4, RZ ;  /* 0x0000000400047824 */ /* 0x000fe200078e00ff */
[----:B------:R-:W-:Y:S01]  /*0500*/  BSSY.RECONVERGENT B0, `(.L_x_453) ;  /* 0x00000aa000007945 */ /* 0x000fe20003800200 */
[----:B------:R-:W1:Y:S01]  /*0510*/  S2R R6, SR_TID.Z ;  /* 0x0000000000067919 */ /* 0x000e620000002300 */
[----:B------:R-:W2:Y:S01]  /*0520*/  LDCU UR10, c[0x0][0x364] ;  /* 0x00006c80ff0a77ac */ /* 0x000ea20008000800 */
[----:B------:R-:W3:Y:S01]  /*0530*/  LDC R2, c[0x0][0x368] ;  /* 0x0000da00ff027b82 */ /* 0x000ee20000000800 */
[----:B------:R-:W-:Y:S01]  /*0540*/  SHF.R.S32.HI R5, RZ, 0x1f, R4 ;  /* 0x0000001fff057819 */ /* 0x000fe20000011404 */
[----:B------:R-:W4:Y:S03]  /*0550*/  S2R R8, SR_TID.X ;  /* 0x0000000000087919 */ /* 0x000f260000002100 */
[----:B------:R-:W-:-:S02]  /*0560*/  SHF.R.U64 R4, R4, 0x2, R5 ;  /* 0x0000000204047819 */ /* 0x000fc40000001205 */
[----:B------:R-:W-:Y:S01]  /*0570*/  SHF.R.U32.HI R5, RZ, 0x2, R5 ;  /* 0x00000002ff057819 */ /* 0x000fe20000011605 */
[----:B--2---:R-:W-:Y:S02]  /*0580*/  UIMAD UR4, UR9, UR10, URZ ;  /* 0x0000000a090472a4 */ /* 0x004fe4000f8e02ff */
[----:B-1----:R-:W-:Y:S02]  /*0590*/  IMAD R3, R6, UR10, R3 ;  /* 0x0000000a06037c24 */ /* 0x002fe4000f8e0203 */
[----:B------:R-:W-:Y:S02]  /*05a0*/  IMAD.MOV.U32 R6, RZ, RZ, RZ ;  /* 0x000000ffff067224 */ /* 0x000fe400078e00ff */
[----:B----4-:R-:W-:Y:S02]  /*05b0*/  IMAD R3, R3, UR9, R8 ;  /* 0x0000000903037c24 */ /* 0x010fe4000f8e0208 */
[----:B---3--:R-:W-:Y:S01]  /*05c0*/  IMAD R8, R2, UR4, RZ ;  /* 0x0000000402087c24 */ /* 0x008fe2000f8e02ff */
[----:B------:R-:W-:-:S02]  /*05d0*/  UMOV UR4, URZ ;  /* 0x000000ff00047c82 */ /* 0x000fc40008000000 */
[----:B------:R-:W-:-:S04]  /*05e0*/  ISETP.GT.U32.AND P0, PT, R4, R3, PT ;  /* 0x000000030400720c */ /* 0x000fc80003f04070 */
[----:B------:R-:W-:-:S13]  /*05f0*/  ISETP.GT.U32.AND.EX P0, PT, R5, RZ, PT, P0 ;  /* 0x000000ff0500720c */ /* 0x000fda0003f04100 */
[----:B------:R-:W-:Y:S05]  /*0600*/  @!P0 BRA `(.L_x_454) ;  /* 0x0000000800648947 */ /* 0x000fea0003800000 */
[----:B------:R-:W-:Y:S01]  /*0610*/  IMAD.IADD R9, R8, 0x1, R3 ;  /* 0x0000000108097824 */ /* 0x000fe200078e0203 */
[----:B------:R-:W-:Y:S01]  /*0620*/  BSSY.RECONVERGENT B1, `(.L_x_455) ;  /* 0x0000024000017945 */ /* 0x000fe20003800200 */
[----:B------:R-:W-:-:S03]  /*0630*/  IMAD.MOV.U32 R12, RZ, RZ, -0x1 ;  /* 0xffffffffff0c7424 */ /* 0x000fc600078e00ff */
[CC--:B------:R-:W-:Y:S02]  /*0640*/  ISETP.GT.U32.AND P1, PT, R4.reuse, R9.reuse, PT ;  /* 0x000000090400720c */ /* 0x0c0fe40003f24070 */
[CC--:B------:R-:W-:Y:S02]  /*0650*/  ISETP.GT.U32.AND P0, PT, R4.reuse, R9.reuse, PT ;  /* 0x000000090400720c */ /* 0x0c0fe40003f04070 */
[C---:B------:R-:W-:Y:S02]  /*0660*/  ISETP.GT.U32.AND.EX P1, PT, R5.reuse, RZ, PT, P1 ;  /* 0x000000ff0500720c */ /* 0x040fe40003f24110 */
[----:B------:R-:W-:Y:S02]  /*0670*/  ISETP.GT.U32.AND.EX P0, PT, R5, RZ, PT, P0 ;  /* 0x000000ff0500720c */ /* 0x000fe40003f04100 */
[----:B------:R-:W-:Y:S02]  /*0680*/  SEL R10, R4, R9, P1 ;  /* 0x00000009040a7207 */ /* 0x000fe40000800000 */
[----:B------:R-:W-:-:S02]  /*0690*/  SEL R7, RZ, 0x1, !P0 ;  /* 0x00000001ff077807 */ /* 0x000fc40004000000 */
[----:B------:R-:W-:Y:S02]  /*06a0*/  SEL R11, R5, RZ, P1 ;  /* 0x000000ff050b7207 */ /* 0x000fe40000800000 */
[----:B------:R-:W-:-:S04]  /*06b0*/  IADD3 R14, P0, P1, R10, -R7, -R9 ;  /* 0x800000070a0e7210 */ /* 0x000fc8000791e809 */
[----:B------:R-:W-:-:S04]  /*06c0*/  IADD3.X R15, PT, PT, R11, -0x1, R12, P0, P1 ;  /* 0xffffffff0b0f7810 */ /* 0x000fc800007e240c */
[----:B------:R-:W-:-:S13]  /*06d0*/  ISETP.NE.U32.AND P0, PT, R15, RZ, PT ;  /* 0x000000ff0f00720c */ /* 0x000fda0003f05070 */
[----:B------:R-:W-:Y:S05]  /*06e0*/  @P0 BRA `(.L_x_456) ;  /* 0x0000000000500947 */ /* 0x000fea0003800000 */
[----:B------:R-:W1:Y:S01]  /*06f0*/  I2F.U32.RP R9, R8 ;  /* 0x0000000800097306 */ /* 0x000e620000209000 */
[----:B------:R-:W-:Y:S01]  /*0700*/  IMAD.MOV R13, RZ, RZ, -R8 ;  /* 0x000000ffff0d7224 */ /* 0x000fe200078e0a08 */
[----:B------:R-:W-:-:S06]  /*0710*/  ISETP.NE.U32.AND P2, PT, R8, RZ, PT ;  /* 0x000000ff0800720c */ /* 0x000fcc0003f45070 */
[----:B-1----:R-:W1:Y:S02]  /*0720*/  MUFU.RCP R9, R9 ;  /* 0x0000000900097308 */ /* 0x002e640000001000 */
[----:B-1----:R-:W-:-:S06]  /*0730*/  VIADD R10, R9, 0xffffffe ;  /* 0x0ffffffe090a7836 */ /* 0x002fcc0000000000 */
[----:B------:R1:W2:Y:S02]  /*0740*/  F2I.FTZ.U32.TRUNC.NTZ R11, R10 ;  /* 0x0000000a000b7305 */ /* 0x0002a4000021f000 */
[----:B-1----:R-:W-:Y:S02]  /*0750*/  IMAD.MOV.U32 R10, RZ, RZ, RZ ;  /* 0x000000ffff0a7224 */ /* 0x002fe400078e00ff */
[----:B--2---:R-:W-:-:S04]  /*0760*/  IMAD R13, R13, R11, RZ ;  /* 0x0000000b0d0d7224 */ /* 0x004fc800078e02ff */
[----:B------:R-:W-:-:S06]  /*0770*/  IMAD.HI.U32 R11, R11, R13, R10 ;  /* 0x0000000d0b0b7227 */ /* 0x000fcc00078e000a */
[----:B------:R-:W-:-:S04]  /*0780*/  IMAD.HI.U32 R10, R11, R14, RZ ;  /* 0x0000000e0b0a7227 */ /* 0x000fc800078e00ff */
[----:B------:R-:W-:-:S04]  /*0790*/  IMAD.MOV R11, RZ, RZ, -R10 ;  /* 0x000000ffff0b7224 */ /* 0x000fc800078e0a0a */
[----:B------:R-:W-:-:S05]  /*07a0*/  IMAD R11, R8, R11, R14 ;  /* 0x0000000b080b7224 */ /* 0x000fca00078e020e */
[----:B------:R-:W-:-:S13]  /*07b0*/  ISETP.GE.U32.AND P0, PT, R11, R8, PT ;  /* 0x000000080b00720c */ /* 0x000fda0003f06070 */
[----:B------:R-:W-:Y:S02]  /*07c0*/  @P0 IMAD.IADD R11, R11, 0x1, -R8 ;  /* 0x000000010b0b0824 */ /* 0x000fe400078e0a08 */
[----:B------:R-:W-:-:S03]  /*07d0*/  @P0 VIADD R10, R10, 0x1 ;  /* 0x000000010a0a0836 */ /* 0x000fc60000000000 */
[----:B------:R-:W-:Y:S01]  /*07e0*/  ISETP.GE.U32.AND P1, PT, R11, R8, PT ;  /* 0x000000080b00720c */ /* 0x000fe20003f26070 */
[----:B------:R-:W-:-:S12]  /*07f0*/  IMAD.MOV.U32 R11, RZ, RZ, RZ ;  /* 0x000000ffff0b7224 */ /* 0x000fd800078e00ff */
[----:B------:R-:W-:Y:S01]  /*0800*/  @P1 VIADD R10, R10, 0x1 ;  /* 0x000000010a0a1836 */ /* 0x000fe20000000000 */
[----:B------:R-:W-:Y:S01]  /*0810*/  @!P2 LOP3.LUT R10, RZ, R8, RZ, 0x33, !PT ;  /* 0x00000008ff0aa212 */ /* 0x000fe200078e33ff */
[----:B------:R-:W-:Y:S06]  /*0820*/  BRA `(.L_x_457) ;  /* 0x00000000000c7947 */ /* 0x000fec0003800000 */
.L_x_456:
[----:B------:R-:W-:Y:S01]  /*0830*/  IMAD.MOV.U32 R9, RZ, RZ, R14 ;  /* 0x000000ffff097224 */ /* 0x000fe200078e000e */
[----:B------:R-:W-:-:S07]  /*0840*/  MOV R14, 0x860 ;  /* 0x00000860000e7802 */ /* 0x000fce0000000f00 */
[----:B------:R-:W-:Y:S05]  /*0850*/  CALL.REL.NOINC `($__internal_0_$__cuda_sm20_div_u64) ;  /* 0x0000001400ec7944 */ /* 0x000fea0003c00000 */
.L_x_457:
[----:B------:R-:W-:Y:S05]  /*0860*/  BSYNC.RECONVERGENT B1 ;  /* 0x0000000000017941 */ /* 0x000fea0003800200 */
.L_x_455:
[----:B------:R-:W-:Y:S01]  /*0870*/  IADD3 R9, P0, PT, R10, R7, RZ ;  /* 0x000000070a097210 */ /* 0x000fe20007f1e0ff */
[----:B------:R-:W1:Y:S01]  /*0880*/  LDC R13, c[0x0][0x3a0] ;  /* 0x0000e800ff0d7b82 */ /* 0x000e620000000800 */
[----:B------:R-:W-:Y:S01]  /*0890*/  BSSY.RECONVERGENT B1, `(.L_x_458) ;  /* 0x0000033000017945 */ /* 0x000fe20003800200 */
[----:B------:R-:W-:Y:S01]  /*08a0*/  IMAD.MOV.U32 R29, RZ, RZ, R3 ;  /* 0x000000ffff1d7224 */ /* 0x000fe200078e0003 */
[C---:B------:R-:W-:Y:S01]  /*08b0*/  LOP3.LUT R7, R9.reuse, 0x3, RZ, 0xc0, !PT ;  /* 0x0000000309077812 */ /* 0x040fe200078ec0ff */
[----:B------:R-:W-:Y:S01]  /*08c0*/  IMAD.X R10, RZ, RZ, R11, P0 ;  /* 0x000000ffff0a7224 */ /* 0x000fe200000e060b */
[----:B------:R-:W-:Y:S02]  /*08d0*/  ISETP.GE.U32.AND P0, PT, R9, 0x3, PT ;  /* 0x000000030900780c */ /* 0x000fe40003f06070 */
[----:B------:R-:W-:Y:S02]  /*08e0*/  ISETP.NE.U32.AND P1, PT, R7, 0x3, PT ;  /* 0x000000030700780c */ /* 0x000fe40003f25070 */
[----:B------:R-:W-:Y:S01]  /*08f0*/  ISETP.GE.U32.AND.EX P0, PT, R10, RZ, PT, P0 ;  /* 0x000000ff0a00720c */ /* 0x000fe20003f06100 */
[----:B------:R-:W-:Y:S01]  /*0900*/  IMAD.MOV.U32 R10, RZ, RZ, R6 ;  /* 0x000000ffff0a7224 */ /* 0x000fe200078e0006 */
[----:B------:R-:W-:-:S02]  /*0910*/  ISETP.NE.AND.EX P1, PT, RZ, RZ, PT, P1 ;  /* 0x000000ffff00720c */ /* 0x000fc40003f25310 */
[----:B-1----:R-:W-:-:S11]  /*0920*/  SHF.R.S32.HI R11, RZ, 0x1f, R13 ;  /* 0x0000001fff0b7819 */ /* 0x002fd6000001140d */
[----:B------:R-:W-:Y:S05]  /*0930*/  @!P1 BRA `(.L_x_459) ;  /* 0x0000000000a09947 */ /* 0x000fea0003800000 */
[----:B------:R-:W1:Y:S01]  /*0940*/  S2UR UR7, SR_CgaCtaId ;  /* 0x00000000000779c3 */ /* 0x000e620000008800 */
[----:B------:R-:W2:Y:S01]  /*0950*/  LDCU.64 UR12, c[0x0][0x398] ;  /* 0x00007300ff0c77ac */ /* 0x000ea20008000a00 */
[C---:B------:R-:W-:Y:S01]  /*0960*/  IMAD.SHL.U32 R7, R3.reuse, 0x4, RZ ;  /* 0x0000000403077824 */ /* 0x040fe200078e00ff */
[----:B------:R-:W-:Y:S01]  /*0970*/  MOV R15, UR21 ;  /* 0x00000015000f7c02 */ /* 0x000fe20008000f00 */
[----:B------:R-:W-:Y:S01]  /*0980*/  IMAD.U32 R14, RZ, RZ, UR20 ;  /* 0x00000014ff0e7e24 */ /* 0x000fe2000f8e00ff */
[----:B------:R-:W-:Y:S01]  /*0990*/  UMOV UR5, 0x400 ;  /* 0x0000040000057882 */ /* 0x000fe20000000000 */
[----:B------:R-:W-:Y:S01]  /*09a0*/  IMAD.U32 R12, RZ, RZ, UR6 ;  /* 0x00000006ff0c7e24 */ /* 0x000fe2000f8e00ff */
[----:B------:R-:W-:Y:S01]  /*09b0*/  SHF.L.U64.HI R15, R3, 0x2, R6 ;  /* 0x00000002030f7819 */ /* 0x000fe20000010206 */
[----:B------:R-:W-:Y:S01]  /*09c0*/  VIADD R9, R9, 0x1 ;  /* 0x0000000109097836 */ /* 0x000fe20000000000 */
[----:B------:R-:W-:Y:S01]  /*09d0*/  LEA R10, P1, R14, R7, 0x2 ;  /* 0x000000070e0a7211 */ /* 0x000fe200078210ff */
[----:B------:R-:W-:Y:S01]  /*09e0*/  UIADD3 UR5, UPT, UPT, UR5, 0x80, URZ ;  /* 0x0000008005057890 */ /* 0x000fe2000fffe0ff */
[----:B------:R-:W-:-:S02]  /*09f0*/  IMAD R7, R2, UR10, RZ ;  /* 0x0000000a02077c24 */ /* 0x000fc4000f8e02ff */
[----:B------:R-:W-:Y:S01]  /*0a00*/  LEA.HI.X R14, R14, R15, R12, 0x2, P1 ;  /* 0x0000000f0e0e7211 */ /* 0x000fe200008f140c */
[----:B------:R-:W-:Y:S01]  /*0a10*/  IMAD.MOV.U32 R29, RZ, RZ, R3 ;  /* 0x000000ffff1d7224 */ /* 0x000fe200078e0003 */
[----:B------:R-:W-:Y:S01]  /*0a20*/  LOP3.LUT R9, R9, 0x3, RZ, 0xc0, !PT ;  /* 0x0000000309097812 */ /* 0x000fe200078ec0ff */
[----:B------:R-:W-:Y:S01]  /*0a30*/  IMAD R7, R7, UR9, RZ ;  /* 0x0000000907077c24 */ /* 0x000fe2000f8e02ff */
[----:B--2---:R-:W-:Y:S01]  /*0a40*/  IADD3 R17, P1, P2, R10, UR12, R13 ;  /* 0x0000000c0a117c10 */ /* 0x004fe2000fa3e00d */
[----:B------:R-:W-:-:S03]  /*0a50*/  IMAD.MOV.U32 R10, RZ, RZ, R6 ;  /* 0x000000ffff0a7224 */ /* 0x000fc600078e0006 */
[----:B------:R-:W-:Y:S01]  /*0a60*/  IADD3.X R18, PT, PT, R14, UR13, R11, P1, P2 ;  /* 0x0000000d0e127c10 */ /* 0x000fe20008fe440b */
[----:B-1----:R-:W-:Y:S01]  /*0a70*/  ULEA UR5, UR7, UR5, 0x18 ;  /* 0x0000000507057291 */ /* 0x002fe2000f8ec0ff */
[----:B------:R-:W-:-:S05]  /*0a80*/  IADD3 R9, P1, PT, RZ, -R9, RZ ;  /* 0x80000009ff097210 */ /* 0x000fca0007f3e0ff */
[----:B------:R-:W-:Y:S02]  /*0a90*/  VIADD R12, R13, UR5 ;  /* 0x000000050d0c7c36 */ /* 0x000fe40008000000 */
[----:B------:R-:W-:Y:S02]  /*0aa0*/  IMAD.X R16, RZ, RZ, -0x1, P1 ;  /* 0xffffffffff107424 */ /* 0x000fe400008e06ff */
[----:B------:R-:W-:-:S07]  /*0ab0*/  IMAD R12, R3, 0x4, R12 ;  /* 0x00000004030c7824 */ /* 0x000fce00078e020c */
.L_x_460:
[----:B------:R-:W-:Y:S01]  /*0ac0*/  IADD3 R9, P1, PT, R9, 0x1, RZ ;  /* 0x0000000109097810 */ /* 0x000fe20007f3e0ff */
[----:B------:R-:W-:Y:S01]  /*0ad0*/  IMAD.MOV.U32 R14, RZ, RZ, R17 ;  /* 0x000000ffff0e7224 */ /* 0x000fe200078e0011 */
[C---:B------:R-:W-:Y:S01]  /*0ae0*/  IADD3 R29, P2, PT, R8.reuse, R29, RZ ;  /* 0x0000001d081d7210 */ /* 0x040fe20007f5e0ff */
[----:B------:R-:W-:Y:S01]  /*0af0*/  IMAD.MOV.U32 R15, RZ, RZ, R18 ;  /* 0x000000ffff0f7224 */ /* 0x000fe200078e0012 */
[C---:B------:R-:W-:Y:S01]  /*0b00*/  LEA R17, P3, R8.reuse, R17, 0x2 ;  /* 0x0000001108117211 */ /* 0x040fe200078610ff */
[----:B------:R-:W-:Y:S01]  /*0b10*/  IMAD.X R16, RZ, RZ, R16, P1 ;  /* 0x000000ffff107224 */ /* 0x000fe200008e0610 */
[----:B------:R-:W-:Y:S01]  /*0b20*/  ISETP.NE.U32.AND P1, PT, R9, RZ, PT ;  /* 0x000000ff0900720c */ /* 0x000fe20003f25070 */
[----:B------:R-:W-:Y:S01]  /*0b30*/  IMAD.X R10, RZ, RZ, R10, P2 ;  /* 0x000000ffff0a7224 */ /* 0x000fe200010e060a */
[----:B------:R-:W-:Y:S01]  /*0b40*/  @!PT LDS RZ, [RZ] ;  /* 0x00000000fffff984 */ /* 0x000fe20000000800 */
[----:B------:R-:W-:Y:S01]  /*0b50*/  @!PT LDS RZ, [RZ] ;  /* 0x00000000fffff984 */ /* 0x000fe20000000800 */
[----:B------:R-:W-:Y:S01]  /*0b60*/  @!PT LDS RZ, [RZ] ;  /* 0x00000000fffff984 */ /* 0x000fe20000000800 */
[----:B------:R1:W-:Y:S01]  /*0b70*/  LDGSTS.E [R12], desc[UR22][R14.64] ;  /* 0x000000000e0c7fae */ /* 0x0003e2000b9a1016 */
[----:B------:R-:W-:Y:S02]  /*0b80*/  LEA.HI.X R18, R8, R18, RZ, 0x2, P3 ;  /* 0x0000001208127211 */ /* 0x000fe400018f14ff */
[----:B------:R-:W-:Y:S01]  /*0b90*/  ISETP.NE.AND.EX P1, PT, R16, RZ, PT, P1 ;  /* 0x000000ff1000720c */ /* 0x000fe20003f25310 */
[----:B-1----:R-:W-:-:S12]  /*0ba0*/  IMAD R12, R7, 0x4, R12 ;  /* 0x00000004070c7824 */ /* 0x002fd800078e020c */
[----:B------:R-:W-:Y:S05]  /*0bb0*/  @P1 BRA `(.L_x_460) ;  /* 0xfffffffc00c01947 */ /* 0x000fea000383ffff */
.L_x_459:
[----:B------:R-:W-:Y:S05]  /*0bc0*/  BSYNC.RECONVERGENT B1 ;  /* 0x0000000000017941 */ /* 0x000fea0003800200 */
.L_x_458:
[----:B------:R-:W-:Y:S05]  /*0bd0*/  @!P0 BRA `(.L_x_454) ;  /* 0x0000000000f08947 */ /* 0x000fea0003800000 */
[----:B------:R-:W1:Y:S01]  /*0be0*/  S2UR UR8, SR_CgaCtaId ;  /* 0x00000000000879c3 */ /* 0x000e620000008800 */
[----:B------:R-:W2:Y:S01]  /*0bf0*/  LDCU.64 UR12, c[0x0][0x398] ;  /* 0x00007300ff0c77ac */ /* 0x000ea20008000a00 */
[C---:B------:R-:W-:Y:S01]  /*0c00*/  IMAD.SHL.U32 R9, R29.reuse, 0x4, RZ ;  /* 0x000000041d097824 */ /* 0x040fe200078e00ff */
[----:B------:R-:W-:Y:S01]  /*0c10*/  SHF.R.U32.HI R19, RZ, 0x1e, R8 ;  /* 0x0000001eff137819 */ /* 0x000fe20000011608 */
[----:B------:R-:W-:Y:S01]  /*0c20*/  IMAD.U32 R14, RZ, RZ, UR20 ;  /* 0x00000014ff0e7e24 */ /* 0x000fe2000f8e00ff */
[----:B------:R-:W-:Y:S01]  /*0c30*/  UMOV UR7, 0x400 ;  /* 0x0000040000077882 */ /* 0x000fe20000000000 */
[----:B------:R-:W-:Y:S01]  /*0c40*/  IMAD.U32 R15, RZ, RZ, UR21 ;  /* 0x00000015ff0f7e24 */ /* 0x000fe2000f8e00ff */
[C---:B------:R-:W-:Y:S01]  /*0c50*/  SHF.L.U64.HI R15, R29.reuse, 0x2, R10 ;  /* 0x000000021d0f7819 */ /* 0x040fe2000001020a */
[----:B------:R-:W-:Y:S01]  /*0c60*/  IMAD.U32 R12, RZ, RZ, UR6 ;  /* 0x00000006ff0c7e24 */ /* 0x000fe2000f8e00ff */
[----:B------:R-:W-:Y:S01]  /*0c70*/  LEA R9, P0, R14, R9, 0x2 ;  /* 0x000000090e097211 */ /* 0x000fe200078010ff */
[----:B------:R-:W-:Y:S01]  /*0c80*/  UIADD3 UR7, UPT, UPT, UR7, 0x80, URZ ;  /* 0x0000008007077890 */ /* 0x000fe2000fffe0ff */
[----:B------:R-:W-:Y:S01]  /*0c90*/  IMAD.SHL.U32 R18, R8, 0x4, RZ ;  /* 0x0000000408127824 */ /* 0x000fe200078e00ff */
[----:B------:R-:W-:Y:S01]  /*0ca0*/  UMOV UR5, URZ ;  /* 0x000000ff00057c82 */ /* 0x000fe20008000000 */
[----:B------:R-:W-:Y:S01]  /*0cb0*/  LEA.HI.X R12, R14, R15, R12, 0x2, P0 ;  /* 0x0000000f0e0c7211 */ /* 0x000fe200000f140c */
[----:B------:R-:W-:Y:S01]  /*0cc0*/  IMAD R24, R2, UR10, RZ ;  /* 0x0000000a02187c24 */ /* 0x000fe2000f8e02ff */
[----:B------:R-:W-:-:S03]  /*0cd0*/  IADD3 R14, P0, PT, R29, UR20, RZ ;  /* 0x000000141d0e7c10 */ /* 0x000fc6000ff1e0ff */
[----:B------:R-:W-:Y:S01]  /*0ce0*/  IMAD R24, R24, UR9, RZ ;  /* 0x0000000918187c24 */ /* 0x000fe2000f8e02ff */
[----:B------:R-:W-:Y:S02]  /*0cf0*/  IADD3.X R15, PT, PT, R10, UR6, RZ, P0, !PT ;  /* 0x000000060a0f7c10 */ /* 0x000fe400087fe4ff */
[----:B--2---:R-:W-:Y:S02]  /*0d00*/  IADD3 R7, P1, PT, R13, UR12, RZ ;  /* 0x0000000c0d077c10 */ /* 0x004fe4000ff3e0ff */
[C---:B------:R-:W-:Y:S01]  /*0d10*/  SHF.L.U64.HI R15, R14.reuse, 0x2, R15 ;  /* 0x000000020e0f7819 */ /* 0x040fe2000001020f */
[----:B-1----:R-:W-:Y:S01]  /*0d20*/  ULEA UR7, UR8, UR7, 0x18 ;  /* 0x0000000708077291 */ /* 0x002fe2000f8ec0ff */
[----:B------:R-:W-:Y:S02]  /*0d30*/  SHF.L.U32 R14, R14, 0x2, RZ ;  /* 0x000000020e0e7819 */ /* 0x000fe400000006ff */
[----:B------:R-:W-:Y:S02]  /*0d40*/  IADD3.X R11, PT, PT, R11, UR13, RZ, P1, !PT ;  /* 0x0000000d0b0b7c10 */ /* 0x000fe40008ffe4ff */
[-C--:B------:R-:W-:Y:S01]  /*0d50*/  IADD3 R22, P1, PT, R18, R9.reuse, RZ ;  /* 0x0000000912167210 */ /* 0x080fe20007f3e0ff */
[----:B------:R-:W-:Y:S01]  /*0d60*/  VIADD R16, R13, UR7 ;  /* 0x000000070d107c36 */ /* 0x000fe20008000000 */
[C---:B------:R-:W-:Y:S01]  /*0d70*/  LEA R20, P0, R8.reuse, R9, 0x3 ;  /* 0x0000000908147211 */ /* 0x040fe200078018ff */
[----:B------:R-:W-:-:S03]  /*0d80*/  IMAD.WIDE.U32 R14, R8, 0xc, R14 ;  /* 0x0000000c080e7825 */ /* 0x000fc600078e000e */
[----:B------:R-:W-:Y:S01]  /*0d90*/  LEA.HI.X R26, R8, R12, RZ, 0x3, P0 ;  /* 0x0000000c081a7211 */ /* 0x000fe200000f1cff */
[----:B------:R-:W-:Y:S02]  /*0da0*/  IMAD R13, R29, 0x4, R16 ;  /* 0x000000041d0d7824 */ /* 0x000fe400078e0210 */
[----:B------:R-:W-:Y:S02]  /*0db0*/  IMAD.X R28, R19, 0x1, R12, P1 ;  /* 0x00000001131c7824 */ /* 0x000fe400008e060c */
[----:B------:R-:W-:Y:S02]  /*0dc0*/  VIADD R23, R15, UR5 ;  /* 0x000000050f177c36 */ /* 0x000fe40008000000 */
[C-C-:B------:R-:W-:Y:S02]  /*0dd0*/  IMAD R21, R24.reuse, 0x4, R13.reuse ;  /* 0x0000000418157824 */ /* 0x140fe400078e020d */
[C-C-:B------:R-:W-:Y:S02]  /*0de0*/  IMAD R25, R24.reuse, 0x8, R13.reuse ;  /* 0x0000000818197824 */ /* 0x140fe400078e020d */
[----:B------:R-:W-:-:S07]  /*0df0*/  IMAD R27, R24, 0xc, R13 ;  /* 0x0000000c181b7824 */ /* 0x000fce00078e020d */
.L_x_461:
[----:B------:R-:W-:-:S05]  /*0e00*/  IADD3 R16, P0, PT, R7, R9, RZ ;  /* 0x0000000907107210 */ /* 0x000fca0007f1e0ff */
[----:B------:R-:W-:-:S05]  /*0e10*/  IMAD.X R17, R11, 0x1, R12, P0 ;  /* 0x000000010b117824 */ /* 0x000fca00000e060c */
[----:B------:R-:W-:Y:S01]  /*0e20*/  @!PT LDS RZ, [RZ] ;  /* 0x00000000fffff984 */ /* 0x000fe20000000800 */
[----:B------:R-:W-:Y:S01]  /*0e30*/  @!PT LDS RZ, [RZ] ;  /* 0x00000000fffff984 */ /* 0x000fe20000000800 */
[----:B------:R-:W-:Y:S01]  /*0e40*/  @!PT LDS RZ, [RZ] ;  /* 0x00000000fffff984 */ /* 0x000fe20000000800 */
[----:B------:R1:W-:Y:S02]  /*0e50*/  LDGSTS.E [R13], desc[UR22][R16.64] ;  /* 0x00000000100d7fae */ /* 0x0003e4000b9a1016 */
[----:B-1----:R-:W-:Y:S01]  /*0e60*/  IADD3 R16, P0, PT, R7, R22, RZ ;  /* 0x0000001607107210 */ /* 0x002fe20007f1e0ff */
[----:B------:R-:W-:-:S04]  /*0e70*/  IMAD R13, R24, 0x10, R13 ;  /* 0x00000010180d7824 */ /* 0x000fc800078e020d */
[----:B------:R-:W-:-:S05]  /*0e80*/  IMAD.X R17, R11, 0x1, R28, P0 ;  /* 0x000000010b117824 */ /* 0x000fca00000e061c */
[----:B------:R1:W-:Y:S02]  /*0e90*/  LDGSTS.E [R21], desc[UR22][R16.64] ;  /* 0x0000000010157fae */ /* 0x0003e4000b9a1016 */
[----:B-1----:R-:W-:Y:S01]  /*0ea0*/  IADD3 R16, P0, PT, R7, R20, RZ ;  /* 0x0000001407107210 */ /* 0x002fe20007f1e0ff */
[----:B------:R-:W-:-:S04]  /*0eb0*/  IMAD R21, R24, 0x10, R21 ;  /* 0x0000001018157824 */ /* 0x000fc800078e0215 */
[----:B------:R-:W-:-:S05]  /*0ec0*/  IMAD.X R17, R11, 0x1, R26, P0 ;  /* 0x000000010b117824 */ /* 0x000fca00000e061a */
[----:B------:R1:W-:Y:S02]  /*0ed0*/  LDGSTS.E [R25], desc[UR22][R16.64] ;  /* 0x0000000010197fae */ /* 0x0003e4000b9a1016 */
[----:B-1----:R-:W-:Y:S01]  /*0ee0*/  IADD3 R16, P0, PT, R7, R14, RZ ;  /* 0x0000000e07107210 */ /* 0x002fe20007f1e0ff */
[----:B------:R-:W-:Y:S01]  /*0ef0*/  IMAD R25, R24, 0x10, R25 ;  /* 0x0000001018197824 */ /* 0x000fe200078e0219 */
[----:B------:R-:W-:-:S03]  /*0f00*/  LEA R7, P1, R8, R7, 0x4 ;  /* 0x0000000708077211 */ /* 0x000fc600078220ff */
[----:B------:R-:W-:Y:S01]  /*0f10*/  IMAD.X R17, R11, 0x1, R23, P0 ;  /* 0x000000010b117824 */ /* 0x000fe200000e0617 */
[----:B------:R-:W-:Y:S02]  /*0f20*/  IADD3 R29, P0, PT, R18, R29, RZ ;  /* 0x0000001d121d7210 */ /* 0x000fe40007f1e0ff */
[----:B------:R-:W-:Y:S02]  /*0f30*/  LEA.HI.X R11, R8, R11, RZ, 0x4, P1 ;  /* 0x0000000b080b7211 */ /* 0x000fe400008f24ff */
[----:B------:R1:W-:Y:S01]  /*0f40*/  LDGSTS.E [R27], desc[UR22][R16.64] ;  /* 0x00000000101b7fae */ /* 0x0003e2000b9a1016 */
[----:B------:R-:W-:Y:S01]  /*0f50*/  IMAD.X R10, R19, 0x1, R10, P0 ;  /* 0x00000001130a7824 */ /* 0x000fe200000e060a */
[----:B------:R-:W-:-:S04]  /*0f60*/  ISETP.GE.U32.AND P0, PT, R29, R4, PT ;  /* 0x000000041d00720c */ /* 0x000fc80003f06070 */
[----:B------:R-:W-:Y:S01]  /*0f70*/  ISETP.GE.U32.AND.EX P0, PT, R10, R5, PT, P0 ;  /* 0x000000050a00720c */ /* 0x000fe20003f06100 */
[----:B-1----:R-:W-:-:S12]  /*0f80*/  IMAD R27, R24, 0x10, R27 ;  /* 0x00000010181b7824 */ /* 0x002fd800078e021b */
[----:B------:R-:W-:Y:S05]  /*0f90*/  @!P0 BRA `(.L_x_461) ;  /* 0xfffffffc00988947 */ /* 0x000fea000383ffff */
.L_x_454:
[----:B------:R-:W-:Y:S05]  /*0fa0*/  BSYNC.RECONVERGENT B0 ;  /* 0x0000000000007941 */ /* 0x000fea0003800200 */
.L_x_453:
[----:B------:R-:W-:Y:S01]  /*0fb0*/  ISETP.GT.U32.AND P0, PT, R4, R3, PT ;  /* 0x000000030400720c */ /* 0x000fe20003f04070 */
[----:B------:R-:W0:Y:S01]  /*0fc0*/  LDGDEPBAR ;  /* 0x00000000000079af */ /* 0x000e220000000000 */
[----:B------:R-:W-:Y:S02]  /*0fd0*/  BSSY.RECONVERGENT B0, `(.L_x_462) ;  /* 0x000009c000007945 */ /* 0x000fe40003800200 */
[----:B------:R-:W-:-:S13]  /*0fe0*/  ISETP.GT.U32.AND.EX P0, PT, R5, R6, PT, P0 ;  /* 0x000000060500720c */ /* 0x000fda0003f04100 */
        /* <DEDUP_REMOVED lines=17> */
[----:B------:R-:W-:Y:S01]  /*1100*/  ISETP.NE.U32.AND P2, PT, R8, RZ, PT ;  /* 0x000000ff0800720c */ /* 0x000fe20003f45070 */
[----:B------:R-:W-:-:S05]  /*1110*/  IMAD.MOV.U32 R10, RZ, RZ, RZ ;  /* 0x000000ffff0a7224 */ /* 0x000fca00078e00ff */
[----:B-1----:R-:W1:Y:S02]  /*1120*/  MUFU.RCP R13, R13 ;  /* 0x0000000d000d7308 */ /* 0x002e640000001000 */
[----:B-1----:R-:W-:-:S06]  /*1130*/  IADD3 R11, PT, PT, R13, 0xffffffe, RZ ;  /* 0x0ffffffe0d0b7810 */ /* 0x002fcc0007ffe0ff */
[----:B------:R-:W1:Y:S02]  /*1140*/  F2I.FTZ.U32.TRUNC.NTZ R11, R11 ;  /* 0x0000000b000b7305 */ /* 0x000e64000021f000 */
[----:B-1----:R-:W-:-:S04]  /*1150*/  IMAD R9, R9, R11, RZ ;  /* 0x0000000b09097224 */ /* 0x002fc800078e02ff */
[----:B------:R-:W-:-:S04]  /*1160*/  IMAD.HI.U32 R9, R11, R9, R10 ;  /* 0x000000090b097227 */ /* 0x000fc800078e000a */
[----:B------:R-:W-:Y:S02]  /*1170*/  IMAD.MOV.U32 R11, RZ, RZ, RZ ;  /* 0x000000ffff0b7224 */ /* 0x000fe400078e00ff */
[----:B------:R-:W-:-:S04]  /*1180*/  IMAD.HI.U32 R10, R9, R12, RZ ;  /* 0x0000000c090a7227 */ /* 0x000fc800078e00ff */
[----:B------:R-:W-:-:S04]  /*1190*/  IMAD.MOV R9, RZ, RZ, -R10 ;  /* 0x000000ffff097224 */ /* 0x000fc800078e0a0a */
[----:B------:R-:W-:-:S05]  /*11a0*/  IMAD R9, R8, R9, R12 ;  /* 0x0000000908097224 */ /* 0x000fca00078e020c */
[----:B------:R-:W-:-:S13]  /*11b0*/  ISETP.GE.U32.AND P0, PT, R9, R8, PT ;  /* 0x000000080900720c */ /* 0x000fda0003f06070 */
[----:B------:R-:W-:Y:S02]  /*11c0*/  @P0 IMAD.IADD R9, R9, 0x1, -R8 ;  /* 0x0000000109090824 */ /* 0x000fe400078e0a08 */
[----:B------:R-:W-:-:S03]  /*11d0*/  @P0 VIADD R10, R10, 0x1 ;  /* 0x000000010a0a0836 */ /* 0x000fc60000000000 */
[----:B------:R-:W-:-:S13]  /*11e0*/  ISETP.GE.U32.AND P1, PT, R9, R8, PT ;  /* 0x000000080900720c */ /* 0x000fda0003f26070 */
[----:B------:R-:W-:Y:S01]  /*11f0*/  @P1 VIADD R10, R10, 0x1 ;  /* 0x000000010a0a1836 */ /* 0x000fe20000000000 */
[----:B------:R-:W-:Y:S01]  /*1200*/  @!P2 LOP3.LUT R10, RZ, R8, RZ, 0x33, !PT ;  /* 0x00000008ff0aa212 */ /* 0x000fe200078e33ff */
[----:B------:R-:W-:Y:S06]  /*1210*/  BRA `(.L_x_466) ;  /* 0x00000000000c7947 */ /* 0x000fec0003800000 */
.L_x_465:
[----:B------:R-:W-:Y:S01]  /*1220*/  IMAD.MOV.U32 R9, RZ, RZ, R12 ;  /* 0x000000ffff097224 */ /* 0x000fe200078e000c */
[----:B------:R-:W-:-:S07]  /*1230*/  MOV R14, 0x1250 ;  /* 0x00001250000e7802 */ /* 0x000fce0000000f00 */
[----:B------:R-:W-:Y:S05]  /*1240*/  CALL.REL.NOINC `($__internal_0_$__cuda_sm20_div_u64) ;  /* 0x0000000c00707944 */ /* 0x000fea0003c00000 */
.L_x_466:
[----:B------:R-:W-:Y:S05]  /*1250*/  BSYNC.RECONVERGENT B1 ;  /* 0x0000000000017941 */ /* 0x000fea0003800200 */
.L_x_464:
[----:B------:R-:W-:Y:S01]  /*1260*/  IADD3 R7, P0, PT, R10, R7, RZ ;  /* 0x000000070a077210 */ /* 0x000fe20007f1e0ff */
[----:B------:R-:W1:Y:S01]  /*1270*/  LDC R12, c[0x0][0x3b0] ;  /* 0x0000ec00ff0c7b82 */ /* 0x000e620000000800 */
[----:B------:R-:W-:Y:S02]  /*1280*/  BSSY.RECONVERGENT B1, `(.L_x_467) ;  /* 0x0000031000017945 */ /* 0x000fe40003800200 */
[C---:B------:R-:W-:Y:S01]  /*1290*/  LOP3.LUT R9, R7.reuse, 0x3, RZ, 0xc0, !PT ;  /* 0x0000000307097812 */ /* 0x040fe200078ec0ff */
[----:B------:R-:W-:Y:S01]  /*12a0*/  IMAD.X R10, RZ, RZ, R11, P0 ;  /* 0x000000ffff0a7224 */ /* 0x000fe200000e060b */
[----:B------:R-:W-:Y:S02]  /*12b0*/  ISETP.GE.U32.AND P0, PT, R7, 0x3, PT ;  /* 0x000000030700780c */ /* 0x000fe40003f06070 */
[----:B------:R-:W-:Y:S02]  /*12c0*/  ISETP.NE.U32.AND P1, PT, R9, 0x3, PT ;  /* 0x000000030900780c */ /* 0x000fe40003f25070 */
[----:B------:R-:W-:-:S02]  /*12d0*/  ISETP.GE.U32.AND.EX P0, PT, R10, RZ, PT, P0 ;  /* 0x000000ff0a00720c */ /* 0x000fc40003f06100 */
[----:B------:R-:W-:Y:S02]  /*12e0*/  ISETP.NE.AND.EX P1, PT, RZ, RZ, PT, P1 ;  /* 0x000000ffff00720c */ /* 0x000fe40003f25310 */
[----:B-1----:R-:W-:-:S11]  /*12f0*/  SHF.R.S32.HI R13, RZ, 0x1f, R12 ;  /* 0x0000001fff0d7819 */ /* 0x002fd6000001140c */
[----:B------:R-:W-:Y:S05]  /*1300*/  @!P1 BRA `(.L_x_468) ;  /* 0x0000000000a09947 */ /* 0x000fea0003800000 */
[----:B------:R-:W1:Y:S01]  /*1310*/  S2UR UR7, SR_CgaCtaId ;  /* 0x00000000000779c3 */ /* 0x000e620000008800 */
[----:B------:R-:W2:Y:S01]  /*1320*/  LDCU.64 UR12, c[0x0][0x3a8] ;  /* 0x00007500ff0c77ac */ /* 0x000ea20008000a00 */
[----:B------:R-:W-:Y:S02]  /*1330*/  IMAD.SHL.U32 R15, R3, 0x4, RZ ;  /* 0x00000004030f7824 */ /* 0x000fe400078e00ff */
[----:B------:R-:W-:Y:S01]  /*1340*/  IMAD.U32 R10, RZ, RZ, UR20 ;  /* 0x00000014ff0a7e24 */ /* 0x000fe2000f8e00ff */
[----:B------:R-:W-:Y:S01]  /*1350*/  UMOV UR5, 0x400 ;  /* 0x0000040000057882 */ /* 0x000fe20000000000 */
[----:B------:R-:W-:Y:S01]  /*1360*/  VIADD R9, R7, 0x1 ;  /* 0x0000000107097836 */ /* 0x000fe20000000000 */
[----:B------:R-:W-:Y:S01]  /*1370*/  UIADD3 UR5, UPT, UPT, UR5, 0x80, URZ ;  /* 0x0000008005057890 */ /* 0x000fe2000fffe0ff */
[----:B------:R-:W3:Y:S01]  /*1380*/  LDC R14, c[0x0][0x388] ;  /* 0x0000e200ff0e7b82 */ /* 0x000ee20000000800 */
[----:B------:R-:W-:Y:S01]  /*1390*/  IMAD.U32 R16, RZ, RZ, UR6 ;  /* 0x00000006ff107e24 */ /* 0x000fe2000f8e00ff */
[----:B------:R-:W-:Y:S01]  /*13a0*/  SHF.L.U64.HI R7, R3, 0x2, R6 ;  /* 0x0000000203077819 */ /* 0x000fe20000010206 */
[----:B------:R-:W-:Y:S01]  /*13b0*/  IMAD.U32 R11, RZ, RZ, UR21 ;  /* 0x00000015ff0b7e24 */ /* 0x000fe2000f8e00ff */
[----:B------:R-:W-:Y:S01]  /*13c0*/  LEA R15, P1, R10, R15, 0x2 ;  /* 0x0000000f0a0f7211 */ /* 0x000fe200078210ff */
[----:B------:R-:W-:Y:S01]  /*13d0*/  IMAD R11, R2, UR10, RZ ;  /* 0x0000000a020b7c24 */ /* 0x000fe2000f8e02ff */
[----:B------:R-:W-:-:S02]  /*13e0*/  LOP3.LUT R9, R9, 0x3, RZ, 0xc0, !PT ;  /* 0x0000000309097812 */ /* 0x000fc400078ec0ff */
[----:B------:R-:W-:Y:S01]  /*13f0*/  LEA.HI.X R16, R10, R7, R16, 0x2, P1 ;  /* 0x000000070a107211 */ /* 0x000fe200008f1410 */
[----:B------:R-:W-:Y:S01]  /*1400*/  IMAD R18, R11, UR9, RZ ;  /* 0x000000090b127c24 */ /* 0x000fe2000f8e02ff */
[----:B------:R-:W-:Y:S02]  /*1410*/  IADD3 R9, P3, PT, RZ, -R9, RZ ;  /* 0x80000009ff097210 */ /* 0x000fe40007f7e0ff */
[----:B--2---:R-:W-:Y:S01]  /*1420*/  IADD3 R15, P1, P2, R15, UR12, R12 ;  /* 0x0000000c0f0f7c10 */ /* 0x004fe2000fa3e00c */
[----:B-1----:R-:W-:-:S03]  /*1430*/  ULEA UR5, UR7, UR5, 0x18 ;  /* 0x0000000507057291 */ /* 0x002fc6000f8ec0ff */
[----:B------:R-:W-:-:S03]  /*1440*/  IADD3.X R16, PT, PT, R16, UR13, R13, P1, P2 ;  /* 0x0000000d10107c10 */ /* 0x000fc60008fe440d */
[----:B------:R-:W-:-:S04]  /*1450*/  VIADD R7, R12, UR5 ;  /* 0x000000050c077c36 */ /* 0x000fc80008000000 */
[----:B---3--:R-:W-:Y:S02]  /*1460*/  IMAD R10, R14, 0x200, R7 ;  /* 0x000002000e0a7824 */ /* 0x008fe400078e0207 */
[----:B------:R-:W-:-:S03]  /*1470*/  IMAD.X R14, RZ, RZ, -0x1, P3 ;  /* 0xffffffffff0e7424 */ /* 0x000fc600018e06ff */
[----:B------:R-:W-:-:S07]  /*1480*/  LEA R7, R3, R10, 0x2 ;  /* 0x0000000a03077211 */ /* 0x000fce00078e10ff */
.L_x_469:
        /* <DEDUP_REMOVED lines=11> */
[----:B------:R1:W-:Y:S01]  /*1540*/  LDGSTS.E [R7+0x80], desc[UR22][R10.64] ;  /* 0x000800000a077fae */ /* 0x0003e2000b9a1016 */
[----:B------:R-:W-:Y:S02]  /*1550*/  LEA.HI.X R16, R8, R16, RZ, 0x2, P3 ;  /* 0x0000001008107211 */ /* 0x000fe400018f14ff */
[----:B------:R-:W-:Y:S01]  /*1560*/  ISETP.NE.AND.EX P1, PT, R14, RZ, PT, P1 ;  /* 0x000000ff0e00720c */ /* 0x000fe20003f25310 */
[----:B-1----:R-:W-:-:S12]  /*1570*/  IMAD R7, R18, 0x4, R7 ;  /* 0x0000000412077824 */ /* 0x002fd800078e0207 */
[----:B------:R-:W-:Y:S05]  /*1580*/  @P1 BRA `(.L_x_469) ;  /* 0xfffffffc00c01947 */ /* 0x000fea000383ffff */
.L_x_468:
[----:B------:R-:W-:Y:S05]  /*1590*/  BSYNC.RECONVERGENT B1 ;  /* 0x0000000000017941 */ /* 0x000fea0003800200 */
.L_x_467:
[----:B------:R-:W-:Y:S05]  /*15a0*/  @!P0 BRA `(.L_x_463) ;  /* 0x0000000000f88947 */ /* 0x000fea0003800000 */
[----:B------:R-:W1:Y:S01]  /*15b0*/  S2UR UR7, SR_CgaCtaId ;  /* 0x00000000000779c3 */ /* 0x000e620000008800 */
[----:B------:R-:W-:Y:S01]  /*15c0*/  UMOV UR5, 0x400 ;  /* 0x0000040000057882 */ /* 0x000fe20000000000 */
[----:B------:R-:W2:Y:S01]  /*15d0*/  LDCU.64 UR12, c[0x0][0x3a8] ;  /* 0x00007500ff0c77ac */ /* 0x000ea20008000a00 */
[C---:B------:R-:W-:Y:S01]  /*15e0*/  IADD3 R14, P0, PT, R3.reuse, UR20, RZ ;  /* 0x00000014030e7c10 */ /* 0x040fe2000ff1e0ff */
[C---:B------:R-:W-:Y:S01]  /*15f0*/  IMAD.SHL.U32 R9, R3.reuse, 0x4, RZ ;  /* 0x0000000403097824 */ /* 0x040fe200078e00ff */
[----:B------:R-:W-:Y:S01]  /*1600*/  UIADD3 UR5, UPT, UPT, UR5, 0x80, URZ ;  /* 0x0000008005057890 */ /* 0x000fe2000fffe0ff */
[----:B------:R-:W-:Y:S02]  /*1610*/  IMAD.U32 R10, RZ, RZ, UR20 ;  /* 0x00000014ff0a7e24 */ /* 0x000fe4000f8e00ff */
[----:B------:R-:W3:Y:S01]  /*1620*/  LDC R16, c[0x0][0x388] ;  /* 0x0000e200ff107b82 */ /* 0x000ee20000000800 */
[----:B------:R-:W-:Y:S01]  /*1630*/  IMAD.U32 R11, RZ, RZ, UR21 ;  /* 0x00000015ff0b7e24 */ /* 0x000fe2000f8e00ff */
[----:B------:R-:W-:Y:S01]  /*1640*/  SHF.L.U64.HI R11, R3, 0x2, R6 ;  /* 0x00000002030b7819 */ /* 0x000fe20000010206 */
[----:B------:R-:W-:Y:S01]  /*1650*/  IMAD.U32 R17, RZ, RZ, UR6 ;  /* 0x00000006ff117e24 */ /* 0x000fe2000f8e00ff */
[----:B------:R-:W-:Y:S01]  /*1660*/  LEA R9, P2, R10, R9, 0x2 ;  /* 0x000000090a097211 */ /* 0x000fe200078410ff */
[----:B------:R-:W-:-:S03]  /*1670*/  IMAD R21, R2, UR10, RZ ;  /* 0x0000000a02157c24 */ /* 0x000fc6000f8e02ff */
[----:B------:R-:W-:Y:S01]  /*1680*/  LEA.HI.X R10, R10, R11, R17, 0x2, P2 ;  /* 0x0000000b0a0a7211 */ /* 0x000fe200010f1411 */
[----:B------:R-:W-:Y:S01]  /*1690*/  IMAD R21, R21, UR9, RZ ;  /* 0x0000000915157c24 */ /* 0x000fe2000f8e02ff */
[----:B--2---:R-:W-:Y:S01]  /*16a0*/  IADD3 R7, P1, PT, R12, UR12, RZ ;  /* 0x0000000c0c077c10 */ /* 0x004fe2000ff3e0ff */
[----:B-1----:R-:W-:-:S03]  /*16b0*/  ULEA UR5, UR7, UR5, 0x18 ;  /* 0x0000000507057291 */ /* 0x002fc6000f8ec0ff */
[----:B------:R-:W-:Y:S02]  /*16c0*/  IADD3.X R11, PT, PT, R13, UR13, RZ, P1, !PT ;  /* 0x0000000d0d0b7c10 */ /* 0x000fe40008ffe4ff */
[----:B------:R-:W-:Y:S02]  /*16d0*/  SHF.R.U32.HI R13, RZ, 0x1e, R8 ;  /* 0x0000001eff0d7819 */ /* 0x000fe40000011608 */
[----:B------:R-:W-:Y:S01]  /*16e0*/  LEA R22, P1, R8, R9, 0x3 ;  /* 0x0000000908167211 */ /* 0x000fe200078218ff */
[----:B------:R-:W-:Y:S01]  /*16f0*/  VIADD R15, R12, UR5 ;  /* 0x000000050c0f7c36 */ /* 0x000fe20008000000 */
[----:B------:R-:W-:Y:S01]  /*1700*/  UMOV UR5, URZ ;  /* 0x000000ff00057c82 */ /* 0x000fe20008000000 */
[C---:B------:R-:W-:Y:S01]  /*1710*/  IMAD.SHL.U32 R12, R8.reuse, 0x4, RZ ;  /* 0x00000004080c7824 */ /* 0x040fe200078e00ff */
[----:B------:R-:W-:Y:S01]  /*1720*/  LEA.HI.X R28, R8, R10, RZ, 0x3, P1 ;  /* 0x0000000a081c7211 */ /* 0x000fe200008f1cff */
[----:B---3--:R-:W-:Y:S01]  /*1730*/  IMAD R16, R16, 0x200, R15 ;  /* 0x0000020010107824 */ /* 0x008fe200078e020f */
[----:B------:R-:W-:-:S02]  /*1740*/  IADD3.X R15, PT, PT, R6, UR6, RZ, P0, !PT ;  /* 0x00000006060f7c10 */ /* 0x000fc400087fe4ff */
[----:B------:R-:W-:Y:S01]  /*1750*/  IADD3 R20, P0, PT, R12, R9, RZ ;  /* 0x000000090c147210 */ /* 0x000fe20007f1e0ff */
[----:B------:R-:W-:Y:S01]  /*1760*/  IMAD R2, R3, 0x4, R16 ;  /* 0x0000000403027824 */ /* 0x000fe200078e0210 */
[C---:B------:R-:W-:Y:S01]  /*1770*/  SHF.L.U64.HI R15, R14.reuse, 0x2, R15 ;  /* 0x000000020e0f7819 */ /* 0x040fe2000001020f */
[----:B------:R-:W-:Y:S02]  /*1780*/  IMAD.SHL.U32 R14, R14, 0x4, RZ ;  /* 0x000000040e0e7824 */ /* 0x000fe400078e00ff */
[----:B------:R-:W-:Y:S01]  /*1790*/  IMAD.X R26, R13, 0x1, R10, P0 ;  /* 0x000000010d1a7824 */ /* 0x000fe200000e060a */
[----:B------:R-:W-:Y:S01]  /*17a0*/  LEA R25, R21, R2, 0x3 ;  /* 0x0000000215197211 */ /* 0x000fe200078e18ff */
[----:B------:R-:W-:-:S04]  /*17b0*/  IMAD.WIDE.U32 R14, R8, 0xc, R14 ;  /* 0x0000000c080e7825 */ /* 0x000fc800078e000e */
[----:B------:R-:W-:Y:S02]  /*17c0*/  VIADD R23, R15, UR5 ;  /* 0x000000050f177c36 */ /* 0x000fe40008000000 */
[C-C-:B------:R-:W-:Y:S02]  /*17d0*/  IMAD R24, R21.reuse, 0x4, R2.reuse ;  /* 0x0000000415187824 */ /* 0x140fe400078e0202 */
[----:B------:R-:W-:-:S07]  /*17e0*/  IMAD R27, R21, 0xc, R2 ;  /* 0x0000000c151b7824 */ /* 0x000fce00078e0202 */
.L_x_470:
[----:B------:R-:W-:-:S05]  /*17f0*/  IADD3 R18, P0, PT, R7, R9, RZ ;  /* 0x0000000907127210 */ /* 0x000fca0007f1e0ff */
[----:B------:R-:W-:Y:S01]  /*1800*/  IMAD.X R19, R11, 0x1, R10, P0 ;  /* 0x000000010b137824 */ /* 0x000fe200000e060a */
[----:B------:R-:W-:-:S04]  /*1810*/  IADD3 R16, P0, PT, R7, R20, RZ ;  /* 0x0000001407107210 */ /* 0x000fc80007f1e0ff */
[----:B------:R-:W-:Y:S01]  /*1820*/  @!PT LDS RZ, [RZ] ;  /* 0x00000000fffff984 */ /* 0x000fe20000000800 */
[----:B------:R-:W-:Y:S01]  /*1830*/  @!PT LDS RZ, [RZ] ;  /* 0x00000000fffff984 */ /* 0x000fe20000000800 */
[----:B------:R-:W-:Y:S01]  /*1840*/  @!PT LDS RZ, [RZ] ;  /* 0x00000000fffff984 */ /* 0x000fe20000000800 */
[----:B------:R1:W-:Y:S01]  /*1850*/  LDGSTS.E [R2+0x80], desc[UR22][R18.64] ;  /* 0x0008000012027fae */ /* 0x0003e2000b9a1016 */
[----:B------:R-:W-:-:S05]  /*1860*/  IMAD.X R17, R11, 0x1, R26, P0 ;  /* 0x000000010b117824 */ /* 0x000fca00000e061a */
[----:B------:R2:W-:Y:S01]  /*1870*/  LDGSTS.E [R24+0x80], desc[UR22][R16.64] ;  /* 0x0008000010187fae */ /* 0x0005e2000b9a1016 */
[----:B-1----:R-:W-:Y:S01]  /*1880*/  IMAD R2, R21, 0x10, R2 ;  /* 0x0000001015027824 */ /* 0x002fe200078e0202 */
[----:B--2---:R-:W-:Y:S01]  /*1890*/  IADD3 R16, P0, PT, R7, R22, RZ ;  /* 0x0000001607107210 */ /* 0x004fe20007f1e0ff */
[----:B------:R-:W-:-:S04]  /*18a0*/  IMAD R24, R21, 0x10, R24 ;  /* 0x0000001015187824 */ /* 0x000fc800078e0218 */
[----:B------:R-:W-:Y:S01]  /*18b0*/  IMAD.X R17, R11, 0x1, R28, P0 ;  /* 0x000000010b117824 */ /* 0x000fe200000e061c */
[----:B------:R-:W-:Y:S02]  /*18c0*/  IADD3 R18, P0, PT, R7, R14, RZ ;  /* 0x0000000e07127210 */ /* 0x000fe40007f1e0ff */
[----:B------:R-:W-:Y:S02]  /*18d0*/  LEA R7, P1, R8, R7, 0x4 ;  /* 0x0000000708077211 */ /* 0x000fe400078220ff */
[----:B------:R1:W-:Y:S01]  /*18e0*/  LDGSTS.E [R25+0x80], desc[UR22][R16.64] ;  /* 0x0008000010197fae */ /* 0x0003e2000b9a1016 */
[----:B------:R-:W-:Y:S01]  /*18f0*/  IMAD.X R19, R11, 0x1, R23, P0 ;  /* 0x000000010b137824 */ /* 0x000fe200000e0617 */
[----:B------:R-:W-:Y:S02]  /*1900*/  IADD3 R3, P0, PT, R12, R3, RZ ;  /* 0x000000030c037210 */ /* 0x000fe40007f1e0ff */
[----:B------:R-:W-:Y:S02]  /*1910*/  LEA.HI.X R11, R8, R11, RZ, 0x4, P1 ;  /* 0x0000000b080b7211 */ /* 0x000fe400008f24ff */
[----:B------:R2:W-:Y:S01]  /*1920*/  LDGSTS.E [R27+0x80], desc[UR22][R18.64] ;  /* 0x00080000121b7fae */ /* 0x0005e2000b9a1016 */
[----:B------:R-:W-:Y:S01]  /*1930*/  IMAD.X R6, R13, 0x1, R6, P0 ;  /* 0x000000010d067824 */ /* 0x000fe200000e0606 */
[----:B------:R-:W-:-:S04]  /*1940*/  ISETP.GE.U32.AND P0, PT, R3, R4, PT ;  /* 0x000000040300720c */ /* 0x000fc80003f06070 */
[----:B------:R-:W-:Y:S01]  /*1950*/  ISETP.GE.U32.AND.EX P0, PT, R6, R5, PT, P0 ;  /* 0x000000050600720c */ /* 0x000fe20003f06100 */
[C---:B-1----:R-:W-:Y:S02]  /*1960*/  IMAD R25, R21.reuse, 0x10, R25 ;  /* 0x0000001015197824 */ /* 0x042fe400078e0219 */
[----:B--2---:R-:W-:-:S10]  /*1970*/  IMAD R27, R21, 0x10, R27 ;  /* 0x00000010151b7824 */ /* 0x004fd400078e021b */
[----:B------:R-:W-:Y:S05]  /*1980*/  @!P0 BRA `(.L_x_470) ;  /* 0xfffffffc00988947 */ /* 0x000fea000383ffff */
.L_x_463:
[----:B------:R-:W-:Y:S05]  /*1990*/  BSYNC.RECONVERGENT B0 ;  /* 0x0000000000007941 */ /* 0x000fea0003800200 */
.L_x_462:
[----:B------:R-:W0:Y:S01]  /*19a0*/  LDGDEPBAR ;  /* 0x00000000000079af */ /* 0x000e220000000000 */
[----:B------:R-:W-:-:S04]  /*19b0*/  DEPBAR.LE SB0, 0x0 ;  /* 0x000080000000791a */ /* 0x000fc80000000000 */
[----:B------:R-:W-:Y:S06]  /*19c0*/  BAR.SYNC.DEFER_BLOCKING 0x0 ;  /* 0x0000000000007b1d */ /* 0x000fec0000010000 */
.L_x_452:
[----:B------:R-:W-:-:S13]  /*19d0*/  ISETP.NE.AND P0, PT, R0, UR19, PT ;  /* 0x0000001300007c0c */ /* 0x000fda000bf05270 */
[----:B------:R-:W-:Y:S05]  /*19e0*/  @!P0 BRA `(.L_x_471) ;  /* 0x0000000000cc8947 */ /* 0x000fea0003800000 */
[----:B------:R-:W1:Y:S02]  /*19f0*/  LDC R7, c[0x0][0x388] ;  /* 0x0000e200ff077b82 */ /* 0x000e640000000800 */
[----:B-1----:R-:W-:-:S13]  /*1a00*/  ISETP.GE.AND P0, PT, R7, 0x1, PT ;  /* 0x000000010700780c */ /* 0x002fda0003f06270 */
[----:B------:R-:W-:Y:S05]  /*1a10*/  @!P0 EXIT ;  /* 0x000000000000894d */ /* 0x000fea0003800000 */
[----:B------:R-:W1:Y:S01]  /*1a20*/  S2R R4, SR_CgaCtaId ;  /* 0x0000000000047919 */ /* 0x000e620000008800 */
[----:B------:R-:W2:Y:S01]  /*1a30*/  LDC R2, c[0x0][0x3b0] ;  /* 0x0000ec00ff027b82 */ /* 0x000ea20000000800 */
[----:B------:R-:W3:Y:S01]  /*1a40*/  LDCU UR7, c[0x0][0x3a0] ;  /* 0x00007400ff0777ac */ /* 0x000ee20008000800 */
[----:B------:R-:W-:Y:S01]  /*1a50*/  MOV R3, 0x400 ;  /* 0x0000040000037802 */ /* 0x000fe20000000f00 */
[----:B------:R-:W3:Y:S01]  /*1a60*/  S2R R5, SR_TID.X ;  /* 0x0000000000057919 */ /* 0x000ee20000002100 */
[----:B------:R-:W4:Y:S03]  /*1a70*/  LDCU.64 UR4, c[0x0][0x390] ;  /* 0x00007200ff0477ac */ /* 0x000f260008000a00 */
[----:B------:R-:W-:Y:S01]  /*1a80*/  VIADD R3, R3, 0x80 ;  /* 0x0000008003037836 */ /* 0x000fe20000000000 */
[----:B----4-:R-:W-:Y:S01]  /*1a90*/  ULEA UR4, UP0, UR20, UR4, 0x2 ;  /* 0x0000000414047291 */ /* 0x010fe2000f8010ff */
[----:B--2---:R-:W-:-:S02]  /*1aa0*/  IMAD R2, R7, 0x200, R2 ;  /* 0x0000020007027824 */ /* 0x004fc400078e0202 */
[----:B------:R-:W-:Y:S01]  /*1ab0*/  IMAD.MOV R7, RZ, RZ, -R7 ;  /* 0x000000ffff077224 */ /* 0x000fe200078e0a07 */
[----:B------:R-:W-:Y:S01]  /*1ac0*/  ULEA.HI.X UR5, UR20, UR5, UR6, 0x2, UP0 ;  /* 0x0000000514057291 */ /* 0x000fe200080f1406 */
[----:B-1----:R-:W-:Y:S02]  /*1ad0*/  LEA R3, R4, R3, 0x18 ;  /* 0x0000000304037211 */ /* 0x002fe400078ec0ff */
[C---:B---3--:R-:W-:Y:S01]  /*1ae0*/  LEA R4, R5.reuse, UR7, 0x2 ;  /* 0x0000000705047c11 */ /* 0x048fe2000f8e10ff */
[----:B------:R-:W-:-:S04]  /*1af0*/  IMAD R2, R5, 0x4, R2 ;  /* 0x0000000405027824 */ /* 0x000fc800078e0202 */
[----:B------:R-:W-:Y:S01]  /*1b00*/  IMAD.IADD R4, R3, 0x1, R4 ;  /* 0x0000000103047824 */ /* 0x000fe200078e0204 */
[----:B------:R-:W-:-:S07]  /*1b10*/  IADD3 R6, PT, PT, R2, 0x80, R3 ;  /* 0x0000008002067810 */ /* 0x000fce0007ffe003 */
.L_x_476:
[----:B------:R-:W-:Y:S01]  /*1b20*/  ISETP.GE.AND P0, PT, R5, R0, PT ;  /* 0x000000000500720c */ /* 0x000fe20003f06270 */
[----:B------:R-:W-:Y:S01]  /*1b30*/  VIADD R7, R7, 0x1 ;  /* 0x0000000107077836 */ /* 0x000fe20000000000 */
[----:B------:R-:W-:Y:S04]  /*1b40*/  BSSY.RECONVERGENT B0, `(.L_x_472) ;  /* 0x0000018000007945 */ /* 0x000fe80003800200 */
[----:B------:R-:W-:-:S07]  /*1b50*/  ISETP.NE.AND P2, PT, R7, RZ, PT ;  /* 0x000000ff0700720c */ /* 0x000fce0003f45270 */
[----:B-1----:R-:W-:Y:S06]  /*1b60*/  @P0 BRA `(.L_x_473) ;  /* 0x0000000000540947 */ /* 0x002fec0003800000 */
[----:B------:R-:W1:Y:S01]  /*1b70*/  LDS R3, [R6] ;  /* 0x0000000006037984 */ /* 0x000e620000000800 */
[----:B------:R-:W-:Y:S03]  /*1b80*/  BSSY.RECONVERGENT B1, `(.L_x_474) ;  /* 0x000000f000017945 */ /* 0x000fe60003800200 */
[----:B------:R-:W2:Y:S01]  /*1b90*/  LDS R2, [R4] ;  /* 0x0000000004027984 */ /* 0x000ea20000000800 */
[----:B-1----:R-:W-:-:S04]  /*1ba0*/  I2FP.F32.S32 R11, R3 ;  /* 0x00000003000b7245 */ /* 0x002fc80000201400 */
[----:B------:R-:W1:Y:S08]  /*1bb0*/  MUFU.RCP R3, R11 ;  /* 0x0000000b00037308 */ /* 0x000e700000001000 */
[----:B--2---:R-:W2:Y:S01]  /*1bc0*/  FCHK P0, R2, R11 ;  /* 0x0000000b02007302 */ /* 0x004ea20000000000 */
[----:B-1----:R-:W-:-:S04]  /*1bd0*/  FFMA R8, -R11, R3, 1 ;  /* 0x3f8000000b087423 */ /* 0x002fc80000000103 */
[----:B------:R-:W-:-:S04]  /*1be0*/  FFMA R3, R3, R8, R3 ;  /* 0x0000000803037223 */ /* 0x000fc80000000003 */
[----:B------:R-:W-:-:S04]  /*1bf0*/  FFMA R8, R2, R3, RZ ;  /* 0x0000000302087223 */ /* 0x000fc800000000ff */
[----:B------:R-:W-:-:S04]  /*1c00*/  FFMA R9, -R11, R8, R2 ;  /* 0x000000080b097223 */ /* 0x000fc80000000102 */
[----:B------:R-:W-:Y:S01]  /*1c10*/  FFMA R9, R3, R9, R8 ;  /* 0x0000000903097223 */ /* 0x000fe20000000008 */
[----:B--2---:R-:W-:Y:S06]  /*1c20*/  @!P0 BRA `(.L_x_475) ;  /* 0x0000000000108947 */ /* 0x004fec0003800000 */
[----:B------:R-:W-:Y:S01]  /*1c30*/  IMAD.MOV.U32 R3, RZ, RZ, R11 ;  /* 0x000000ffff037224 */ /* 0x000fe200078e000b */
[----:B------:R-:W-:-:S07]  /*1c40*/  MOV R10, 0x1c60 ;  /* 0x00001c60000a7802 */ /* 0x000fce0000000f00 */
[----:B------:R-:W-:Y:S05]  /*1c50*/  CALL.REL.NOINC `($__internal_1_$__cuda_sm3x_div_rn_noftz_f32_slowpath) ;  /* 0x0000000800007944 */ /* 0x000fea0003c00000 */
[----:B------:R-:W-:-:S07]  /*1c60*/  MOV R9, R2 ;  /* 0x0000000200097202 */ /* 0x000fce0000000f00 */
.L_x_475:
[----:B------:R-:W-:Y:S05]  /*1c70*/  BSYNC.RECONVERGENT B1 ;  /* 0x0000000000017941 */ /* 0x000fea0003800200 */
.L_x_474:
[----:B------:R-:W-:Y:S02]  /*1c80*/  IMAD.U32 R2, RZ, RZ, UR4 ;  /* 0x00000004ff027e24 */ /* 0x000fe4000f8e00ff */
[----:B------:R-:W-:Y:S02]  /*1c90*/  IMAD.U32 R3, RZ, RZ, UR5 ;  /* 0x00000005ff037e24 */ /* 0x000fe4000f8e00ff */
[----:B------:R-:W-:-:S05]  /*1ca0*/  IMAD.WIDE R2, R5, 0x4, R2 ;  /* 0x0000000405027825 */ /* 0x000fca00078e0202 */
[----:B------:R1:W-:Y:S02]  /*1cb0*/  STG.E desc[UR22][R2.64], R9 ;  /* 0x0000000902007986 */ /* 0x0003e4000c101916 */
.L_x_473:
[----:B------:R-:W-:Y:S05]  /*1cc0*/  BSYNC.RECONVERGENT B0 ;  /* 0x0000000000007941 */ /* 0x000fea0003800200 */
.L_x_472:
[----:B------:R-:W-:Y:S02]  /*1cd0*/  VIADD R6, R6, 0x200 ;  /* 0x0000020006067836 */ /* 0x000fe40000000000 */
[----:B------:R-:W-:Y:S02]  /*1ce0*/  VIADD R4, R4, 0x200 ;  /* 0x0000020004047836 */ /* 0x000fe40000000000 */
[----:B------:R-:W-:Y:S01]  /*1cf0*/  VIADD R5, R5, 0x80 ;  /* 0x0000008005057836 */ /* 0x000fe20000000000 */
[----:B------:R-:W-:Y:S06]  /*1d00*/  @P2 BRA `(.L_x_476) ;  /* 0xfffffffc00842947 */ /* 0x000fec000383ffff */
[----:B------:R-:W-:Y:S05]  /*1d10*/  EXIT ;  /* 0x000000000000794d */ /* 0x000fea0003800000 */
.L_x_471:
        /* <DEDUP_REMOVED lines=19> */
.L_x_479:
[----:B------:R-:W1:Y:S01]  /*1e50*/  LDS R3, [R7] ;  /* 0x0000000007037984 */ /* 0x000e620000000800 */
[----:B------:R-:W-:Y:S01]  /*1e60*/  IMAD.U32 R5, RZ, RZ, UR5 ;  /* 0x00000005ff057e24 */ /* 0x000fe2000f8e00ff */
[----:B------:R-:W-:Y:S02]  /*1e70*/  BSSY.RECONVERGENT B0, `(.L_x_477) ;  /* 0x0000011000007945 */ /* 0x000fe40003800200 */
[----:B------:R-:W2:Y:S01]  /*1e80*/  LDS R2, [R6] ;  /* 0x0000000006027984 */ /* 0x000ea20000000800 */
[----:B-1----:R-:W-:-:S04]  /*1e90*/  I2FP.F32.S32 R11, R3 ;  /* 0x00000003000b7245 */ /* 0x002fc80000201400 */
[----:B------:R-:W1:Y:S08]  /*1ea0*/  MUFU.RCP R3, R11 ;  /* 0x0000000b00037308 */ /* 0x000e700000001000 */
[----:B--2---:R-:W2:Y:S01]  /*1eb0*/  FCHK P0, R2, R11 ;  /* 0x0000000b02007302 */ /* 0x004ea20000000000 */
[----:B-1----:R-:W-:-:S04]  /*1ec0*/  FFMA R4, -R11, R3, 1 ;  /* 0x3f8000000b047423 */ /* 0x002fc80000000103 */
[----:B------:R-:W-:Y:S01]  /*1ed0*/  FFMA R3, R3, R4, R3 ;  /* 0x0000000403037223 */ /* 0x000fe20000000003 */
[----:B------:R-:W-:-:S03]  /*1ee0*/  IMAD.U32 R4, RZ, RZ, UR4 ;  /* 0x00000004ff047e24 */ /* 0x000fc6000f8e00ff */
[----:B------:R-:W-:Y:S01]  /*1ef0*/  FFMA R10, R2, R3, RZ ;  /* 0x00000003020a7223 */ /* 0x000fe200000000ff */
[----:B------:R-:W-:-:S04]  /*1f00*/  IMAD.WIDE R4, R0, 0x4, R4 ;  /* 0x0000000400047825 */ /* 0x000fc800078e0204 */
[----:B------:R-:W-:-:S04]  /*1f10*/  FFMA R9, -R11, R10, R2 ;  /* 0x0000000a0b097223 */ /* 0x000fc80000000102 */
[----:B------:R-:W-:Y:S01]  /*1f20*/  FFMA R3, R3, R9, R10 ;  /* 0x0000000903037223 */ /* 0x000fe2000000000a */
[----:B--2---:R-:W-:Y:S06]  /*1f30*/  @!P0 BRA `(.L_x_478) ;  /* 0x0000000000108947 */ /* 0x004fec0003800000 */
[----:B------:R-:W-:Y:S01]  /*1f40*/  IMAD.MOV.U32 R3, RZ, RZ, R11 ;  /* 0x000000ffff037224 */ /* 0x000fe200078e000b */
[----:B------:R-:W-:-:S07]  /*1f50*/  MOV R10, 0x1f70 ;  /* 0x00001f70000a7802 */ /* 0x000fce0000000f00 */
[----:B------:R-:W-:Y:S05]  /*1f60*/  CALL.REL.NOINC `($__internal_1_$__cuda_sm3x_div_rn_noftz_f32_slowpath) ;  /* 0x00000004003c7944 */ /* 0x000fea0003c00000 */
[----:B------:R-:W-:-:S07]  /*1f70*/  IMAD.MOV.U32 R3, RZ, RZ, R2 ;  /* 0x000000ffff037224 */ /* 0x000fce00078e0002 */
.L_x_478:
[----:B------:R-:W-:Y:S05]  /*1f80*/  BSYNC.RECONVERGENT B0 ;  /* 0x0000000000007941 */ /* 0x000fea0003800200 */
.L_x_477:
[----:B------:R-:W-:Y:S01]  /*1f90*/  VIADD R8, R8, 0x1 ;  /* 0x0000000108087836 */ /* 0x000fe20000000000 */
[----:B------:R1:W-:Y:S04]  /*1fa0*/  STG.E desc[UR22][R4.64], R3 ;  /* 0x0000000304007986 */ /* 0x0003e8000c101916 */
[----:B------:R-:W-:-:S13]  /*1fb0*/  ISETP.NE.AND P0, PT, R8, RZ, PT ;  /* 0x000000ff0800720c */ /* 0x000fda0003f05270 */
[----:B-1----:R-:W-:Y:S05]  /*1fc0*/  @!P0 EXIT ;  /* 0x000000000000894d */ /* 0x002fea0003800000 */
[----:B------:R-:W-:Y:S01]  /*1fd0*/  VIADD R7, R7, 0x200 ;  /* 0x0000020007077836 */ /* 0x000fe20000000000 */
[----:B------:R-:W-:Y:S01]  /*1fe0*/  IADD3 R6, PT, PT, R6, 0x200, RZ ;  /* 0x0000020006067810 */ /* 0x000fe20007ffe0ff */
[----:B------:R-:W-:Y:S01]  /*1ff0*/  VIADD R0, R0, 0x80 ;  /* 0x0000008000007836 */ /* 0x000fe20000000000 */
[----:B------:R-:W-:Y:S06]  /*2000*/  BRA `(.L_x_479) ;  /* 0xfffffffc00907947 */ /* 0x000fec000383ffff */
        .weak           $__internal_0_$__cuda_sm20_div_u64
        .type           $__internal_0_$__cuda_sm20_div_u64,@function
        .size           $__internal_0_$__cuda_sm20_div_u64,($__internal_1_$__cuda_sm3x_div_rn_noftz_f32_slowpath - $__internal_0_$__cuda_sm20_div_u64)
$__internal_0_$__cuda_sm20_div_u64:
[----:B------:R-:W-:Y:S02]  /*2010*/  IMAD.MOV.U32 R16, RZ, RZ, R8 ;  /* 0x000000ffff107224 */ /* 0x000fe400078e0008 */
[----:B------:R-:W-:-:S04]  /*2020*/  IMAD.U32 R17, RZ, RZ, UR4 ;  /* 0x00000004ff117e24 */ /* 0x000fc8000f8e00ff */
[----:B------:R-:W1:Y:S08]  /*2030*/  I2F.U64.RP R16, R16 ;  /* 0x0000001000107312 */ /* 0x000e700000309000 */
[----:B-1----:R-:W1:Y:S02]  /*2040*/  MUFU.RCP R10, R16 ;  /* 0x00000010000a7308 */ /* 0x002e640000001000 */
[----:B-1----:R-:W-:-:S06]  /*2050*/  VIADD R10, R10, 0x1ffffffe ;  /* 0x1ffffffe0a0a7836 */ /* 0x002fcc0000000000 */
[----:B------:R-:W1:Y:S02]  /*2060*/  F2I.U64.TRUNC R10, R10 ;  /* 0x0000000a000a7311 */ /* 0x000e64000020d800 */
[----:B-1----:R-:W-:-:S04]  /*2070*/  IMAD.WIDE.U32 R12, R10, R8, RZ ;  /* 0x000000080a0c7225 */ /* 0x002fc800078e00ff */
[----:B------:R-:W-:Y:S01]  /*2080*/  IMAD R13, R10, UR4, R13 ;  /* 0x000000040a0d7c24 */ /* 0x000fe2000f8e020d */
[----:B------:R-:W-:-:S03]  /*2090*/  IADD3 R19, P0, PT, RZ, -R12, RZ ;  /* 0x8000000cff137210 */ /* 0x000fc60007f1e0ff */
[----:B------:R-:W-:Y:S02]  /*20a0*/  IMAD R13, R11, R8, R13 ;  /* 0x000000080b0d7224 */ /* 0x000fe400078e020d */
[----:B------:R-:W-:-:S04]  /*20b0*/  IMAD.HI.U32 R12, R10, R19, RZ ;  /* 0x000000130a0c7227 */ /* 0x000fc800078e00ff */
[----:B------:R-:W-:Y:S02]  /*20c0*/  IMAD.X R21, RZ, RZ, ~R13, P0 ;  /* 0x000000ffff157224 */ /* 0x000fe400000e0e0d */
[----:B------:R-:W-:Y:S02]  /*20d0*/  IMAD.MOV.U32 R13, RZ, RZ, R10 ;  /* 0x000000ffff0d7224 */ /* 0x000fe400078e000a */
[-C--:B------:R-:W-:Y:S02]  /*20e0*/  IMAD R17, R11, R21.reuse, RZ ;  /* 0x000000150b117224 */ /* 0x080fe400078e02ff */
[----:B------:R-:W-:-:S04]  /*20f0*/  IMAD.WIDE.U32 R12, P0, R10, R21, R12 ;  /* 0x000000150a0c7225 */ /* 0x000fc8000780000c */
[----:B------:R-:W-:-:S04]  /*2100*/  IMAD.HI.U32 R21, R11, R21, RZ ;  /* 0x000000150b157227 */ /* 0x000fc800078e00ff */
[----:B------:R-:W-:-:S05]  /*2110*/  IMAD.HI.U32 R12, P1, R11, R19, R12 ;  /* 0x000000130b0c7227 */ /* 0x000fca000782000c */
[----:B------:R-:W-:Y:S01]  /*2120*/  IADD3 R13, P2, PT, R17, R12, RZ ;  /* 0x0000000c110d7210 */ /* 0x000fe20007f5e0ff */
[----:B------:R-:W-:-:S04]  /*2130*/  IMAD.X R12, R21, 0x1, R11, P0 ;  /* 0x00000001150c7824 */ /* 0x000fc800000e060b */
[----:B------:R-:W-:Y:S01]  /*2140*/  IMAD.WIDE.U32 R10, R13, R8, RZ ;  /* 0x000000080d0a7225 */ /* 0x000fe200078e00ff */
[----:B------:R-:W-:-:S03]  /*2150*/  IADD3.X R17, PT, PT, RZ, RZ, R12, P2, P1 ;  /* 0x000000ffff117210 */ /* 0x000fc600017e240c */
[----:B------:R-:W-:Y:S01]  /*2160*/  IMAD R11, R13, UR4, R11 ;  /* 0x000000040d0b7c24 */ /* 0x000fe2000f8e020b */
[----:B------:R-:W-:-:S03]  /*2170*/  IADD3 R19, P0, PT, RZ, -R10, RZ ;  /* 0x8000000aff137210 */ /* 0x000fc60007f1e0ff */
[----:B------:R-:W-:Y:S02]  /*2180*/  IMAD R11, R17, R8, R11 ;  /* 0x00000008110b7224 */ /* 0x000fe400078e020b */
[----:B------:R-:W-:-:S04]  /*2190*/  IMAD.HI.U32 R12, R13, R19, RZ ;  /* 0x000000130d0c7227 */ /* 0x000fc800078e00ff */
[----:B------:R-:W-:-:S04]  /*21a0*/  IMAD.X R10, RZ, RZ, ~R11, P0 ;  /* 0x000000ffff0a7224 */ /* 0x000fc800000e0e0b */
[----:B------:R-:W-:-:S04]  /*21b0*/  IMAD.WIDE.U32 R12, P0, R13, R10, R12 ;  /* 0x0000000a0d0c7225 */ /* 0x000fc8000780000c */
[C---:B------:R-:W-:Y:S02]  /*21c0*/  IMAD R11, R17.reuse, R10, RZ ;  /* 0x0000000a110b7224 */ /* 0x040fe400078e02ff */
[----:B------:R-:W-:-:S04]  /*21d0*/  IMAD.HI.U32 R12, P1, R17, R19, R12 ;  /* 0x00000013110c7227 */ /* 0x000fc8000782000c */
[----:B------:R-:W-:Y:S01]  /*21e0*/  IMAD.HI.U32 R10, R17, R10, RZ ;  /* 0x0000000a110a7227 */ /* 0x000fe200078e00ff */
[----:B------:R-:W-:-:S03]  /*21f0*/  IADD3 R12, P2, PT, R11, R12, RZ ;  /* 0x0000000c0b0c7210 */ /* 0x000fc60007f5e0ff */
[----:B------:R-:W-:Y:S02]  /*2200*/  IMAD.X R17, R10, 0x1, R17, P0 ;  /* 0x000000010a117824 */ /* 0x000fe400000e0611 */
[----:B------:R-:W-:-:S03]  /*2210*/  IMAD.HI.U32 R10, R12, R9, RZ ;  /* 0x000000090c0a7227 */ /* 0x000fc600078e00ff */
[----:B------:R-:W-:Y:S01]  /*2220*/  IADD3.X R16, PT, PT, RZ, RZ, R17, P2, P1 ;  /* 0x000000ffff107210 */ /* 0x000fe200017e2411 */
[----:B------:R-:W-:Y:S02]  /*2230*/  IMAD.MOV.U32 R11, RZ, RZ, RZ ;  /* 0x000000ffff0b7224 */ /* 0x000fe400078e00ff */
[----:B------:R-:W-:-:S04]  /*2240*/  IMAD.WIDE.U32 R10, R12, R15, R10 ;  /* 0x0000000f0c0a7225 */ /* 0x000fc800078e000a */
[C---:B------:R-:W-:Y:S02]  /*2250*/  IMAD R13, R16.reuse, R15, RZ ;  /* 0x0000000f100d7224 */ /* 0x040fe400078e02ff */
[----:B------:R-:W-:-:S04]  /*2260*/  IMAD.HI.U32 R10, P0, R16, R9, R10 ;  /* 0x00000009100a7227 */ /* 0x000fc8000780000a */
[----:B------:R-:W-:Y:S01]  /*2270*/  IMAD.HI.U32 R12, R16, R15, RZ ;  /* 0x0000000f100c7227 */ /* 0x000fe200078e00ff */
[----:B------:R-:W-:-:S03]  /*2280*/  IADD3 R13, P1, PT, R13, R10, RZ ;  /* 0x0000000a0d0d7210 */ /* 0x000fc60007f3e0ff */
[----:B------:R-:W-:Y:S02]  /*2290*/  IMAD.X R12, RZ, RZ, R12, P0 ;  /* 0x000000ffff0c7224 */ /* 0x000fe400000e060c */
[----:B------:R-:W-:-:S04]  /*22a0*/  IMAD.WIDE.U32 R10, R13, R8, RZ ;  /* 0x000000080d0a7225 */ /* 0x000fc800078e00ff */
[----:B------:R-:W-:Y:S01]  /*22b0*/  IMAD.X R17, RZ, RZ, R12, P1 ;  /* 0x000000ffff117224 */ /* 0x000fe200008e060c */
[----:B------:R-:W-:Y:S01]  /*22c0*/  IADD3 R19, P1, PT, -R10, R9, RZ ;  /* 0x000000090a137210 */ /* 0x000fe20007f3e1ff */
[----:B------:R-:W-:-:S03]  /*22d0*/  IMAD R11, R13, UR4, R11 ;  /* 0x000000040d0b7c24 */ /* 0x000fc6000f8e020b */
[-C--:B------:R-:W-:Y:S01]  /*22e0*/  ISETP.GE.U32.AND P0, PT, R19, R8.reuse, PT ;  /* 0x000000081300720c */ /* 0x080fe20003f06070 */
[----:B------:R-:W-:-:S04]  /*22f0*/  IMAD R10, R17, R8, R11 ;  /* 0x00000008110a7224 */ /* 0x000fc800078e020b */
[----:B------:R-:W-:Y:S01]  /*2300*/  IMAD.X R16, R15, 0x1, ~R10, P1 ;  /* 0x000000010f107824 */ /* 0x000fe200008e0e0a */
[----:B------:R-:W-:Y:S01]  /*2310*/  IADD3 R10, P2, PT, R13, 0x1, RZ ;  /* 0x000000010d0a7810 */ /* 0x000fe20007f5e0ff */
[----:B------:R-:W-:Y:S01]  /*2320*/  IMAD.MOV.U32 R15, RZ, RZ, 0x0 ;  /* 0x00000000ff0f7424 */ /* 0x000fe200078e00ff */
[-C--:B------:R-:W-:Y:S02]  /*2330*/  IADD3 R9, P1, PT, -R8, R19.reuse, RZ ;  /* 0x0000001308097210 */ /* 0x080fe40007f3e1ff */
[C---:B------:R-:W-:Y:S01]  /*2340*/  ISETP.GE.U32.AND.EX P0, PT, R16.reuse, UR4, PT, P0 ;  /* 0x0000000410007c0c */ /* 0x040fe2000bf06100 */
[----:B------:R-:W-:Y:S01]  /*2350*/  IMAD.X R12, RZ, RZ, R17, P2 ;  /* 0x000000ffff0c7224 */ /* 0x000fe200010e0611 */
[----:B------:R-:W-:Y:S02]  /*2360*/  IADD3.X R11, PT, PT, R16, ~UR4, RZ, P1, !PT ;  /* 0x80000004100b7c10 */ /* 0x000fe40008ffe4ff */
[----:B------:R-:W-:Y:S02]  /*2370*/  SEL R9, R9, R19, P0 ;  /* 0x0000001309097207 */ /* 0x000fe40000000000 */
[----:B------:R-:W-:-:S02]  /*2380*/  SEL R13, R10, R13, P0 ;  /* 0x0000000d0a0d7207 */ /* 0x000fc40000000000 */
[----:B------:R-:W-:Y:S02]  /*2390*/  SEL R11, R11, R16, P0 ;  /* 0x000000100b0b7207 */ /* 0x000fe40000000000 */
[----:B------:R-:W-:Y:S02]  /*23a0*/  SEL R12, R12, R17, P0 ;  /* 0x000000110c0c7207 */ /* 0x000fe40000000000 */
[----:B------:R-:W-:Y:S02]  /*23b0*/  ISETP.GE.U32.AND P0, PT, R9, R8, PT ;  /* 0x000000080900720c */ /* 0x000fe40003f06070 */
[----:B------:R-:W-:Y:S02]  /*23c0*/  IADD3 R10, P2, PT, R13, 0x1, RZ ;  /* 0x000000010d0a7810 */ /* 0x000fe40007f5e0ff */
[----:B------:R-:W-:Y:S02]  /*23d0*/  ISETP.GE.U32.AND.EX P0, PT, R11, UR4, PT, P0 ;  /* 0x000000040b007c0c */ /* 0x000fe4000bf06100 */
[----:B------:R-:W-:Y:S01]  /*23e0*/  ISETP.NE.U32.AND P1, PT, R8, RZ, PT ;  /* 0x000000ff0800720c */ /* 0x000fe20003f25070 */
[----:B------:R-:W-:Y:S01]  /*23f0*/  IMAD.X R11, RZ, RZ, R12, P2 ;  /* 0x000000ffff0b7224 */ /* 0x000fe200010e060c */
[----:B------:R-:W-:-:S02]  /*2400*/  SEL R10, R10, R13, P0 ;  /* 0x0000000d0a0a7207 */ /* 0x000fc40000000000 */
[----:B------:R-:W-:Y:S02]  /*2410*/  ISETP.NE.AND.EX P1, PT, RZ, UR4, PT, P1 ;  /* 0x00000004ff007c0c */ /* 0x000fe4000bf25310 */
[----:B------:R-:W-:Y:S02]  /*2420*/  SEL R11, R11, R12, P0 ;  /* 0x0000000c0b0b7207 */ /* 0x000fe40000000000 */
[----:B------:R-:W-:Y:S02]  /*2430*/  SEL R10, R10, 0xffffffff, P1 ;  /* 0xffffffff0a0a7807 */ /* 0x000fe40000800000 */
[----:B------:R-:W-:Y:S01]  /*2440*/  SEL R11, R11, 0xffffffff, P1 ;  /* 0xffffffff0b0b7807 */ /* 0x000fe20000800000 */
[----:B------:R-:W-:Y:S06]  /*2450*/  RET.REL.NODEC R14 `(_ZN3cub18CUB_300001_SM_10006detail9transform16transform_kernelINS2_10policy_hubILb0EN4cuda3std3__45tupleIJN6thrust24THRUST_300001_SM_1000_NS6detail15normal_iteratorINSA_10device_ptrIfEEEENSC_INSD_IiEEEEEEEE10policy1000ElNS7_7dividesIfEESF_JPfPiEEEvT0_iT1_T2_DpNS2_10kernel_argIT3_EE) ;  /* 0xffffffd80ee87950 */ /* 0x000fec0003c3ffff */
        .weak           $__internal_1_$__cuda_sm3x_div_rn_noftz_f32_slowpath
        .type           $__internal_1_$__cuda_sm3x_div_rn_noftz_f32_slowpath,@function
        .size           $__internal_1_$__cuda_sm3x_div_rn_noftz_f32_slowpath,(.L_x_1602 - $__internal_1_$__cuda_sm3x_div_rn_noftz_f32_slowpath)
$__internal_1_$__cuda_sm3x_div_rn_noftz_f32_slowpath:
[----:B------:R-:W-:Y:S01]  /*2460*/  SHF.R.U32.HI R9, RZ, 0x17, R3 ;  /* 0x00000017ff097819 */ /* 0x000fe20000011603 */
[----:B------:R-:W-:Y:S01]  /*2470*/  BSSY.RECONVERGENT B2, `(.L_x_480) ;  /* 0x0000062000027945 */ /* 0x000fe20003800200 */
[----:B------:R-:W-:Y:S02]  /*2480*/  SHF.R.U32.HI R11, RZ, 0x17, R2 ;  /* 0x00000017ff0b7819 */ /* 0x000fe40000011602 */
[----:B------:R-:W-:Y:S02]  /*2490*/  LOP3.LUT R9, R9, 0xff, RZ, 0xc0, !PT ;  /* 0x000000ff09097812 */ /* 0x000fe400078ec0ff */
[----:B------:R-:W-:Y:S02]  /*24a0*/  LOP3.LUT R13, R11, 0xff, RZ, 0xc0, !PT ;  /* 0x000000ff0b0d7812 */ /* 0x000fe400078ec0ff */
[----:B------:R-:W-:-:S03]  /*24b0*/  IADD3 R14, PT, PT, R9, -0x1, RZ ;  /* 0xffffffff090e7810 */ /* 0x000fc60007ffe0ff */
[----:B------:R-:W-:Y:S01]  /*24c0*/  VIADD R12, R13, 0xffffffff ;  /* 0xffffffff0d0c7836 */ /* 0x000fe20000000000 */
[----:B------:R-:W-:-:S04]  /*24d0*/  ISETP.GT.U32.AND P0, PT, R14, 0xfd, PT ;  /* 0x000000fd0e00780c */ /* 0x000fc80003f04070 */
[----:B------:R-:W-:-:S13]  /*24e0*/  ISETP.GT.U32.OR P0, PT, R12, 0xfd, P0 ;  /* 0x000000fd0c00780c */ /* 0x000fda0000704470 */
[----:B------:R-:W-:Y:S01]  /*24f0*/  @!P0 IMAD.MOV.U32 R11, RZ, RZ, RZ ;  /* 0x000000ffff0b8224 */ /* 0x000fe200078e00ff */
[----:B------:R-:W-:Y:S06]  /*2500*/  @!P0 BRA `(.L_x_481) ;  /* 0x00000000005c8947 */ /* 0x000fec0003800000 */
[----:B------:R-:W-:Y:S02]  /*2510*/  FSETP.GTU.FTZ.AND P0, PT, |R2|, +INF , PT ;  /* 0x7f8000000200780b */ /* 0x000fe40003f1c200 */
[----:B------:R-:W-:-:S04]  /*2520*/  FSETP.GTU.FTZ.AND P1, PT, |R3|, +INF , PT ;  /* 0x7f8000000300780b */ /* 0x000fc80003f3c200 */
[----:B------:R-:W-:-:S13]  /*2530*/  PLOP3.LUT P0, PT, P0, P1, PT, 0xf8, 0x8f ;  /* 0x00000000008f781c */ /* 0x000fda0000703f70 */
[----:B------:R-:W-:Y:S05]  /*2540*/  @P0 BRA `(.L_x_482) ;  /* 0x00000004004c0947 */ /* 0x000fea0003800000 */
[----:B------:R-:W-:-:S13]  /*2550*/  LOP3.LUT P0, RZ, R3, 0x7fffffff, R2, 0xc8, !PT ;  /* 0x7fffffff03ff7812 */ /* 0x000fda000780c802 */
[----:B------:R-:W-:Y:S05]  /*2560*/  @!P0 BRA `(.L_x_483) ;  /* 0x00000004003c8947 */ /* 0x000fea0003800000 */
[C---:B------:R-:W-:Y:S02]  /*2570*/  FSETP.NEU.FTZ.AND P3, PT, |R2|.reuse, +INF , PT ;  /* 0x7f8000000200780b */ /* 0x040fe40003f7d200 */
[----:B------:R-:W-:Y:S02]  /*2580*/  FSETP.NEU.FTZ.AND P1, PT, |R3|, +INF , PT ;  /* 0x7f8000000300780b */ /* 0x000fe40003f3d200 */
[----:B------:R-:W-:-:S11]  /*2590*/  FSETP.NEU.FTZ.AND P0, PT, |R2|, +INF , PT ;  /* 0x7f8000000200780b */ /* 0x000fd60003f1d200 */
[----:B------:R-:W-:Y:S05]  /*25a0*/  @!P1 BRA !P3, `(.L_x_483) ;  /* 0x00000004002c9947 */ /* 0x000fea0005800000 */
[----:B------:R-:W-:-:S04]  /*25b0*/  LOP3.LUT P3, RZ, R2, 0x7fffffff, RZ, 0xc0, !PT ;  /* 0x7fffffff02ff7812 */ /* 0x000fc8000786c0ff */
[----:B------:R-:W-:-:S13]  /*25c0*/  PLOP3.LUT P1, PT, P1, P3, PT, 0x2f, 0xf2 ;  /* 0x0000000000f2781c */ /* 0x000fda0000f26577 */
[----:B------:R-:W-:Y:S05]  /*25d0*/  @P1 BRA `(.L_x_484) ;  /* 0x0000000400181947 */ /* 0x000fea0003800000 */
[----:B------:R-:W-:-:S04]  /*25e0*/  LOP3.LUT P1, RZ, R3, 0x7fffffff, RZ, 0xc0, !PT ;  /* 0x7fffffff03ff7812 */ /* 0x000fc8000782c0ff */
[----:B------:R-:W-:-:S13]  /*25f0*/  PLOP3.LUT P0, PT, P0, P1, PT, 0x2f, 0xf2 ;  /* 0x0000000000f2781c */ /* 0x000fda0000702577 */
[----:B------:R-:W-:Y:S05]  /*2600*/  @P0 BRA `(.L_x_485) ;  /* 0x0000000400000947 */ /* 0x000fea0003800000 */
[----:B------:R-:W-:Y:S02]  /*2610*/  ISETP.GE.AND P0, PT, R12, RZ, PT ;  /* 0x000000ff0c00720c */ /* 0x000fe40003f06270 */
[----:B------:R-:W-:-:S11]  /*2620*/  ISETP.GE.AND P1, PT, R14, RZ, PT ;  /* 0x000000ff0e00720c */ /* 0x000fd60003f26270 */
[----:B------:R-:W-:Y:S02]  /*2630*/  @P0 IMAD.MOV.U32 R11, RZ, RZ, RZ ;  /* 0x000000ffff0b0224 */ /* 0x000fe400078e00ff */
[----:B------:R-:W-:Y:S01]  /*2640*/  @!P0 FFMA R2, R2, 1.84467440737095516160e+19, RZ ;  /* 0x5f80000002028823 */ /* 0x000fe200000000ff */
[----:B------:R-:W-:Y:S02]  /*2650*/  @!P0 IMAD.MOV.U32 R11, RZ, RZ, -0x40 ;  /* 0xffffffc0ff0b8424 */ /* 0x000fe400078e00ff */
[----:B------:R-:W-:Y:S02]  /*2660*/  @!P1 FFMA R3, R3, 1.84467440737095516160e+19, RZ ;  /* 0x5f80000003039823 */ /* 0x000fe400000000ff */
[----:B------:R-:W-:-:S07]  /*2670*/  @!P1 VIADD R11, R11, 0x40 ;  /* 0x000000400b0b9836 */ /* 0x000fce0000000000 */
.L_x_481:
[----:B------:R-:W-:Y:S01]  /*2680*/  LEA R12, R9, 0xc0800000, 0x17 ;  /* 0xc0800000090c7811 */ /* 0x000fe200078eb8ff */
[----:B------:R-:W-:Y:S01]  /*2690*/  VIADD R13, R13, 0xffffff81 ;  /* 0xffffff810d0d7836 */ /* 0x000fe20000000000 */
[----:B------:R-:W-:Y:S03]  /*26a0*/  BSSY.RECONVERGENT B3, `(.L_x_486) ;  /* 0x0000035000037945 */ /* 0x000fe60003800200 */
[----:B------:R-:W-:Y:S02]  /*26b0*/  IMAD.IADD R14, R3, 0x1, -R12 ;  /* 0x00000001030e7824 */ /* 0x000fe400078e0a0c */
[C---:B------:R-:W-:Y:S02]  /*26c0*/  IMAD R2, R13.reuse, -0x800000, R2 ;  /* 0xff8000000d027824 */ /* 0x040fe400078e0202 */
[----:B------:R1:W2:Y:S01]  /*26d0*/  MUFU.RCP R3, R14 ;  /* 0x0000000e00037308 */ /* 0x0002a20000001000 */
[----:B------:R-:W-:Y:S01]  /*26e0*/  FADD.FTZ R15, -R14, -RZ ;  /* 0x800000ff0e0f7221 */ /* 0x000fe20000010100 */
[----:B-1----:R-:W-:-:S05]  /*26f0*/  IADD3 R14, PT, PT, R13, 0x7f, -R9 ;  /* 0x0000007f0d0e7810 */ /* 0x002fca0007ffe809 */
[----:B------:R-:W-:Y:S02]  /*2700*/  IMAD.IADD R14, R14, 0x1, R11 ;  /* 0x000000010e0e7824 */ /* 0x000fe400078e020b */
[----:B--2---:R-:W-:-:S04]  /*2710*/  FFMA R12, R3, R15, 1 ;  /* 0x3f800000030c7423 */ /* 0x004fc8000000000f */
[----:B------:R-:W-:-:S04]  /*2720*/  FFMA R3, R3, R12, R3 ;  /* 0x0000000c03037223 */ /* 0x000fc80000000003 */
[----:B------:R-:W-:-:S04]  /*2730*/  FFMA R12, R2, R3, RZ ;  /* 0x00000003020c7223 */ /* 0x000fc800000000ff */
[----:B------:R-:W-:-:S04]  /*2740*/  FFMA R16, R15, R12, R2 ;  /* 0x0000000c0f107223 */ /* 0x000fc80000000002 */
[----:B------:R-:W-:-:S04]  /*2750*/  FFMA R12, R3, R16, R12 ;  /* 0x00000010030c7223 */ /* 0x000fc8000000000c */
[----:B------:R-:W-:-:S04]  /*2760*/  FFMA R15, R15, R12, R2 ;  /* 0x0000000c0f0f7223 */ /* 0x000fc80000000002 */
[----:B------:R-:W-:-:S05]  /*2770*/  FFMA R2, R3, R15, R12 ;  /* 0x0000000f03027223 */ /* 0x000fca000000000c */
[----:B------:R-:W-:-:S04]  /*2780*/  SHF.R.U32.HI R9, RZ, 0x17, R2 ;  /* 0x00000017ff097819 */ /* 0x000fc80000011602 */
[----:B------:R-:W-:-:S05]  /*2790*/  LOP3.LUT R9, R9, 0xff, RZ, 0xc0, !PT ;  /* 0x000000ff09097812 */ /* 0x000fca00078ec0ff */
[----:B------:R-:W-:-:S04]  /*27a0*/  IMAD.IADD R13, R9, 0x1, R14 ;  /* 0x00000001090d7824 */ /* 0x000fc800078e020e */
[----:B------:R-:W-:-:S05]  /*27b0*/  VIADD R9, R13, 0xffffffff ;  /* 0xffffffff0d097836 */ /* 0x000fca0000000000 */
[----:B------:R-:W-:-:S13]  /*27c0*/  ISETP.GE.U32.AND P0, PT, R9, 0xfe, PT ;  /* 0x000000fe0900780c */ /* 0x000fda0003f06070 */
[----:B------:R-:W-:Y:S05]  /*27d0*/  @!P0 BRA `(.L_x_487) ;  /* 0x0000000000808947 */ /* 0x000fea0003800000 */
[----:B------:R-:W-:-:S13]  /*27e0*/  ISETP.GT.AND P0, PT, R13, 0xfe, PT ;  /* 0x000000fe0d00780c */ /* 0x000fda0003f04270 */
[----:B------:R-:W-:Y:S05]  /*27f0*/  @P0 BRA `(.L_x_488) ;  /* 0x00000000006c0947 */ /* 0x000fea0003800000 */
[----:B------:R-:W-:-:S13]  /*2800*/  ISETP.GE.AND P0, PT, R13, 0x1, PT ;  /* 0x000000010d00780c */ /* 0x000fda0003f06270 */
[----:B------:R-:W-:Y:S05]  /*2810*/  @P0 BRA `(.L_x_489) ;  /* 0x0000000000740947 */ /* 0x000fea0003800000 */
[----:B------:R-:W-:Y:S02]  /*2820*/  ISETP.GE.AND P0, PT, R13, -0x18, PT ;  /* 0xffffffe80d00780c */ /* 0x000fe40003f06270 */
[----:B------:R-:W-:-:S11]  /*2830*/  LOP3.LUT R2, R2, 0x80000000, RZ, 0xc0, !PT ;  /* 0x8000000002027812 */ /* 0x000fd600078ec0ff */
[----:B------:R-:W-:Y:S05]  /*2840*/  @!P0 BRA `(.L_x_489) ;  /* 0x0000000000688947 */ /* 0x000fea0003800000 */
[-CC-:B------:R-:W-:Y:S01]  /*2850*/  FFMA.RZ R9, R3, R15.reuse, R12.reuse ;  /* 0x0000000f03097223 */ /* 0x180fe2000000c00c */
[C---:B------:R-:W-:Y:S01]  /*2860*/  VIADD R14, R13.reuse, 0x20 ;  /* 0x000000200d0e7836 */ /* 0x040fe20000000000 */
[C---:B------:R-:W-:Y:S02]  /*2870*/  ISETP.NE.AND P3, PT, R13.reuse, RZ, PT ;  /* 0x000000ff0d00720c */ /* 0x040fe40003f65270 */
[----:B------:R-:W-:Y:S02]  /*2880*/  ISETP.NE.AND P1, PT, R13, RZ, PT ;  /* 0x000000ff0d00720c */ /* 0x000fe40003f25270 */
[----:B------:R-:W-:Y:S01]  /*2890*/  LOP3.LUT R11, R9, 0x7fffff, RZ, 0xc0, !PT ;  /* 0x007fffff090b7812 */ /* 0x000fe200078ec0ff */
[CCC-:B------:R-:W-:Y:S01]  /*28a0*/  FFMA.RP R9, R3.reuse, R15.reuse, R12.reuse ;  /* 0x0000000f03097223 */ /* 0x1c0fe2000000800c */
[----:B------:R-:W-:Y:S01]  /*28b0*/  FFMA.RM R12, R3, R15, R12 ;  /* 0x0000000f030c7223 */ /* 0x000fe2000000400c */
[----:B------:R-:W-:Y:S01]  /*28c0*/  IMAD.MOV R3, RZ, RZ, -R13 ;  /* 0x000000ffff037224 */ /* 0x000fe200078e0a0d */
[----:B------:R-:W-:-:S03]  /*28d0*/  LOP3.LUT R11, R11, 0x800000, RZ, 0xfc, !PT ;  /* 0x008000000b0b7812 */ /* 0x000fc600078efcff */
[----:B------:R-:W-:Y:S02]  /*28e0*/  FSETP.NEU.FTZ.AND P0, PT, R9, R12, PT ;  /* 0x0000000c0900720b */ /* 0x000fe40003f1d000 */
[----:B------:R-:W-:Y:S02]  /*28f0*/  SHF.L.U32 R14, R11, R14, RZ ;  /* 0x0000000e0b0e7219 */ /* 0x000fe400000006ff */
[----:B------:R-:W-:Y:S02]  /*2900*/  SEL R12, R3, RZ, P3 ;  /* 0x000000ff030c7207 */ /* 0x000fe40001800000 */
[----:B------:R-:W-:Y:S02]  /*2910*/  ISETP.NE.AND P1, PT, R14, RZ, P1 ;  /* 0x000000ff0e00720c */ /* 0x000fe40000f25270 */
[----:B------:R-:W-:Y:S02]  /*2920*/  SHF.R.U32.HI R12, RZ, R12, R11 ;  /* 0x0000000cff0c7219 */ /* 0x000fe4000001160b */
[----:B------:R-:W-:-:S02]  /*2930*/  PLOP3.LUT P0, PT, P0, P1, PT, 0xf8, 0x8f ;  /* 0x00000000008f781c */ /* 0x000fc40000703f70 */
[----:B------:R-:W-:Y:S02]  /*2940*/  SHF.R.U32.HI R14, RZ, 0x1, R12 ;  /* 0x00000001ff0e7819 */ /* 0x000fe4000001160c */
[----:B------:R-:W-:-:S04]  /*2950*/  SEL R3, RZ, 0x1, !P0 ;  /* 0x00000001ff037807 */ /* 0x000fc80004000000 */
[----:B------:R-:W-:-:S04]  /*2960*/  LOP3.LUT R3, R3, 0x1, R14, 0xf8, !PT ;  /* 0x0000000103037812 */ /* 0x000fc800078ef80e */
[----:B------:R-:W-:-:S05]  /*2970*/  LOP3.LUT R3, R3, R12, RZ, 0xc0, !PT ;  /* 0x0000000c03037212 */ /* 0x000fca00078ec0ff */
[----:B------:R-:W-:-:S05]  /*2980*/  IMAD.IADD R3, R14, 0x1, R3 ;  /* 0x000000010e037824 */ /* 0x000fca00078e0203 */
[----:B------:R-:W-:Y:S01]  /*2990*/  LOP3.LUT R2, R3, R2, RZ, 0xfc, !PT ;  /* 0x0000000203027212 */ /* 0x000fe200078efcff */
[----:B------:R-:W-:Y:S06]  /*29a0*/  BRA `(.L_x_489) ;  /* 0x0000000000107947 */ /* 0x000fec0003800000 */
.L_x_488:
[----:B------:R-:W-:-:S04]  /*29b0*/  LOP3.LUT R2, R2, 0x80000000, RZ, 0xc0, !PT ;  /* 0x8000000002027812 */ /* 0x000fc800078ec0ff */
[----:B------:R-:W-:Y:S01]  /*29c0*/  LOP3.LUT R2, R2, 0x7f800000, RZ, 0xfc, !PT ;  /* 0x7f80000002027812 */ /* 0x000fe200078efcff */
[----:B------:R-:W-:Y:S06]  /*29d0*/  BRA `(.L_x_489) ;  /* 0x0000000000047947 */ /* 0x000fec0003800000 */
.L_x_487:
[----:B------:R-:W-:-:S07]  /*29e0*/  IMAD R2, R14, 0x800000, R2 ;  /* 0x008000000e027824 */ /* 0x000fce00078e0202 */
.L_x_489:
[----:B------:R-:W-:Y:S05]  /*29f0*/  BSYNC.RECONVERGENT B3 ;  /* 0x0000000000037941 */ /* 0x000fea0003800200 */
.L_x_486:
[----:B------:R-:W-:Y:S05]  /*2a00*/  BRA `(.L_x_490) ;  /* 0x0000000000207947 */ /* 0x000fea0003800000 */
.L_x_485:
[----:B------:R-:W-:-:S04]  /*2a10*/  LOP3.LUT R2, R3, 0x80000000, R2, 0x48, !PT ;  /* 0x8000000003027812 */ /* 0x000fc800078e4802 */
[----:B------:R-:W-:Y:S01]  /*2a20*/  LOP3.LUT R2, R2, 0x7f800000, RZ, 0xfc, !PT ;  /* 0x7f80000002027812 */ /* 0x000fe200078efcff */
[----:B------:R-:W-:Y:S06]  /*2a30*/  BRA `(.L_x_490) ;  /* 0x0000000000147947 */ /* 0x000fec0003800000 */
.L_x_484:
[----:B------:R-:W-:Y:S01]  /*2a40*/  LOP3.LUT R2, R3, 0x80000000, R2, 0x48, !PT ;  /* 0x8000000003027812 */ /* 0x000fe200078e4802 */
[----:B------:R-:W-:Y:S06]  /*2a50*/  BRA `(.L_x_490) ;  /* 0x00000000000c7947 */ /* 0x000fec0003800000 */
.L_x_483:
[----:B------:R-:W1:Y:S01]  /*2a60*/  MUFU.RSQ R2, -QNAN ;  /* 0xffc0000000027908 */ /* 0x000e620000001400 */
[----:B------:R-:W-:Y:S05]  /*2a70*/  BRA `(.L_x_490) ;  /* 0x0000000000047947 */ /* 0x000fea0003800000 */
.L_x_482:
[----:B------:R-:W-:-:S07]  /*2a80*/  FADD.FTZ R2, R2, R3 ;  /* 0x0000000302027221 */ /* 0x000fce0000010000 */
.L_x_490:
[----:B------:R-:W-:Y:S05]  /*2a90*/  BSYNC.RECONVERGENT B2 ;  /* 0x0000000000027941 */ /* 0x000fea0003800200 */
.L_x_480:
[----:B------:R-:W-:-:S04]  /*2aa0*/  IMAD.MOV.U32 R11, RZ, RZ, 0x0 ;  /* 0x00000000ff0b7424 */ /* 0x000fc800078e00ff */
[----:B-1----:R-:W-:Y:S05]  /*2ab0*/  RET.REL.NODEC R10 `(_ZN3cub18CUB_300001_SM_10006detail9transform16transform_kernelINS2_10policy_hubILb0EN4cuda3std3__45tupleIJN6thrust24THRUST_300001_SM_1000_NS6detail15normal_iteratorINSA_10device_ptrIfEEEENSC_INSD_IiEEEEEEEE10policy1000ElNS7_7dividesIfEESF_JPfPiEEEvT0_iT1_T2_DpNS2_10kernel_argIT3_EE) ;  /* 0xffffffd40a507950 */ /* 0x002fea0003c3ffff */
.L_x_491:
        /* <DEDUP_REMOVED lines=12> */
.L_x_1602:


//--------------------- .text._ZN3cub18CUB_300001_SM_10006detail9transform16transform_kernelINS2_10policy_hubILb0EN4cuda3std3__45tupleIJN6thrust24THRUST_300001_SM_1000_NS6detail15normal_iteratorINSA_10device_ptrIfEEEENSC_INSD_IiEEEEEEEE10policy1000EiNS7_7dividesIfEESF_JPfPiEEEvT0_iT1_T2_DpNS2_10kernel_argIT3_EE --------------------------
	.section	.text._ZN3cub18CUB_300001_SM_10006detail9transform16transform_kernelINS2_10policy_hubILb0EN4cuda3std3__45tupleIJN6thrust24THRUST_300001_SM_1000_NS6detail15normal_iteratorINSA_10device_ptrIfEEEENSC_INSD_IiEEEEEEEE10policy1000EiNS7_7dividesIfEESF_JPfPiEEEvT0_iT1_T2_DpNS2_10kernel_argIT3_EE,"ax",@progbits
	.align	128
        .global         _ZN3cub18CUB_300001_SM_10006detail9transform16transform_kernelINS2_10policy_hubILb0EN4cuda3std3__45tupleIJN6thrust24THRUST_300001_SM_1000_NS6detail15normal_iteratorINSA_10device_ptrIfEEEENSC_INSD_IiEEEEEEEE10policy1000EiNS7_7dividesIfEESF_JPfPiEEEvT0_iT1_T2_DpNS2_10kernel_argIT3_EE
        .type           _ZN3cub18CUB_300001_SM_10006detail9transform16transform_kernelINS2_10policy_hubILb0EN4cuda3std3__45tupleIJN6thrust24THRUST_300001_SM_1000_NS6detail15normal_iteratorINSA_10device_ptrIfEEEENSC_INSD_IiEEEEEEEE10policy1000EiNS7_7dividesIfEESF_JPfPiEEEvT0_iT1_T2_DpNS2_10kernel_argIT3_EE,@function
        .size           _ZN3cub18CUB_300001_SM_10006detail9transform16transform_kernelINS2_10policy_hubILb0EN4cuda3std3__45tupleIJN6thrust24THRUST_300001_SM_1000_NS6detail15normal_iteratorINSA_10device_ptrIfEEEENSC_INSD_IiEEEEEEEE10policy1000EiNS7_7dividesIfEESF_JPfPiEEEvT0_iT1_T2_DpNS2_10kernel_argIT3_EE,(.L_x_1604 - _ZN3cub18CUB_300001_SM_10006detail9transform16transform_kernelINS2_10policy_hubILb0EN4cuda3std3__45tupleIJN6thrust24THRUST_300001_SM_1000_NS6detail15normal_iteratorINSA_10device_ptrIfEEEENSC_INSD_IiEEEEEEEE10policy1000EiNS7_7dividesIfEESF_JPfPiEEEvT0_iT1_T2_DpNS2_10kernel_argIT3_EE)
        .other          _ZN3cub18CUB_300001_SM_10006detail9transform16transform_kernelINS2_10policy_hubILb0EN4cuda3std3__45tupleIJN6thrust24THRUST_300001_SM_1000_NS6detail15normal_iteratorINSA_10device_ptrIfEEEENSC_INSD_IiEEEEEEEE10policy1000EiNS7_7dividesIfEESF_JPfPiEEEvT0_iT1_T2_DpNS2_10kernel_argIT3_EE,@"STO_CUDA_ENTRY STV_DEFAULT"
_ZN3cub18CUB_300001_SM_10006detail9transform16transform_kernelINS2_10policy_hubILb0EN4cuda3std3__45tupleIJN6thrust24THRUST_300001_SM_1000_NS6detail15normal_iteratorINSA_10device_ptrIfEEEENSC_INSD_IiEEEEEEEE10policy1000EiNS7_7dividesIfEESF_JPfPiEEEvT0_iT1_T2_DpNS2_10kernel_argIT3_EE:
.text._ZN3cub18CUB_300001_SM_10006detail9transform16transform_kernelINS2_10policy_hubILb0EN4cuda3std3__45tupleIJN6thrust24THRUST_300001_SM_1000_NS6detail15normal_iteratorINSA_10device_ptrIfEEEENSC_INSD_IiEEEEEEEE10policy1000EiNS7_7dividesIfEESF_JPfPiEEEvT0_iT1_T2_DpNS2_10kernel_argIT3_EE:
[----:B------:R-:W-:Y:S08]  /*0000*/  LDC R1, c[0x0][0x37c] ;  /* 0x0000df00ff017b82 */ /* 0x000ff00000000800 */
[----:B------:R-:W1:Y:S01]  /*0010*/  S2UR UR5, SR_CTAID.X ;  /* 0x00000000000579c3 */ /* 0x000e620000002500 */
[----:B------:R-:W2:Y:S01]  /*0020*/  LDCU UR7, c[0x0][0x370] ;  /* 0x00006e00ff0777ac */ /* 0x000ea20008000800 */
[----:B------:R-:W3:Y:S01]  /*0030*/  LDCU.64 UR16, c[0x0][0x380] ;  /* 0x00007000ff1077ac */ /* 0x000ee20008000a00 */
[----:B------:R-:W4:Y:S01]  /*0040*/  LDCU.64 UR20, c[0x0][0x358] ;  /* 0x00006b00ff1477ac */ /* 0x000f220008000a00 */
[----:B---3--:R-:W-:-:S02]  /*0050*/  USHF.L.U32 UR24, UR17, 0x7, URZ ;  /* 0x0000000711187899 */ /* 0x008fc400080006ff */
[----:B-1----:R-:W-:Y:S02]  /*0060*/  UIADD3 UR4, UPT, UPT, UR5, 0x2, URZ ;  /* 0x0000000205047890 */ /* 0x002fe4000fffe0ff */
[----:B------:R-:W-:Y:S02]  /*0070*/  UIMAD UR22, UR24, UR5, URZ ;  /* 0x00000005181672a4 */ /* 0x000fe4000f8e02ff */
[----:B--2---:R-:W-:Y:S02]  /*0080*/  UISETP.GE.U32.AND UP0, UPT, UR4, UR7, UPT ;  /* 0x000000070400728c */ /* 0x004fe4000bf06070 */
[----:B------:R-:W-:Y:S02]  /*0090*/  UIADD3 UR6, UPT, UPT, -UR22, UR16, URZ ;  /* 0x0000001016067290 */ /* 0x000fe4000fffe1ff */
[----:B------:R-:W-:Y:S02]  /*00a0*/  UISETP.EQ.OR UP0, UPT, UR5, URZ, UP0 ;  /* 0x000000ff0500728c */ /* 0x000fe40008702670 */
[----:B------:R-:W-:-:S04]  /*00b0*/  UISETP.LT.AND UP1, UPT, UR24, UR6, UPT ;  /* 0x000000061800728c */ /* 0x000fc8000bf21270 */
[----:B------:R-:W-:-:S03]  /*00c0*/  USEL UR23, UR24, UR6, UP1 ;  /* 0x0000000618177287 */ /* 0x000fc60008800000 */
[----:B----4-:R-:W-:Y:S09]  /*00d0*/  BRA.U UP0, `(.L_x_492) ;  /* 0x0000000100dc7547 */ /* 0x010ff2000b800000 */
        /* <DEDUP_REMOVED lines=20> */
[----:B------:R-:W-:Y:S02]  /*0220*/  ULOP3.LUT UR13, UR13, 0xfffffff0, URZ, 0xc0, !UPT ;  /* 0xfffffff00d0d7892 */ /* 0x000fe4000f8ec0ff */
[----:B------:R-:W-:Y:S02]  /*0230*/  ULOP3.LUT UR12, UR12, 0xfffffff0, URZ, 0xc0, !UPT ;  /* 0xfffffff00c0c7892 */ /* 0x000fe4000f8ec0ff */
[----:B------:R-:W-:Y:S02]  /*0240*/  ULEA UR14, UR16, UR14, 0x18 ;  /* 0x0000000e100e7291 */ /* 0x000fe4000f8ec0ff */
[----:B------:R-:W-:Y:S01]  /*0250*/  USHF.R.U32.HI UR7, URZ, 0x4, UR13 ;  /* 0x00000004ff077899 */ /* 0x000fe2000801160d */
        /* <DEDUP_REMOVED lines=8> */
[----:B------:R-:W-:-:S02]  /*02e0*/  UIADD3 UR13, UPT, UPT, UR13, UR12, URZ ;  /* 0x0000000c0d0d7290 */ /* 0x000fc4000fffe0ff */
[----:B------:R-:W-:Y:S02]  /*02f0*/  ULEA UR16, UR17, UR14, 0x9 ;  /* 0x0000000e11107291 */ /* 0x000fe4000f8e48ff */
[----:B------:R-:W-:Y:S02]  /*0300*/  USHF.R.U32.HI UR12, URZ, 0x4, UR12 ;  /* 0x00000004ff0c7899 */ /* 0x000fe4000801160c */
[----:B----4-:R-:W-:Y:S01]  /*0310*/  UIMAD.WIDE UR4, UR22, 0x4, UR4 ;  /* 0x00000004160478a5 */ /* 0x010fe2000f8e0204 */
[----:B------:R-:W-:Y:S01]  /*0320*/  IMAD.U32 R0, RZ, RZ, UR13 ;  /* 0x0000000dff007e24 */ /* 0x000fe2000f8e00ff */
[----:B------:R-:W-:Y:S02]  /*0330*/  UPRMT UR7, UR7, 0x5410, URZ ;  /* 0x0000541007077896 */ /* 0x000fe400080000ff */
[----:B--2---:R-:W-:Y:S02]  /*0340*/  UIMAD.WIDE UR8, UR22, 0x4, UR8 ;  /* 0x00000004160878a5 */ /* 0x004fe4000f8e0208 */
[----:B------:R-:W-:-:S02]  /*0350*/  UIADD3 UR18, UPT, UPT, UR16, 0x80, URZ ;  /* 0x0000008010127890 */ /* 0x000fc4000fffe0ff */
[----:B------:R-:W-:Y:S01]  /*0360*/  UPRMT UR12, UR12, 0x5410, URZ ;  /* 0x000054100c0c7896 */ /* 0x000fe200080000ff */
[----:B------:R-:W-:Y:S02]  /*0370*/  UMOV UR19, UR15 ;  /* 0x0000000f00137c82 */ /* 0x000fe40008000000 */
[----:B---3--:R1:W-:Y:S06]  /*0380*/  UBLKCP.S.G [UR14], [UR4], UR7 ;  /* 0x0000000e040073ba */ /* 0x0083ec0008000207 */
[----:B------:R1:W-:Y:S01]  /*0390*/  UBLKCP.S.G [UR18], [UR8], UR12 ;  /* 0x00000012080073ba */ /* 0x0003e2000800020c */
[----:B------:R1:W-:Y:S01]  /*03a0*/  SYNCS.ARRIVE.TRANS64 RZ, [UR15], R0 ;  /* 0x00000000ffff79a7 */ /* 0x0003e2000800000f */
[----:B------:R-:W-:Y:S01]  /*03b0*/  NOP ;  /* 0x0000000000007918 */ /* 0x000fe20000000000 */
.L_x_494:
[----:B-1----:R-:W-:Y:S05]  /*03c0*/  BSYNC.RECONVERGENT B0 ;  /* 0x0000000000007941 */ /* 0x002fea0003800200 */
.L_x_493:
[----:B------:R-:W1:Y:S08]  /*03d0*/  S2UR UR5, SR_CgaCtaId ;  /* 0x00000000000579c3 */ /* 0x000e700000008800 */
[----:B------:R-:W-:Y:S01]  /*03e0*/  BAR.SYNC.DEFER_BLOCKING 0x0 ;  /* 0x0000000000007b1d */ /* 0x000fe20000010000 */
[----:B------:R-:W-:-:S05]  /*03f0*/  SHF.L.U32 R0, RZ, 0x1f, RZ ;  /* 0x0000001fff007819 */ /* 0x000fca00000006ff */
[----:B------:R-:W-:Y:S02]  /*0400*/  UMOV UR4, 0x400 ;  /* 0x0000040000047882 */ /* 0x000fe40000000000 */
[----:B-1----:R-:W-:-:S12]  /*0410*/  ULEA UR4, UR5, UR4, 0x18 ;  /* 0x0000000405047291 */ /* 0x002fd8000f8ec0ff */
.L_x_495:
[----:B------:R-:W1:Y:S02]  /*0420*/  SYNCS.PHASECHK.TRANS64.TRYWAIT P0, [UR4], R0 ;  /* 0x00000000ff0075a7 */ /* 0x000e640008001104 */
[----:B-1----:R-:W-:Y:S05]  /*0430*/  @!P0 BRA `(.L_x_495) ;  /* 0xfffffffc00f88947 */ /* 0x002fea000383ffff */
[----:B------:R-:W-:Y:S05]  /*0440*/  BRA `(.L_x_496) ;  /* 0x0000001400687947 */ /* 0x000fea0003800000 */
.L_x_492:
[----:B------:R-:W1:Y:S01]  /*0450*/  S2R R2, SR_TID.Y ;  /* 0x0000000000027919 */ /* 0x000e620000002200 */
[----:B------:R-:W2:Y:S01]  /*0460*/  LDCU UR10, c[0x0][0x360] ;  /* 0x00006c00ff0a77ac */ /* 0x000ea20008000800 */
[----:B------:R-:W-:Y:S01]  /*0470*/  BSSY.RECONVERGENT B0, `(.L_x_497) ;  /* 0x00000b1000007945 */ /* 0x000fe20003800200 */
[----:B------:R-:W1:Y:S01]  /*0480*/  S2R R3, SR_TID.Z ;  /* 0x0000000000037919 */ /* 0x000e620000002300 */
[----:B------:R-:W2:Y:S01]  /*0490*/  LDCU UR11, c[0x0][0x364] ;  /* 0x00006c80ff0b77ac */ /* 0x000ea20008000800 */
[----:B------:R-:W3:Y:S01]  /*04a0*/  LDC R0, c[0x0][0x368] ;  /* 0x0000da00ff007b82 */ /* 0x000ee20000000800 */
[----:B------:R-:W4:Y:S01]  /*04b0*/  S2R R5, SR_TID.X ;  /* 0x0000000000057919 */ /* 0x000f220000002100 */
[----:B------:R-:W-:Y:S02]  /*04c0*/  USHF.L.U32 UR4, UR23, 0x2, URZ ;  /* 0x0000000217047899 */ /* 0x000fe400080006ff */
[----:B------:R-:W-:Y:S02]  /*04d0*/  USHF.R.S32.HI UR12, URZ, 0x1f, UR22 ;  /* 0x0000001fff0c7899 */ /* 0x000fe40008011416 */
[----:B------:R-:W-:-:S04]  /*04e0*/  USHF.R.S32.HI UR5, URZ, 0x1f, UR4 ;  /* 0x0000001fff057899 */ /* 0x000fc80008011404 */
[----:B------:R-:W-:Y:S02]  /*04f0*/  USHF.R.U32.HI UR13, URZ, 0x2, UR5 ;  /* 0x00000002ff0d7899 */ /* 0x000fe40008011605 */
[----:B------:R-:W-:Y:S02]  /*0500*/  USHF.R.U64 UR7, UR4, 0x2, UR5 ;  /* 0x0000000204077899 */ /* 0x000fe40008001205 */
[----:B--2---:R-:W-:Y:S02]  /*0510*/  UIMAD UR4, UR10, UR11, URZ ;  /* 0x0000000b0a0472a4 */ /* 0x004fe4000f8e02ff */
[----:B-1----:R-:W-:Y:S02]  /*0520*/  IMAD R2, R3, UR11, R2 ;  /* 0x0000000b03027c24 */ /* 0x002fe4000f8e0202 */
[----:B------:R-:W-:Y:S02]  /*0530*/  IMAD.U32 R3, RZ, RZ, UR13 ;  /* 0x0000000dff037e24 */ /* 0x000fe4000f8e00ff */
[----:B----4-:R-:W-:-:S02]  /*0540*/  IMAD R2, R2, UR10, R5 ;  /* 0x0000000a02027c24 */ /* 0x010fc4000f8e0205 */
[----:B---3--:R-:W-:Y:S01]  /*0550*/  IMAD R5, R0, UR4, RZ ;  /* 0x0000000400057c24 */ /* 0x008fe2000f8e02ff */
[----:B------:R-:W-:Y:S02]  /*0560*/  UMOV UR4, URZ ;  /* 0x000000ff00047c82 */ /* 0x000fe40008000000 */
[----:B------:R-:W-:-:S04]  /*0570*/  ISETP.LT.U32.AND P0, PT, R2, UR7, PT ;  /* 0x0000000702007c0c */ /* 0x000fc8000bf01070 */
[----:B------:R-:W-:Y:S01]  /*0580*/  ISETP.GT.U32.AND.EX P0, PT, R3, RZ, PT, P0 ;  /* 0x000000ff0300720c */ /* 0x000fe20003f04100 */
[----:B------:R-:W-:-:S12]  /*0590*/  IMAD.MOV.U32 R3, RZ, RZ, RZ ;  /* 0x000000ffff037224 */ /* 0x000fd800078e00ff */
[----:B------:R-:W-:Y:S05]  /*05a0*/  @!P0 BRA `(.L_x_498) ;  /* 0x0000000800748947 */ /* 0x000fea0003800000 */
[----:B------:R-:W-:Y:S01]  /*05b0*/  IMAD.IADD R7, R5, 0x1, R2 ;  /* 0x0000000105077824 */ /* 0x000fe200078e0202 */
[----:B------:R-:W-:Y:S01]  /*05c0*/  BSSY.RECONVERGENT B1, `(.L_x_499) ;  /* 0x000002b000017945 */ /* 0x000fe20003800200 */
[----:B------:R-:W-:Y:S02]  /*05d0*/  IMAD.U32 R4, RZ, RZ, UR13 ;  /* 0x0000000dff047e24 */ /* 0x000fe4000f8e00ff */
[----:B------:R-:W-:Y:S01]  /*05e0*/  IMAD.U32 R8, RZ, RZ, UR13 ;  /* 0x0000000dff087e24 */ /* 0x000fe2000f8e00ff */
[C---:B------:R-:W-:Y:S01]  /*05f0*/  ISETP.LT.U32.AND P1, PT, R7.reuse, UR7, PT ;  /* 0x0000000707007c0c */ /* 0x040fe2000bf21070 */
[----:B------:R-:W-:Y:S01]  /*0600*/  IMAD.U32 R6, RZ, RZ, UR7 ;  /* 0x00000007ff067e24 */ /* 0x000fe2000f8e00ff */
[----:B------:R-:W-:Y:S01]  /*0610*/  ISETP.LT.U32.AND P0, PT, R7, UR7, PT ;  /* 0x0000000707007c0c */ /* 0x000fe2000bf01070 */
[----:B------:R-:W-:Y:S01]  /*0620*/  IMAD.MOV.U32 R9, RZ, RZ, -0x1 ;  /* 0xffffffffff097424 */ /* 0x000fe200078e00ff */
[----:B------:R-:W-:Y:S02]  /*0630*/  ISETP.GT.U32.AND.EX P1, PT, R4, RZ, PT, P1 ;  /* 0x000000ff0400720c */ /* 0x000fe40003f24110 */
[----:B------:R-:W-:Y:S01]  /*0640*/  ISETP.GT.U32.AND.EX P0, PT, R8, RZ, PT, P0 ;  /* 0x000000ff0800720c */ /* 0x000fe20003f04100 */
[----:B------:R-:W-:Y:S01]  /*0650*/  IMAD.U32 R8, RZ, RZ, UR13 ;  /* 0x0000000dff087e24 */ /* 0x000fe2000f8e00ff */
[----:B------:R-:W-:-:S02]  /*0660*/  SEL R6, R6, R7, P1 ;  /* 0x0000000706067207 */ /* 0x000fc40000800000 */
[----:B------:R-:W-:Y:S02]  /*0670*/  SEL R4, RZ, 0x1, !P0 ;  /* 0x00000001ff047807 */ /* 0x000fe40004000000 */
        /* <DEDUP_REMOVED lines=9> */
[----:B-1----:R-:W-:-:S06]  /*0710*/  IADD3 R6, PT, PT, R8, 0xffffffe, RZ ;  /* 0x0ffffffe08067810 */ /* 0x002fcc0007ffe0ff */
[----:B------:R1:W2:Y:S02]  /*0720*/  F2I.FTZ.U32.TRUNC.NTZ R7, R6 ;  /* 0x0000000600077305 */ /* 0x0002a4000021f000 */
[----:B-1----:R-:W-:Y:S02]  /*0730*/  IMAD.MOV.U32 R6, RZ, RZ, RZ ;  /* 0x000000ffff067224 */ /* 0x002fe400078e00ff */
[----:B--2---:R-:W-:-:S04]  /*0740*/  IMAD R9, R9, R7, RZ ;  /* 0x0000000709097224 */ /* 0x004fc800078e02ff */
        /* <DEDUP_REMOVED lines=10> */
[----:B------:R-:W-:-:S05]  /*07f0*/  @!P2 LOP3.LUT R7, RZ, R5, RZ, 0x33, !PT ;  /* 0x00000005ff07a212 */ /* 0x000fca00078e33ff */
[----:B------:R-:W-:Y:S01]  /*0800*/  IMAD.MOV.U32 R8, RZ, RZ, R7 ;  /* 0x000000ffff087224 */ /* 0x000fe200078e0007 */
[----:B------:R-:W-:Y:S06]  /*0810*/  BRA `(.L_x_501) ;  /* 0x0000000000147947 */ /* 0x000fec0003800000 */
.L_x_500:
[----:B------:R-:W-:Y:S01]  /*0820*/  IMAD.MOV.U32 R9, RZ, RZ, R12 ;  /* 0x000000ffff097224 */ /* 0x000fe200078e000c */
[----:B------:R-:W-:-:S07]  /*0830*/  MOV R8, 0x850 ;  /* 0x0000085000087802 */ /* 0x000fce0000000f00 */
[----:B------:R-:W-:Y:S05]  /*0840*/  CALL.REL.NOINC `($__internal_2_$__cuda_sm20_div_u64) ;  /* 0x0000001400e87944 */ /* 0x000fea0003c00000 */
[----:B------:R-:W-:Y:S01]  /*0850*/  MOV R8, R6 ;  /* 0x0000000600087202 */ /* 0x000fe20000000f00 */
[----:B------:R-:W-:-:S07]  /*0860*/  IMAD.MOV.U32 R9, RZ, RZ, R7 ;  /* 0x000000ffff097224 */ /* 0x000fce00078e0007 */
.L_x_501:
[----:B------:R-:W-:Y:S05]  /*0870*/  BSYNC.RECONVERGENT B1 ;  /* 0x0000000000017941 */ /* 0x000fea0003800200 */
.L_x_499:
[----:B------:R-:W-:Y:S01]  /*0880*/  IADD3 R12, P0, PT, R8, R4, RZ ;  /* 0x00000004080c7210 */ /* 0x000fe20007f1e0ff */
[----:B------:R-:W1:Y:S01]  /*0890*/  LDC R6, c[0x0][0x3a0] ;  /* 0x0000e800ff067b82 */ /* 0x000e620000000800 */
[----:B------:R-:W-:Y:S01]  /*08a0*/  BSSY.RECONVERGENT B1, `(.L_x_502) ;  /* 0x0000030000017945 */ /* 0x000fe20003800200 */
[----:B------:R-:W-:Y:S01]  /*08b0*/  IMAD.MOV.U32 R27, RZ, RZ, R2 ;  /* 0x000000ffff1b7224 */ /* 0x000fe200078e0002 */
[C---:B------:R-:W-:Y:S01]  /*08c0*/  LOP3.LUT R4, R12.reuse, 0x3, RZ, 0xc0, !PT ;  /* 0x000000030c047812 */ /* 0x040fe200078ec0ff */
[----:B------:R-:W-:Y:S01]  /*08d0*/  IMAD.X R8, RZ, RZ, R9, P0 ;  /* 0x000000ffff087224 */ /* 0x000fe200000e0609 */
[----:B------:R-:W-:Y:S02]  /*08e0*/  ISETP.GE.U32.AND P0, PT, R12, 0x3, PT ;  /* 0x000000030c00780c */ /* 0x000fe40003f06070 */
[----:B------:R-:W-:Y:S01]  /*08f0*/  ISETP.NE.U32.AND P1, PT, R4, 0x3, PT ;  /* 0x000000030400780c */ /* 0x000fe20003f25070 */
[----:B------:R-:W-:Y:S01]  /*0900*/  IMAD.MOV.U32 R4, RZ, RZ, R3 ;  /* 0x000000ffff047224 */ /* 0x000fe200078e0003 */
[----:B------:R-:W-:-:S02]  /*0910*/  ISETP.GE.U32.AND.EX P0, PT, R8, RZ, PT, P0 ;  /* 0x000000ff0800720c */ /* 0x000fc40003f06100 */
[----:B------:R-:W-:Y:S02]  /*0920*/  ISETP.NE.AND.EX P1, PT, RZ, RZ, PT, P1 ;  /* 0x000000ffff00720c */ /* 0x000fe40003f25310 */
[----:B-1----:R-:W-:-:S11]  /*0930*/  SHF.R.S32.HI R11, RZ, 0x1f, R6 ;  /* 0x0000001fff0b7819 */ /* 0x002fd60000011406 */
[----:B------:R-:W-:Y:S05]  /*0940*/  @!P1 BRA `(.L_x_503) ;  /* 0x0000000000949947 */ /* 0x000fea0003800000 */
[----:B------:R-:W1:Y:S01]  /*0950*/  S2UR UR8, SR_CgaCtaId ;  /* 0x00000000000879c3 */ /* 0x000e620000008800 */
[----:B------:R-:W2:Y:S01]  /*0960*/  LDCU.64 UR14, c[0x0][0x398] ;  /* 0x00007300ff0e77ac */ /* 0x000ea20008000a00 */
[----:B------:R-:W-:Y:S02]  /*0970*/  VIADD R12, R12, 0x1 ;  /* 0x000000010c0c7836 */ /* 0x000fe40000000000 */
[----:B------:R-:W-:Y:S01]  /*0980*/  IMAD R8, R0, UR11, RZ ;  /* 0x0000000b00087c24 */ /* 0x000fe2000f8e02ff */
[----:B------:R-:W-:Y:S01]  /*0990*/  USHF.L.U32 UR5, UR22, 0x2, URZ ;  /* 0x0000000216057899 */ /* 0x000fe200080006ff */
[----:B------:R-:W-:Y:S01]  /*09a0*/  IMAD.MOV.U32 R27, RZ, RZ, R2 ;  /* 0x000000ffff1b7224 */ /* 0x000fe200078e0002 */
[----:B------:R-:W-:Y:S01]  /*09b0*/  USHF.L.U64.HI UR9, UR22, 0x2, UR12 ;  /* 0x0000000216097899 */ /* 0x000fe2000801020c */
[----:B------:R-:W-:Y:S01]  /*09c0*/  LOP3.LUT R12, R12, 0x3, RZ, 0xc0, !PT ;  /* 0x000000030c0c7812 */ /* 0x000fe200078ec0ff */
[----:B------:R-:W-:Y:S02]  /*09d0*/  IMAD R10, R8, UR10, RZ ;  /* 0x0000000a080a7c24 */ /* 0x000fe4000f8e02ff */
[----:B------:R-:W-:Y:S01]  /*09e0*/  LEA R7, P1, R2, UR5, 0x2 ;  /* 0x0000000502077c11 */ /* 0x000fe2000f8210ff */
[----:B------:R-:W-:-:S02]  /*09f0*/  UMOV UR5, 0x400 ;  /* 0x0000040000057882 */ /* 0x000fc40000000000 */
[----:B------:R-:W-:Y:S01]  /*0a00*/  UIADD3 UR5, UPT, UPT, UR5, 0x80, URZ ;  /* 0x0000008005057890 */ /* 0x000fe2000fffe0ff */
[----:B------:R-:W-:Y:S02]  /*0a10*/  LEA.HI.X R4, R2, UR9, R3, 0x2, P1 ;  /* 0x0000000902047c11 */ /* 0x000fe400088f1403 */
[----:B------:R-:W-:Y:S02]  /*0a20*/  IADD3 R12, P1, PT, RZ, -R12, RZ ;  /* 0x8000000cff0c7210 */ /* 0x000fe40007f3e0ff */
[----:B--2---:R-:W-:Y:S02]  /*0a30*/  IADD3 R14, P2, P3, R7, UR14, R6 ;  /* 0x0000000e070e7c10 */ /* 0x004fe4000fb5e006 */
[----:B------:R-:W-:Y:S02]  /*0a40*/  IADD3.X R13, PT, PT, RZ, -0x1, RZ, P1, !PT ;  /* 0xffffffffff0d7810 */ /* 0x000fe40000ffe4ff */
[----:B------:R-:W-:Y:S01]  /*0a50*/  IADD3.X R15, PT, PT, R4, UR15, R11, P2, P3 ;  /* 0x0000000f040f7c10 */ /* 0x000fe200097e640b */
[----:B-1----:R-:W-:Y:S01]  /*0a60*/  ULEA UR5, UR8, UR5, 0x18 ;  /* 0x0000000508057291 */ /* 0x002fe2000f8ec0ff */
[----:B------:R-:W-:-:S05]  /*0a70*/  IMAD.MOV.U32 R4, RZ, RZ, R3 ;  /* 0x000000ffff047224 */ /* 0x000fca00078e0003 */
[----:B------:R-:W-:-:S04]  /*0a80*/  VIADD R7, R6, UR5 ;  /* 0x0000000506077c36 */ /* 0x000fc80008000000 */
[----:B------:R-:W-:-:S07]  /*0a90*/  IMAD R7, R2, 0x4, R7 ;  /* 0x0000000402077824 */ /* 0x000fce00078e0207 */
.L_x_504:
        /* <DEDUP_REMOVED lines=16> */
.L_x_503:
[----:B------:R-:W-:Y:S05]  /*0ba0*/  BSYNC.RECONVERGENT B1 ;  /* 0x0000000000017941 */ /* 0x000fea0003800200 */
.L_x_502:
[----:B------:R-:W-:Y:S05]  /*0bb0*/  @!P0 BRA `(.L_x_498) ;  /* 0x0000000000f08947 */ /* 0x000fea0003800000 */
[----:B------:R-:W1:Y:S01]  /*0bc0*/  LDCU.64 UR14, c[0x0][0x398] ;  /* 0x00007300ff0e77ac */ /* 0x000e620008000a00 */
[----:B------:R-:W2:Y:S01]  /*0bd0*/  S2UR UR9, SR_CgaCtaId ;  /* 0x00000000000979c3 */ /* 0x000ea20000008800 */
[----:B------:R-:W-:Y:S01]  /*0be0*/  IMAD.SHL.U32 R9, R5, 0x4, RZ ;  /* 0x0000000405097824 */ /* 0x000fe200078e00ff */
[----:B------:R-:W-:Y:S01]  /*0bf0*/  UMOV UR8, 0x400 ;  /* 0x0000040000087882 */ /* 0x000fe20000000000 */
[----:B------:R-:W-:Y:S01]  /*0c00*/  IMAD R21, R0, UR11, RZ ;  /* 0x0000000b00157c24 */ /* 0x000fe2000f8e02ff */
[----:B------:R-:W-:Y:S01]  /*0c10*/  UIADD3 UR8, UPT, UPT, UR8, 0x80, URZ ;  /* 0x0000008008087890 */ /* 0x000fe2000fffe0ff */
[----:B------:R-:W-:Y:S02]  /*0c20*/  UMOV UR5, URZ ;  /* 0x000000ff00057c82 */ /* 0x000fe40008000000 */
[----:B------:R-:W-:Y:S01]  /*0c30*/  IMAD R21, R21, UR10, RZ ;  /* 0x0000000a15157c24 */ /* 0x000fe2000f8e02ff */
[----:B-1----:R-:W-:Y:S01]  /*0c40*/  IADD3 R25, P0, PT, R6, UR14, RZ ;  /* 0x0000000e06197c10 */ /* 0x002fe2000ff1e0ff */
[----:B------:R-:W-:-:S03]  /*0c50*/  USHF.L.U64.HI UR14, UR22, 0x2, UR12 ;  /* 0x00000002160e7899 */ /* 0x000fc6000801020c */
[----:B------:R-:W-:Y:S01]  /*0c60*/  IADD3.X R7, PT, PT, R11, UR15, RZ, P0, !PT ;  /* 0x0000000f0b077c10 */ /* 0x000fe200087fe4ff */
[----:B------:R-:W-:Y:S02]  /*0c70*/  USHF.L.U32 UR15, UR22, 0x2, URZ ;  /* 0x00000002160f7899 */ /* 0x000fe400080006ff */
[C---:B------:R-:W-:Y:S01]  /*0c80*/  IADD3 R8, P0, PT, R27.reuse, UR22, RZ ;  /* 0x000000161b087c10 */ /* 0x040fe2000ff1e0ff */
[----:B--2---:R-:W-:Y:S01]  /*0c90*/  ULEA UR8, UR9, UR8, 0x18 ;  /* 0x0000000809087291 */ /* 0x004fe2000f8ec0ff */
[----:B------:R-:W-:Y:S02]  /*0ca0*/  SHF.R.U32.HI R11, RZ, 0x1e, R5 ;  /* 0x0000001eff0b7819 */ /* 0x000fe40000011605 */
[----:B------:R-:W-:Y:S01]  /*0cb0*/  IADD3.X R15, PT, PT, R4, UR12, RZ, P0, !PT ;  /* 0x0000000c040f7c10 */ /* 0x000fe200087fe4ff */
[C---:B------:R-:W-:Y:S01]  /*0cc0*/  IMAD.SHL.U32 R14, R8.reuse, 0x4, RZ ;  /* 0x00000004080e7824 */ /* 0x040fe200078e00ff */
[----:B------:R-:W-:Y:S02]  /*0cd0*/  LEA R10, P0, R27, UR15, 0x2 ;  /* 0x0000000f1b0a7c11 */ /* 0x000fe4000f8010ff */
[----:B------:R-:W-:-:S02]  /*0ce0*/  SHF.L.U64.HI R15, R8, 0x2, R15 ;  /* 0x00000002080f7819 */ /* 0x000fc4000001020f */
[----:B------:R-:W-:Y:S02]  /*0cf0*/  IADD3 R6, PT, PT, R6, UR8, RZ ;  /* 0x0000000806067c10 */ /* 0x000fe4000fffe0ff */
[----:B------:R-:W-:Y:S01]  /*0d00*/  LEA.HI.X R12, R27, UR14, R4, 0x2, P0 ;  /* 0x0000000e1b0c7c11 */ /* 0x000fe200080f1404 */
[----:B------:R-:W-:Y:S01]  /*0d10*/  IMAD.WIDE.U32 R14, R5, 0xc, R14 ;  /* 0x0000000c050e7825 */ /* 0x000fe200078e000e */
[-C--:B------:R-:W-:Y:S02]  /*0d20*/  IADD3 R20, P1, PT, R9, R10.reuse, RZ ;  /* 0x0000000a09147210 */ /* 0x080fe40007f3e0ff */
[----:B------:R-:W-:Y:S01]  /*0d30*/  LEA R13, P0, R5, R10, 0x3 ;  /* 0x0000000a050d7211 */ /* 0x000fe200078018ff */
[----:B------:R-:W-:Y:S02]  /*0d40*/  IMAD R8, R27, 0x4, R6 ;  /* 0x000000041b087824 */ /* 0x000fe400078e0206 */
[----:B------:R-:W-:Y:S01]  /*0d50*/  IMAD.X R26, R11, 0x1, R12, P1 ;  /* 0x000000010b1a7824 */ /* 0x000fe200008e060c */
[----:B------:R-:W-:Y:S01]  /*0d60*/  LEA.HI.X R24, R5, R12, RZ, 0x3, P0 ;  /* 0x0000000c05187211 */ /* 0x000fe200000f1cff */
[----:B------:R-:W-:-:S02]  /*0d70*/  VIADD R28, R15, UR5 ;  /* 0x000000050f1c7c36 */ /* 0x000fc40008000000 */
[C-C-:B------:R-:W-:Y:S02]  /*0d80*/  IMAD R22, R21.reuse, 0x4, R8.reuse ;  /* 0x0000000415167824 */ /* 0x140fe400078e0208 */
[C-C-:B------:R-:W-:Y:S02]  /*0d90*/  IMAD R23, R21.reuse, 0x8, R8.reuse ;  /* 0x0000000815177824 */ /* 0x140fe400078e0208 */
[----:B------:R-:W-:-:S07]  /*0da0*/  IMAD R6, R21, 0xc, R8 ;  /* 0x0000000c15067824 */ /* 0x000fce00078e0208 */
.L_x_505:
[----:B------:R-:W-:-:S05]  /*0db0*/  IADD3 R18, P0, PT, R25, R10, RZ ;  /* 0x0000000a19127210 */ /* 0x000fca0007f1e0ff */
[----:B------:R-:W-:Y:S01]  /*0dc0*/  IMAD.X R19, R7, 0x1, R12, P0 ;  /* 0x0000000107137824 */ /* 0x000fe200000e060c */
[----:B------:R-:W-:-:S04]  /*0dd0*/  IADD3 R16, P0, PT, R25, R20, RZ ;  /* 0x0000001419107210 */ /* 0x000fc80007f1e0ff */
[----:B------:R-:W-:Y:S01]  /*0de0*/  @!PT LDS RZ, [RZ] ;  /* 0x00000000fffff984 */ /* 0x000fe20000000800 */
[----:B------:R-:W-:Y:S01]  /*0df0*/  @!PT LDS RZ, [RZ] ;  /* 0x00000000fffff984 */ /* 0x000fe20000000800 */
[----:B------:R-:W-:Y:S01]  /*0e00*/  @!PT LDS RZ, [RZ] ;  /* 0x00000000fffff984 */ /* 0x000fe20000000800 */
[----:B------:R1:W-:Y:S01]  /*0e10*/  LDGSTS.E [R8], desc[UR20][R18.64] ;  /* 0x0000000012087fae */ /* 0x0003e2000b9a1014 */
[----:B------:R-:W-:-:S05]  /*0e20*/  IMAD.X R17, R7, 0x1, R26, P0 ;  /* 0x0000000107117824 */ /* 0x000fca00000e061a */
[----:B------:R2:W-:Y:S01]  /*0e30*/  LDGSTS.E [R22], desc[UR20][R16.64] ;  /* 0x0000000010167fae */ /* 0x0005e2000b9a1014 */
[----:B-1----:R-:W-:Y:S01]  /*0e40*/  IMAD R8, R21, 0x10, R8 ;  /* 0x0000001015087824 */ /* 0x002fe200078e0208 */
[----:B--2---:R-:W-:Y:S01]  /*0e50*/  IADD3 R16, P0, PT, R25, R13, RZ ;  /* 0x0000000d19107210 */ /* 0x004fe20007f1e0ff */
[----:B------:R-:W-:-:S04]  /*0e60*/  IMAD R22, R21, 0x10, R22 ;  /* 0x0000001015167824 */ /* 0x000fc800078e0216 */
[----:B------:R-:W-:Y:S01]  /*0e70*/  IMAD.X R17, R7, 0x1, R24, P0 ;  /* 0x0000000107117824 */ /* 0x000fe200000e0618 */
[----:B------:R-:W-:-:S04]  /*0e80*/  IADD3 R18, P0, PT, R25, R14, RZ ;  /* 0x0000000e19127210 */ /* 0x000fc80007f1e0ff */
[----:B------:R-:W-:Y:S01]  /*0e90*/  IADD3.X R19, PT, PT, R7, R28, RZ, P0, !PT ;  /* 0x0000001c07137210 */ /* 0x000fe200007fe4ff */
[----:B------:R1:W-:Y:S01]  /*0ea0*/  LDGSTS.E [R23], desc[UR20][R16.64] ;  /* 0x0000000010177fae */ /* 0x0003e2000b9a1014 */
[----:B------:R-:W-:-:S03]  /*0eb0*/  IADD3 R27, P0, PT, R9, R27, RZ ;  /* 0x0000001b091b7210 */ /* 0x000fc60007f1e0ff */
[----:B------:R2:W-:Y:S02]  /*0ec0*/  LDGSTS.E [R6], desc[UR20][R18.64] ;  /* 0x0000000012067fae */ /* 0x0005e4000b9a1014 */
[----:B------:R-:W-:Y:S01]  /*0ed0*/  IMAD.X R4, R11, 0x1, R4, P0 ;  /* 0x000000010b047824 */ /* 0x000fe200000e0604 */
[----:B------:R-:W-:-:S04]  /*0ee0*/  ISETP.GE.U32.AND P0, PT, R27, UR7, PT ;  /* 0x000000071b007c0c */ /* 0x000fc8000bf06070 */
[----:B------:R-:W-:Y:S01]  /*0ef0*/  ISETP.GE.U32.AND.EX P0, PT, R4, UR13, PT, P0 ;  /* 0x0000000d04007c0c */ /* 0x000fe2000bf06100 */
[----:B-1----:R-:W-:Y:S02]  /*0f00*/  IMAD.MOV.U32 R16, RZ, RZ, R25 ;  /* 0x000000ffff107224 */ /* 0x002fe400078e0019 */
[----:B------:R-:W-:Y:S02]  /*0f10*/  IMAD.MOV.U32 R17, RZ, RZ, R7 ;  /* 0x000000ffff117224 */ /* 0x000fe400078e0007 */
[C---:B------:R-:W-:Y:S01]  /*0f20*/  IMAD R23, R21.reuse, 0x10, R23 ;  /* 0x0000001015177824 */ /* 0x040fe200078e0217 */
[----:B--2---:R-:W-:Y:S01]  /*0f30*/  LEA R6, R21, R6, 0x4 ;  /* 0x0000000615067211 */ /* 0x004fe200078e20ff */
[----:B------:R-:W-:-:S04]  /*0f40*/  IMAD.WIDE.U32 R16, R5, 0x10, R16 ;  /* 0x0000001005107825 */ /* 0x000fc800078e0010 */
[----:B------:R-:W-:Y:S02]  /*0f50*/  IMAD.MOV.U32 R25, RZ, RZ, R16 ;  /* 0x000000ffff197224 */ /* 0x000fe400078e0010 */
[----:B------:R-:W-:Y:S01]  /*0f60*/  IMAD.MOV.U32 R7, RZ, RZ, R17 ;  /* 0x000000ffff077224 */ /* 0x000fe200078e0011 */
[----:B------:R-:W-:Y:S06]  /*0f70*/  @!P0 BRA `(.L_x_505) ;  /* 0xfffffffc008c8947 */ /* 0x000fec000383ffff */
.L_x_498:
[----:B------:R-:W-:Y:S05]  /*0f80*/  BSYNC.RECONVERGENT B0 ;  /* 0x0000000000007941 */ /* 0x000fea0003800200 */
.L_x_497:
[----:B------:R-:W-:Y:S01]  /*0f90*/  IMAD.U32 R4, RZ, RZ, UR13 ;  /* 0x0000000dff047e24 */ /* 0x000fe2000f8e00ff */
[----:B------:R-:W-:Y:S01]  /*0fa0*/  ISETP.LT.U32.AND P0, PT, R2, UR7, PT ;  /* 0x0000000702007c0c */ /* 0x000fe2000bf01070 */
[----:B------:R-:W0:Y:S01]  /*0fb0*/  LDGDEPBAR ;  /* 0x00000000000079af */ /* 0x000e220000000000 */
[----:B------:R-:W-:Y:S02]  /*0fc0*/  BSSY.RECONVERGENT B0, `(.L_x_506) ;  /* 0x000009f000007945 */ /* 0x000fe40003800200 */
[----:B------:R-:W-:-:S13]  /*0fd0*/  ISETP.GT.U32.AND.EX P0, PT, R4, R3, PT, P0 ;  /* 0x000000030400720c */ /* 0x000fda0003f04100 */
        /* <DEDUP_REMOVED lines=8> */
[----:B------:R-:W-:Y:S01]  /*1060*/  IMAD.U32 R10, RZ, RZ, UR13 ;  /* 0x0000000dff0a7e24 */ /* 0x000fe2000f8e00ff */
[----:B------:R-:W-:Y:S02]  /*1070*/  ISETP.GT.U32.AND.EX P0, PT, R4, RZ, PT, P0 ;  /* 0x000000ff0400720c */ /* 0x000fe40003f04100 */
[----:B------:R-:W-:Y:S01]  /*1080*/  ISETP.GT.U32.AND.EX P1, PT, R7, RZ, PT, P1 ;  /* 0x000000ff0700720c */ /* 0x000fe20003f24110 */
[----:B------:R-:W-:Y:S01]  /*1090*/  IMAD.MOV.U32 R7, RZ, RZ, -0x1 ;  /* 0xffffffffff077424 */ /* 0x000fe200078e00ff */
        /* <DEDUP_REMOVED lines=8> */
[----:B------:R-:W-:Y:S01]  /*1120*/  IADD3 R11, PT, PT, RZ, -R5, RZ ;  /* 0x80000005ff0b7210 */ /* 0x000fe20007ffe0ff */
[----:B------:R-:W-:Y:S01]  /*1130*/  IMAD.MOV.U32 R6, RZ, RZ, RZ ;  /* 0x000000ffff067224 */ /* 0x000fe200078e00ff */
[----:B------:R-:W-:-:S05]  /*1140*/  ISETP.NE.U32.AND P2, PT, R5, RZ, PT ;  /* 0x000000ff0500720c */ /* 0x000fca0003f45070 */
[----:B-1----:R-:W1:Y:S02]  /*1150*/  MUFU.RCP R10, R10 ;  /* 0x0000000a000a7308 */ /* 0x002e640000001000 */
[----:B-1----:R-:W-:-:S06]  /*1160*/  VIADD R7, R10, 0xffffffe ;  /* 0x0ffffffe0a077836 */ /* 0x002fcc0000000000 */
[----:B------:R-:W1:Y:S02]  /*1170*/  F2I.FTZ.U32.TRUNC.NTZ R7, R7 ;  /* 0x0000000700077305 */ /* 0x000e64000021f000 */
[----:B-1----:R-:W-:-:S04]  /*1180*/  IMAD R11, R11, R7, RZ ;  /* 0x000000070b0b7224 */ /* 0x002fc800078e02ff */
[----:B------:R-:W-:-:S06]  /*1190*/  IMAD.HI.U32 R6, R7, R11, R6 ;  /* 0x0000000b07067227 */ /* 0x000fcc00078e0006 */
[----:B------:R-:W-:-:S04]  /*11a0*/  IMAD.HI.U32 R8, R6, R9, RZ ;  /* 0x0000000906087227 */ /* 0x000fc800078e00ff */
[----:B------:R-:W-:-:S04]  /*11b0*/  IMAD.MOV R6, RZ, RZ, -R8 ;  /* 0x000000ffff067224 */ /* 0x000fc800078e0a08 */
[----:B------:R-:W-:Y:S02]  /*11c0*/  IMAD R6, R5, R6, R9 ;  /* 0x0000000605067224 */ /* 0x000fe400078e0209 */
[----:B------:R-:W-:-:S03]  /*11d0*/  IMAD.MOV.U32 R9, RZ, RZ, RZ ;  /* 0x000000ffff097224 */ /* 0x000fc600078e00ff */
[----:B------:R-:W-:-:S13]  /*11e0*/  ISETP.GE.U32.AND P0, PT, R6, R5, PT ;  /* 0x000000050600720c */ /* 0x000fda0003f06070 */
[----:B------:R-:W-:Y:S02]  /*11f0*/  @P0 IMAD.IADD R6, R6, 0x1, -R5 ;  /* 0x0000000106060824 */ /* 0x000fe400078e0a05 */
[----:B------:R-:W-:-:S03]  /*1200*/  @P0 VIADD R8, R8, 0x1 ;  /* 0x0000000108080836 */ /* 0x000fc60000000000 */
[----:B------:R-:W-:-:S13]  /*1210*/  ISETP.GE.U32.AND P1, PT, R6, R5, PT ;  /* 0x000000050600720c */ /* 0x000fda0003f26070 */
[----:B------:R-:W-:Y:S01]  /*1220*/  @P1 VIADD R8, R8, 0x1 ;  /* 0x0000000108081836 */ /* 0x000fe20000000000 */
[----:B------:R-:W-:Y:S01]  /*1230*/  @!P2 LOP3.LUT R8, RZ, R5, RZ, 0x33, !PT ;  /* 0x00000005ff08a212 */ /* 0x000fe200078e33ff */
[----:B------:R-:W-:Y:S06]  /*1240*/  BRA `(.L_x_510) ;  /* 0x0000000000107947 */ /* 0x000fec0003800000 */
.L_x_509:
[----:B------:R-:W-:-:S07]  /*1250*/  MOV R8, 0x1270 ;  /* 0x0000127000087802 */ /* 0x000fce0000000f00 */
[----:B------:R-:W-:Y:S05]  /*1260*/  CALL.REL.NOINC `($__internal_2_$__cuda_sm20_div_u64) ;  /* 0x0000000c00607944 */ /* 0x000fea0003c00000 */
[----:B------:R-:W-:Y:S02]  /*1270*/  IMAD.MOV.U32 R8, RZ, RZ, R6 ;  /* 0x000000ffff087224 */ /* 0x000fe400078e0006 */
[----:B------:R-:W-:-:S07]  /*1280*/  IMAD.MOV.U32 R9, RZ, RZ, R7 ;  /* 0x000000ffff097224 */ /* 0x000fce00078e0007 */
.L_x_510:
[----:B------:R-:W-:Y:S05]  /*1290*/  BSYNC.RECONVERGENT B1 ;  /* 0x0000000000017941 */ /* 0x000fea0003800200 */
.L_x_508:
[----:B------:R-:W-:Y:S01]  /*12a0*/  IADD3 R4, P0, PT, R8, R4, RZ ;  /* 0x0000000408047210 */ /* 0x000fe20007f1e0ff */
[----:B------:R-:W1:Y:S01]  /*12b0*/  LDC R6, c[0x0][0x3b0] ;  /* 0x0000ec00ff067b82 */ /* 0x000e620000000800 */
[----:B------:R-:W-:Y:S02]  /*12c0*/  BSSY.RECONVERGENT B1, `(.L_x_511) ;  /* 0x0000031000017945 */ /* 0x000fe40003800200 */
[C---:B------:R-:W-:Y:S02]  /*12d0*/  LOP3.LUT R7, R4.reuse, 0x3, RZ, 0xc0, !PT ;  /* 0x0000000304077812 */ /* 0x040fe400078ec0ff */
[----:B------:R-:W-:Y:S02]  /*12e0*/  IADD3.X R8, PT, PT, RZ, R9, RZ, P0, !PT ;  /* 0x00000009ff087210 */ /* 0x000fe400007fe4ff */
[----:B------:R-:W-:Y:S02]  /*12f0*/  ISETP.NE.U32.AND P1, PT, R7, 0x3, PT ;  /* 0x000000030700780c */ /* 0x000fe40003f25070 */
[----:B------:R-:W-:-:S02]  /*1300*/  ISETP.GE.U32.AND P0, PT, R4, 0x3, PT ;  /* 0x000000030400780c */ /* 0x000fc40003f06070 */
[----:B------:R-:W-:Y:S02]  /*1310*/  ISETP.NE.AND.EX P1, PT, RZ, RZ, PT, P1 ;  /* 0x000000ffff00720c */ /* 0x000fe40003f25310 */
[----:B------:R-:W-:Y:S01]  /*1320*/  ISETP.GE.U32.AND.EX P0, PT, R8, RZ, PT, P0 ;  /* 0x000000ff0800720c */ /* 0x000fe20003f06100 */
[----:B------:R-:W-:-:S05]  /*1330*/  IMAD.U32 R8, RZ, RZ, UR22 ;  /* 0x00000016ff087e24 */ /* 0x000fca000f8e00ff */
[----:B------:R-:W-:Y:S02]  /*1340*/  SHF.R.S32.HI R8, RZ, 0x1f, R8 ;  /* 0x0000001fff087819 */ /* 0x000fe40000011408 */
[----:B-1----:R-:W-:-:S03]  /*1350*/  SHF.R.S32.HI R16, RZ, 0x1f, R6 ;  /* 0x0000001fff107819 */ /* 0x002fc60000011406 */
[----:B------:R-:W-:Y:S05]  /*1360*/  @!P1 BRA `(.L_x_512) ;  /* 0x0000000000989947 */ /* 0x000fea0003800000 */
[----:B------:R-:W1:Y:S01]  /*1370*/  S2UR UR8, SR_CgaCtaId ;  /* 0x00000000000879c3 */ /* 0x000e620000008800 */
[----:B------:R-:W2:Y:S01]  /*1380*/  LDCU.64 UR14, c[0x0][0x3a8] ;  /* 0x00007500ff0e77ac */ /* 0x000ea20008000a00 */
[----:B------:R-:W-:Y:S02]  /*1390*/  IMAD.U32 R7, RZ, RZ, UR22 ;  /* 0x00000016ff077e24 */ /* 0x000fe4000f8e00ff */
[----:B------:R-:W-:Y:S01]  /*13a0*/  VIADD R9, R4, 0x1 ;  /* 0x0000000104097836 */ /* 0x000fe20000000000 */
[----:B------:R-:W-:Y:S01]  /*13b0*/  UMOV UR5, 0x400 ;  /* 0x0000040000057882 */ /* 0x000fe20000000000 */
[----:B------:R-:W-:Y:S01]  /*13c0*/  USHF.L.U32 UR9, UR22, 0x2, URZ ;  /* 0x0000000216097899 */ /* 0x000fe200080006ff */
[----:B------:R-:W-:Y:S01]  /*13d0*/  SHF.L.U64.HI R4, R7, 0x2, R8 ;  /* 0x0000000207047819 */ /* 0x000fe20000010208 */
[----:B------:R-:W3:Y:S01]  /*13e0*/  LDC R11, c[0x0][0x384] ;  /* 0x0000e100ff0b7b82 */ /* 0x000ee20000000800 */
[----:B------:R-:W-:Y:S01]  /*13f0*/  UIADD3 UR5, UPT, UPT, UR5, 0x80, URZ ;  /* 0x0000008005057890 */ /* 0x000fe2000fffe0ff */
[----:B------:R-:W-:Y:S01]  /*1400*/  LOP3.LUT R9, R9, 0x3, RZ, 0xc0, !PT ;  /* 0x0000000309097812 */ /* 0x000fe200078ec0ff */
[----:B------:R-:W-:Y:S01]  /*1410*/  IMAD R10, R0, UR11, RZ ;  /* 0x0000000b000a7c24 */ /* 0x000fe2000f8e02ff */
[----:B------:R-:W-:-:S02]  /*1420*/  LEA R7, P1, R2, UR9, 0x2 ;  /* 0x0000000902077c11 */ /* 0x000fc4000f8210ff */
[----:B------:R-:W-:Y:S01]  /*1430*/  IADD3 R9, P3, PT, RZ, -R9, RZ ;  /* 0x80000009ff097210 */ /* 0x000fe20007f7e0ff */
[----:B------:R-:W-:Y:S01]  /*1440*/  IMAD R14, R10, UR10, RZ ;  /* 0x0000000a0a0e7c24 */ /* 0x000fe2000f8e02ff */
[----:B------:R-:W-:Y:S02]  /*1450*/  LEA.HI.X R13, R2, R4, R3, 0x2, P1 ;  /* 0x00000004020d7211 */ /* 0x000fe400008f1403 */
[----:B--2---:R-:W-:-:S04]  /*1460*/  IADD3 R12, P1, P2, R7, UR14, R6 ;  /* 0x0000000e070c7c10 */ /* 0x004fc8000fa3e006 */
[----:B------:R-:W-:Y:S01]  /*1470*/  IADD3.X R13, PT, PT, R13, UR15, R16, P1, P2 ;  /* 0x0000000f0d0d7c10 */ /* 0x000fe20008fe4410 */
[----:B-1----:R-:W-:-:S06]  /*1480*/  ULEA UR5, UR8, UR5, 0x18 ;  /* 0x0000000508057291 */ /* 0x002fcc000f8ec0ff */
[----:B------:R-:W-:-:S04]  /*1490*/  VIADD R4, R6, UR5 ;  /* 0x0000000506047c36 */ /* 0x000fc80008000000 */
[----:B---3--:R-:W-:Y:S02]  /*14a0*/  IMAD R7, R11, 0x200, R4 ;  /* 0x000002000b077824 */ /* 0x008fe400078e0204 */
[----:B------:R-:W-:Y:S02]  /*14b0*/  IMAD.X R4, RZ, RZ, -0x1, P3 ;  /* 0xffffffffff047424 */ /* 0x000fe400018e06ff */
[----:B------:R-:W-:-:S07]  /*14c0*/  IMAD R7, R2, 0x4, R7 ;  /* 0x0000000402077824 */ /* 0x000fce00078e0207 */
.L_x_513:
[----:B------:R-:W-:Y:S01]  /*14d0*/  IADD3 R9, P1, PT, R9, 0x1, RZ ;  /* 0x0000000109097810 */ /* 0x000fe20007f3e0ff */
[----:B------:R-:W-:Y:S01]  /*14e0*/  IMAD.MOV.U32 R10, RZ, RZ, R12 ;  /* 0x000000ffff0a7224 */ /* 0x000fe200078e000c */
[----:B------:R-:W-:Y:S02]  /*14f0*/  MOV R11, R13 ;  /* 0x0000000d000b7202 */ /* 0x000fe40000000f00 */
[----:B------:R-:W-:Y:S01]  /*1500*/  IADD3 R2, P2, PT, R5, R2, RZ ;  /* 0x0000000205027210 */ /* 0x000fe20007f5e0ff */
[----:B------:R-:W-:Y:S01]  /*1510*/  IMAD.X R4, RZ, RZ, R4, P1 ;  /* 0x000000ffff047224 */ /* 0x000fe200008e0604 */
[----:B------:R-:W-:Y:S01]  /*1520*/  ISETP.NE.U32.AND P1, PT, R9, RZ, PT ;  /* 0x000000ff0900720c */ /* 0x000fe20003f25070 */
[----:B------:R-:W-:Y:S01]  /*1530*/  @!PT LDS RZ, [RZ] ;  /* 0x00000000fffff984 */ /* 0x000fe20000000800 */
[----:B------:R-:W-:Y:S01]  /*1540*/  @!PT LDS RZ, [RZ] ;  /* 0x00000000fffff984 */ /* 0x000fe20000000800 */
[----:B------:R-:W-:Y:S01]  /*1550*/  @!PT LDS RZ, [RZ] ;  /* 0x00000000fffff984 */ /* 0x000fe20000000800 */
[----:B------:R1:W-:Y:S01]  /*1560*/  LDGSTS.E [R7+0x80], desc[UR20][R10.64] ;  /* 0x000800000a077fae */ /* 0x0003e2000b9a1014 */
[----:B------:R-:W-:Y:S01]  /*1570*/  LEA R12, P3, R5, R12, 0x2 ;  /* 0x0000000c050c7211 */ /* 0x000fe200078610ff */
[----:B------:R-:W-:Y:S01]  /*1580*/  IMAD.X R3, RZ, RZ, R3, P2 ;  /* 0x000000ffff037224 */ /* 0x000fe200010e0603 */
[----:B------:R-:W-:-:S02]  /*1590*/  ISETP.NE.AND.EX P1, PT, R4, RZ, PT, P1 ;  /* 0x000000ff0400720c */ /* 0x000fc40003f25310 */
[----:B------:R-:W-:Y:S01]  /*15a0*/  LEA.HI.X R13, R5, R13, RZ, 0x2, P3 ;  /* 0x0000000d050d7211 */ /* 0x000fe200018f14ff */
[----:B-1----:R-:W-:-:S10]  /*15b0*/  IMAD R7, R14, 0x4, R7 ;  /* 0x000000040e077824 */ /* 0x002fd400078e0207 */
[----:B------:R-:W-:Y:S05]  /*15c0*/  @P1 BRA `(.L_x_513) ;  /* 0xfffffffc00c01947 */ /* 0x000fea000383ffff */
.L_x_512:
[----:B------:R-:W-:Y:S05]  /*15d0*/  BSYNC.RECONVERGENT B1 ;  /* 0x0000000000017941 */ /* 0x000fea0003800200 */
.L_x_511:
[----:B------:R-:W-:Y:S05]  /*15e0*/  @!P0 BRA `(.L_x_507) ;  /* 0x0000000000f08947 */ /* 0x000fea0003800000 */
[----:B------:R-:W1:Y:S01]  /*15f0*/  S2UR UR8, SR_CgaCtaId ;  /* 0x00000000000879c3 */ /* 0x000e620000008800 */
[----:B------:R-:W2:Y:S01]  /*1600*/  LDCU.64 UR14, c[0x0][0x3a8] ;  /* 0x00007500ff0e77ac */ /* 0x000ea20008000a00 */
[----:B------:R-:W-:Y:S01]  /*1610*/  IMAD.U32 R9, RZ, RZ, UR22 ;  /* 0x00000016ff097e24 */ /* 0x000fe2000f8e00ff */
[----:B------:R-:W-:Y:S01]  /*1620*/  SHF.R.U32.HI R20, RZ, 0x1e, R5 ;  /* 0x0000001eff147819 */ /* 0x000fe20000011605 */
[----:B------:R-:W-:Y:S01]  /*1630*/  IMAD R22, R0, UR11, RZ ;  /* 0x0000000b00167c24 */ /* 0x000fe2000f8e02ff */
[----:B------:R-:W-:Y:S01]  /*1640*/  UMOV UR5, 0x400 ;  /* 0x0000040000057882 */ /* 0x000fe20000000000 */
[----:B------:R-:W-:Y:S01]  /*1650*/  IMAD.SHL.U32 R17, R5, 0x4, RZ ;  /* 0x0000000405117824 */ /* 0x000fe200078e00ff */
[----:B------:R-:W-:Y:S01]  /*1660*/  UIADD3 UR5, UPT, UPT, UR5, 0x80, URZ ;  /* 0x0000008005057890 */ /* 0x000fe2000fffe0ff */
[----:B------:R-:W3:Y:S01]  /*1670*/  LDC R7, c[0x0][0x384] ;  /* 0x0000e100ff077b82 */ /* 0x000ee20000000800 */
[----:B------:R-:W-:Y:S01]  /*1680*/  SHF.L.U64.HI R18, R9, 0x2, R8 ;  /* 0x0000000209127819 */ /* 0x000fe20000010208 */
[----:B------:R-:W-:Y:S01]  /*1690*/  IMAD R22, R22, UR10, RZ ;  /* 0x0000000a16167c24 */ /* 0x000fe2000f8e02ff */
[----:B--2---:R-:W-:-:S04]  /*16a0*/  IADD3 R4, P0, PT, R6, UR14, RZ ;  /* 0x0000000e06047c10 */ /* 0x004fc8000ff1e0ff */
[----:B------:R-:W-:Y:S01]  /*16b0*/  IADD3.X R16, PT, PT, R16, UR15, RZ, P0, !PT ;  /* 0x0000000f10107c10 */ /* 0x000fe200087fe4ff */
[----:B-1----:R-:W-:Y:S02]  /*16c0*/  ULEA UR5, UR8, UR5, 0x18 ;  /* 0x0000000508057291 */ /* 0x002fe4000f8ec0ff */
[----:B------:R-:W-:-:S04]  /*16d0*/  USHF.L.U32 UR8, UR22, 0x2, URZ ;  /* 0x0000000216087899 */ /* 0x000fc800080006ff */
[----:B------:R-:W-:Y:S01]  /*16e0*/  VIADD R6, R6, UR5 ;  /* 0x0000000506067c36 */ /* 0x000fe20008000000 */
[----:B------:R-:W-:-:S03]  /*16f0*/  UMOV UR5, URZ ;  /* 0x000000ff00057c82 */ /* 0x000fc60008000000 */
[----:B---3--:R-:W-:Y:S01]  /*1700*/  IMAD R23, R7, 0x200, R6 ;  /* 0x0000020007177824 */ /* 0x008fe200078e0206 */
[----:B------:R-:W-:-:S03]  /*1710*/  IADD3 R6, P0, PT, R2, UR22, RZ ;  /* 0x0000001602067c10 */ /* 0x000fc6000ff1e0ff */
[----:B------:R-:W-:Y:S02]  /*1720*/  IMAD R23, R2, 0x4, R23 ;  /* 0x0000000402177824 */ /* 0x000fe400078e0217 */
[----:B------:R-:W-:Y:S01]  /*1730*/  IMAD.X R7, R8, 0x1, R3, P0 ;  /* 0x0000000108077824 */ /* 0x000fe200000e0603 */
[----:B------:R-:W-:Y:S01]  /*1740*/  LEA R0, P0, R2, UR8, 0x2 ;  /* 0x0000000802007c11 */ /* 0x000fe2000f8010ff */
[C-C-:B------:R-:W-:Y:S02]  /*1750*/  IMAD R25, R22.reuse, 0x4, R23.reuse ;  /* 0x0000000416197824 */ /* 0x140fe400078e0217 */
[----:B------:R-:W-:Y:S01]  /*1760*/  IMAD R27, R22, 0x8, R23 ;  /* 0x00000008161b7824 */ /* 0x000fe200078e0217 */
[----:B------:R-:W-:Y:S01]  /*1770*/  SHF.L.U64.HI R7, R6, 0x2, R7 ;  /* 0x0000000206077819 */ /* 0x000fe20000010207 */
[----:B------:R-:W-:Y:S01]  /*1780*/  IMAD R29, R22, 0xc, R23 ;  /* 0x0000000c161d7824 */ /* 0x000fe200078e0217 */
[----:B------:R-:W-:Y:S02]  /*1790*/  SHF.L.U32 R6, R6, 0x2, RZ ;  /* 0x0000000206067819 */ /* 0x000fe400000006ff */
[----:B------:R-:W-:-:S02]  /*17a0*/  LEA.HI.X R18, R2, R18, R3, 0x2, P0 ;  /* 0x0000001202127211 */ /* 0x000fc400000f1403 */
[-C--:B------:R-:W-:Y:S01]  /*17b0*/  IADD3 R21, P0, PT, R17, R0.reuse, RZ ;  /* 0x0000000011157210 */ /* 0x080fe20007f1e0ff */
[C---:B------:R-:W-:Y:S01]  /*17c0*/  IMAD.WIDE.U32 R6, R5.reuse, 0xc, R6 ;  /* 0x0000000c05067825 */ /* 0x040fe200078e0006 */
[----:B------:R-:W-:-:S03]  /*17d0*/  LEA R19, P1, R5, R0, 0x3 ;  /* 0x0000000005137211 */ /* 0x000fc600078218ff */
[----:B------:R-:W-:Y:S01]  /*17e0*/  IMAD.X R24, R20, 0x1, R18, P0 ;  /* 0x0000000114187824 */ /* 0x000fe200000e0612 */
[----:B------:R-:W-:Y:S01]  /*17f0*/  LEA.HI.X R26, R5, R18, RZ, 0x3, P1 ;  /* 0x00000012051a7211 */ /* 0x000fe200008f1cff */
[----:B------:R-:W-:-:S08]  /*1800*/  VIADD R28, R7, UR5 ;  /* 0x00000005071c7c36 */ /* 0x000fd00008000000 */
.L_x_514:
[C---:B------:R-:W-:Y:S02]  /*1810*/  IADD3 R12, P0, PT, R4.reuse, R0, RZ ;  /* 0x00000000040c7210 */ /* 0x040fe40007f1e0ff */
[----:B------:R-:W-:-:S03]  /*1820*/  IADD3 R8, P1, PT, R4, R21, RZ ;  /* 0x0000001504087210 */ /* 0x000fc60007f3e0ff */
[----:B------:R-:W-:Y:S01]  /*1830*/  IMAD.X R13, R16, 0x1, R18, P0 ;  /* 0x00000001100d7824 */ /* 0x000fe200000e0612 */
[----:B------:R-:W-:Y:S01]  /*1840*/  IADD3 R10, P0, PT, R4, R19, RZ ;  /* 0x00000013040a7210 */ /* 0x000fe20007f1e0ff */
[----:B------:R-:W-:Y:S01]  /*1850*/  IMAD.X R9, R16, 0x1, R24, P1 ;  /* 0x0000000110097824 */ /* 0x000fe200008e0618 */
[----:B------:R-:W-:Y:S02]  /*1860*/  IADD3 R14, P1, PT, R4, R6, RZ ;  /* 0x00000006040e7210 */ /* 0x000fe40007f3e0ff */
[----:B------:R-:W-:Y:S01]  /*1870*/  @!PT LDS RZ, [RZ] ;  /* 0x00000000fffff984 */ /* 0x000fe20000000800 */
[----:B------:R-:W-:Y:S01]  /*1880*/  @!PT LDS RZ, [RZ] ;  /* 0x00000000fffff984 */ /* 0x000fe20000000800 */
[----:B------:R-:W-:Y:S01]  /*1890*/  @!PT LDS RZ, [RZ] ;  /* 0x00000000fffff984 */ /* 0x000fe20000000800 */
[----:B------:R1:W-:Y:S01]  /*18a0*/  LDGSTS.E [R23+0x80], desc[UR20][R12.64] ;  /* 0x000800000c177fae */ /* 0x0003e2000b9a1014 */
[C---:B------:R-:W-:Y:S01]  /*18b0*/  IMAD.X R11, R16.reuse, 0x1, R26, P0 ;  /* 0x00000001100b7824 */ /* 0x040fe200000e061a */
[----:B------:R-:W-:Y:S02]  /*18c0*/  IADD3 R2, P0, PT, R17, R2, RZ ;  /* 0x0000000211027210 */ /* 0x000fe40007f1e0ff */
[----:B------:R-:W-:Y:S01]  /*18d0*/  IADD3.X R15, PT, PT, R16, R28, RZ, P1, !PT ;  /* 0x0000001c100f7210 */ /* 0x000fe20000ffe4ff */
[----:B------:R2:W-:Y:S01]  /*18e0*/  LDGSTS.E [R25+0x80], desc[UR20][R8.64] ;  /* 0x0008000008197fae */ /* 0x0005e2000b9a1014 */
[C---:B------:R-:W-:Y:S01]  /*18f0*/  LEA R4, P1, R5.reuse, R4, 0x4 ;  /* 0x0000000405047211 */ /* 0x040fe200078220ff */
[----:B------:R-:W-:Y:S01]  /*1900*/  IMAD.X R3, R20, 0x1, R3, P0 ;  /* 0x0000000114037824 */ /* 0x000fe200000e0603 */
[----:B------:R-:W-:Y:S01]  /*1910*/  ISETP.GE.U32.AND P0, PT, R2, UR7, PT ;  /* 0x0000000702007c0c */ /* 0x000fe2000bf06070 */
[----:B------:R3:W-:Y:S01]  /*1920*/  LDGSTS.E [R27+0x80], desc[UR20][R10.64] ;  /* 0x000800000a1b7fae */ /* 0x0007e2000b9a1014 */
[----:B------:R-:W-:-:S02]  /*1930*/  LEA.HI.X R16, R5, R16, RZ, 0x4, P1 ;  /* 0x0000001005107211 */ /* 0x000fc400008f24ff */
[----:B------:R-:W-:Y:S01]  /*1940*/  ISETP.GE.U32.AND.EX P0, PT, R3, UR13, PT, P0 ;  /* 0x0000000d03007c0c */ /* 0x000fe2000bf06100 */
[----:B------:R4:W-:Y:S01]  /*1950*/  LDGSTS.E [R29+0x80], desc[UR20][R14.64] ;  /* 0x000800000e1d7fae */ /* 0x0009e2000b9a1014 */
[C---:B-1----:R-:W-:Y:S02]  /*1960*/  IMAD R23, R22.reuse, 0x10, R23 ;  /* 0x0000001016177824 */ /* 0x042fe400078e0217 */
[C---:B--2---:R-:W-:Y:S02]  /*1970*/  IMAD R25, R22.reuse, 0x10, R25 ;  /* 0x0000001016197824 */ /* 0x044fe400078e0219 */
[C---:B---3--:R-:W-:Y:S02]  /*1980*/  IMAD R27, R22.reuse, 0x10, R27 ;  /* 0x00000010161b7824 */ /* 0x048fe400078e021b */
[----:B----4-:R-:W-:-:S05]  /*1990*/  IMAD R29, R22, 0x10, R29 ;  /* 0x00000010161d7824 */ /* 0x010fca00078e021d */
[----:B------:R-:W-:Y:S05]  /*19a0*/  @!P0 BRA `(.L_x_514) ;  /* 0xfffffffc00988947 */ /* 0x000fea000383ffff */
.L_x_507:
[----:B------:R-:W-:Y:S05]  /*19b0*/  BSYNC.RECONVERGENT B0 ;  /* 0x0000000000007941 */ /* 0x000fea0003800200 */
.L_x_506:
[----:B------:R-:W0:Y:S01]  /*19c0*/  LDGDEPBAR ;  /* 0x00000000000079af */ /* 0x000e220000000000 */
[----:B------:R-:W-:-:S04]  /*19d0*/  DEPBAR.LE SB0, 0x0 ;  /* 0x000080000000791a */ /* 0x000fc80000000000 */
[----:B------:R-:W-:Y:S06]  /*19e0*/  BAR.SYNC.DEFER_BLOCKING 0x0 ;  /* 0x0000000000007b1d */ /* 0x000fec0000010000 */
.L_x_496:
[----:B------:R-:W-:-:S09]  /*19f0*/  UISETP.GT.AND UP0, UPT, UR24, UR6, UPT ;  /* 0x000000061800728c */ /* 0x000fd2000bf04270 */
[----:B------:R-:W-:Y:S05]  /*1a00*/  BRA.U UP0, `(.L_x_515) ;  /* 0x0000000100b47547 */ /* 0x000fea000b800000 */
[----:B------:R-:W1:Y:S02]  /*1a10*/  LDC R8, c[0x0][0x384] ;  /* 0x0000e100ff087b82 */ /* 0x000e640000000800 */
[----:B-1----:R-:W-:-:S13]  /*1a20*/  ISETP.GE.AND P0, PT, R8, 0x1, PT ;  /* 0x000000010800780c */ /* 0x002fda0003f06270 */
[----:B------:R-:W-:Y:S05]  /*1a30*/  @!P0 EXIT ;  /* 0x000000000000894d */ /* 0x000fea0003800000 */
[----:B------:R-:W1:Y:S01]  /*1a40*/  S2R R2, SR_TID.X ;  /* 0x0000000000027919 */ /* 0x000e620000002100 */
[----:B------:R-:W2:Y:S01]  /*1a50*/  LDC R3, c[0x0][0x3b0] ;  /* 0x0000ec00ff037b82 */ /* 0x000ea20000000800 */
[----:B------:R-:W3:Y:S01]  /*1a60*/  LDCU UR6, c[0x0][0x3a0] ;  /* 0x00007400ff0677ac */ /* 0x000ee20008000800 */
[----:B------:R-:W-:Y:S01]  /*1a70*/  MOV R0, 0x400 ;  /* 0x0000040000007802 */ /* 0x000fe20000000f00 */
[----:B------:R-:W4:Y:S01]  /*1a80*/  S2R R5, SR_CgaCtaId ;  /* 0x0000000000057919 */ /* 0x000f220000008800 */
[----:B------:R-:W5:Y:S03]  /*1a90*/  LDCU.64 UR4, c[0x0][0x390] ;  /* 0x00007200ff0477ac */ /* 0x000f660008000a00 */
[----:B------:R-:W-:Y:S01]  /*1aa0*/  VIADD R0, R0, 0x80 ;  /* 0x0000008000007836 */ /* 0x000fe20000000000 */
[----:B-----5:R-:W-:Y:S01]  /*1ab0*/  UIMAD.WIDE UR4, UR22, 0x4, UR4 ;  /* 0x00000004160478a5 */ /* 0x020fe2000f8e0204 */
[----:B--2---:R-:W-:-:S02]  /*1ac0*/  IMAD R3, R8, 0x200, R3 ;  /* 0x0000020008037824 */ /* 0x004fc400078e0203 */
[----:B------:R-:W-:Y:S02]  /*1ad0*/  IMAD.MOV R8, RZ, RZ, -R8 ;  /* 0x000000ffff087224 */ /* 0x000fe400078e0a08 */
[C---:B-1----:R-:W-:Y:S01]  /*1ae0*/  IMAD R3, R2.reuse, 0x4, R3 ;  /* 0x0000000402037824 */ /* 0x042fe200078e0203 */
[----:B---3--:R-:W-:Y:S02]  /*1af0*/  LEA R6, R2, UR6, 0x2 ;  /* 0x0000000602067c11 */ /* 0x008fe4000f8e10ff */
[----:B----4-:R-:W-:-:S04]  /*1b00*/  LEA R0, R5, R0, 0x18 ;  /* 0x0000000005007211 */ /* 0x010fc800078ec0ff */
[----:B------:R-:W-:Y:S02]  /*1b10*/  IADD3 R6, PT, PT, R0, R6, RZ ;  /* 0x0000000600067210 */ /* 0x000fe40007ffe0ff */
[----:B------:R-:W-:-:S07]  /*1b20*/  IADD3 R7, PT, PT, R3, 0x80, R0 ;  /* 0x0000008003077810 */ /* 0x000fce0007ffe000 */
.L_x_518:
        /* <DEDUP_REMOVED lines=17> */
[----:B------:R-:W-:Y:S05]  /*1c40*/  CALL.REL.NOINC `($__internal_3_$__cuda_sm3x_div_rn_noftz_f32_slowpath) ;  /* 0x0000000400fc7944 */ /* 0x000fea0003c00000 */
.L_x_517:
[----:B------:R-:W-:Y:S05]  /*1c50*/  BSYNC.RECONVERGENT B0 ;  /* 0x0000000000007941 */ /* 0x000fea0003800200 */
.L_x_516:
[----:B------:R-:W-:Y:S01]  /*1c60*/  VIADD R8, R8, 0x1 ;  /* 0x0000000108087836 */ /* 0x000fe20000000000 */
[----:B------:R1:W-:Y:S04]  /*1c70*/  STG.E desc[UR20][R4.64], R3 ;  /* 0x0000000304007986 */ /* 0x0003e8000c101914 */
[----:B------:R-:W-:-:S13]  /*1c80*/  ISETP.NE.AND P0, PT, R8, RZ, PT ;  /* 0x000000ff0800720c */ /* 0x000fda0003f05270 */
[----:B-1----:R-:W-:Y:S05]  /*1c90*/  @!P0 EXIT ;  /* 0x000000000000894d */ /* 0x002fea0003800000 */
[----:B------:R-:W-:Y:S02]  /*1ca0*/  VIADD R7, R7, 0x200 ;  /* 0x0000020007077836 */ /* 0x000fe40000000000 */
[----:B------:R-:W-:Y:S02]  /*1cb0*/  VIADD R6, R6, 0x200 ;  /* 0x0000020006067836 */ /* 0x000fe40000000000 */
[----:B------:R-:W-:Y:S01]  /*1cc0*/  VIADD R2, R2, 0x80 ;  /* 0x0000008002027836 */ /* 0x000fe20000000000 */
[----:B------:R-:W-:Y:S06]  /*1cd0*/  BRA `(.L_x_518) ;  /* 0xfffffffc00947947 */ /* 0x000fec000383ffff */
.L_x_515:
        /* <DEDUP_REMOVED lines=8> */
[----:B------:R-:W4:Y:S02]  /*1d60*/  LDCU.64 UR4, c[0x0][0x390] ;  /* 0x00007200ff0477ac */ /* 0x000f240008000a00 */
[----:B------:R-:W-:Y:S01]  /*1d70*/  IADD3 R0, PT, PT, R0, 0x80, RZ ;  /* 0x0000008000007810 */ /* 0x000fe20007ffe0ff */
[----:B----4-:R-:W-:Y:S01]  /*1d80*/  UIMAD.WIDE UR4, UR22, 0x4, UR4 ;  /* 0x00000004160478a5 */ /* 0x010fe2000f8e0204 */
[----:B--2---:R-:W-:Y:S02]  /*1d90*/  IMAD R3, R2, 0x200, R3 ;  /* 0x0000020002037824 */ /* 0x004fe400078e0203 */
[----:B------:R-:W-:Y:S01]  /*1da0*/  IMAD.MOV R2, RZ, RZ, -R2 ;  /* 0x000000ffff027224 */ /* 0x000fe200078e0a02 */
[----:B-1----:R-:W-:-:S02]  /*1db0*/  LEA R0, R5, R0, 0x18 ;  /* 0x0000000005007211 */ /* 0x002fc400078ec0ff */
[C---:B---3--:R-:W-:Y:S01]  /*1dc0*/  LEA R5, R6.reuse, UR6, 0x2 ;  /* 0x0000000606057c11 */ /* 0x048fe2000f8e10ff */
[----:B------:R-:W-:-:S04]  /*1dd0*/  IMAD R3, R6, 0x4, R3 ;  /* 0x0000000406037824 */ /* 0x000fc800078e0203 */
[----:B------:R-:W-:Y:S01]  /*1de0*/  IMAD.IADD R5, R0, 0x1, R5 ;  /* 0x0000000100057824 */ /* 0x000fe200078e0205 */
[----:B------:R-:W-:-:S07]  /*1df0*/  IADD3 R4, PT, PT, R3, 0x80, R0 ;  /* 0x0000008003047810 */ /* 0x000fce0007ffe000 */
.L_x_523:
[----:B------:R-:W-:Y:S01]  /*1e00*/  ISETP.GE.AND P0, PT, R6, UR23, PT ;  /* 0x0000001706007c0c */ /* 0x000fe2000bf06270 */
        /* <DEDUP_REMOVED lines=18> */
[----:B------:R-:W-:Y:S05]  /*1f30*/  CALL.REL.NOINC `($__internal_3_$__cuda_sm3x_div_rn_noftz_f32_slowpath) ;  /* 0x0000000400407944 */ /* 0x000fea0003c00000 */
.L_x_522:
[----:B------:R-:W-:Y:S05]  /*1f40*/  BSYNC.RECONVERGENT B1 ;  /* 0x0000000000017941 */ /* 0x000fea0003800200 */
.L_x_521:
[----:B------:R-:W-:Y:S02]  /*1f50*/  IMAD.U32 R8, RZ, RZ, UR4 ;  /* 0x00000004ff087e24 */ /* 0x000fe4000f8e00ff */
[----:B------:R-:W-:Y:S02]  /*1f60*/  IMAD.U32 R9, RZ, RZ, UR5 ;  /* 0x00000005ff097e24 */ /* 0x000fe4000f8e00ff */
[----:B------:R-:W-:-:S05]  /*1f70*/  IMAD.WIDE R8, R6, 0x4, R8 ;  /* 0x0000000406087825 */ /* 0x000fca00078e0208 */
[----:B------:R1:W-:Y:S02]  /*1f80*/  STG.E desc[UR20][R8.64], R3 ;  /* 0x0000000308007986 */ /* 0x0003e4000c101914 */
.L_x_520:
[----:B------:R-:W-:Y:S05]  /*1f90*/  BSYNC.RECONVERGENT B0 ;  /* 0x0000000000007941 */ /* 0x000fea0003800200 */
.L_x_519:
[----:B------:R-:W-:Y:S01]  /*1fa0*/  IADD3 R4, PT, PT, R4, 0x200, RZ ;  /* 0x0000020004047810 */ /* 0x000fe20007ffe0ff */
[----:B------:R-:W-:Y:S02]  /*1fb0*/  VIADD R5, R5, 0x200 ;  /* 0x0000020005057836 */ /* 0x000fe40000000000 */
[----:B------:R-:W-:Y:S01]  /*1fc0*/  VIADD R6, R6, 0x80 ;  /* 0x0000008006067836 */ /* 0x000fe20000000000 */
[----:B------:R-:W-:Y:S06]  /*1fd0*/  @P2 BRA `(.L_x_523) ;  /* 0xfffffffc00882947 */ /* 0x000fec000383ffff */
[----:B------:R-:W-:Y:S05]  /*1fe0*/  EXIT ;  /* 0x000000000000794d */ /* 0x000fea0003800000 */
        .weak           $__internal_2_$__cuda_sm20_div_u64
        .type           $__internal_2_$__cuda_sm20_div_u64,@function
        .size           $__internal_2_$__cuda_sm20_div_u64,($__internal_3_$__cuda_sm3x_div_rn_noftz_f32_slowpath - $__internal_2_$__cuda_sm20_div_u64)
$__internal_2_$__cuda_sm20_div_u64:
[----:B------:R-:W-:Y:S02]  /*1ff0*/  IMAD.U32 R15, RZ, RZ, UR4 ;  /* 0x00000004ff0f7e24 */ /* 0x000fe4000f8e00ff */
[----:B------:R-:W-:-:S04]  /*2000*/  IMAD.MOV.U32 R14, RZ, RZ, R5 ;  /* 0x000000ffff0e7224 */ /* 0x000fc800078e0005 */
        /* <DEDUP_REMOVED lines=14> */
[----:B------:R-:W-:-:S04]  /*20f0*/  IMAD.HI.U32 R12, P1, R7, R17, R12 ;  /* 0x00000011070c7227 */ /* 0x000fc8000782000c */
[----:B------:R-:W-:Y:S01]  /*2100*/  IMAD.X R11, R11, 0x1, R7, P0 ;  /* 0x000000010b0b7824 */ /* 0x000fe200000e0607 */
[----:B------:R-:W-:-:S04]  /*2110*/  IADD3 R13, P2, PT, R15, R12, RZ ;  /* 0x0000000c0f0d7210 */ /* 0x000fc80007f5e0ff */
[----:B------:R-:W-:Y:S01]  /*2120*/  IADD3.X R11, PT, PT, RZ, RZ, R11, P2, P1 ;  /* 0x000000ffff0b7210 */ /* 0x000fe200017e240b */
[----:B------:R-:W-:-:S04]  /*2130*/  IMAD.WIDE.U32 R6, R13, R5, RZ ;  /* 0x000000050d067225 */ /* 0x000fc800078e00ff */
[----:B------:R-:W-:Y:S01]  /*2140*/  IMAD R12, R13, UR4, R7 ;  /* 0x000000040d0c7c24 */ /* 0x000fe2000f8e0207 */
[----:B------:R-:W-:-:S03]  /*2150*/  IADD3 R7, P0, PT, RZ, -R6, RZ ;  /* 0x80000006ff077210 */ /* 0x000fc60007f1e0ff */
[----:B------:R-:W-:Y:S02]  /*2160*/  IMAD R6, R11, R5, R12 ;  /* 0x000000050b067224 */ /* 0x000fe400078e020c */
[----:B------:R-:W-:-:S03]  /*2170*/  IMAD.HI.U32 R12, R13, R7, RZ ;  /* 0x000000070d0c7227 */ /* 0x000fc600078e00ff */
[----:B------:R-:W-:-:S05]  /*2180*/  IADD3.X R6, PT, PT, RZ, ~R6, RZ, P0, !PT ;  /* 0x80000006ff067210 */ /* 0x000fca00007fe4ff */
        /* <DEDUP_REMOVED lines=18> */
[C---:B------:R-:W-:Y:S01]  /*22b0*/  IMAD R7, R12.reuse, UR4, R7 ;  /* 0x000000040c077c24 */ /* 0x040fe2000f8e0207 */
[----:B------:R-:W-:Y:S02]  /*22c0*/  IADD3 R9, P2, PT, R12, 0x1, RZ ;  /* 0x000000010c097810 */ /* 0x000fe40007f5e0ff */
[-C--:B------:R-:W-:Y:S01]  /*22d0*/  ISETP.GE.U32.AND P0, PT, R16, R5.reuse, PT ;  /* 0x000000051000720c */ /* 0x080fe20003f06070 */
[----:B------:R-:W-:-:S04]  /*22e0*/  IMAD R7, R14, R5, R7 ;  /* 0x000000050e077224 */ /* 0x000fc800078e0207 */
[----:B------:R-:W-:Y:S01]  /*22f0*/  IMAD.X R11, R10, 0x1, ~R7, P1 ;  /* 0x000000010a0b7824 */ /* 0x000fe200008e0e07 */
[----:B------:R-:W-:Y:S01]  /*2300*/  IADD3 R6, P1, PT, -R5, R16, RZ ;  /* 0x0000001005067210 */ /* 0x000fe20007f3e1ff */
[----:B------:R-:W-:-:S03]  /*2310*/  IMAD.X R7, RZ, RZ, R14, P2 ;  /* 0x000000ffff077224 */ /* 0x000fc600010e060e */
[C---:B------:R-:W-:Y:S02]  /*2320*/  ISETP.GE.U32.AND.EX P0, PT, R11.reuse, UR4, PT, P0 ;  /* 0x000000040b007c0c */ /* 0x040fe4000bf06100 */
[----:B------:R-:W-:Y:S02]  /*2330*/  IADD3.X R10, PT, PT, R11, ~UR4, RZ, P1, !PT ;  /* 0x800000040b0a7c10 */ /* 0x000fe40008ffe4ff */
[----:B------:R-:W-:Y:S02]  /*2340*/  SEL R6, R6, R16, P0 ;  /* 0x0000001006067207 */ /* 0x000fe40000000000 */
[----:B------:R-:W-:Y:S02]  /*2350*/  SEL R9, R9, R12, P0 ;  /* 0x0000000c09097207 */ /* 0x000fe40000000000 */
[----:B------:R-:W-:Y:S02]  /*2360*/  SEL R10, R10, R11, P0 ;  /* 0x0000000b0a0a7207 */ /* 0x000fe40000000000 */
[----:B------:R-:W-:-:S02]  /*2370*/  SEL R14, R7, R14, P0 ;  /* 0x0000000e070e7207 */ /* 0x000fc40000000000 */
[----:B------:R-:W-:Y:S02]  /*2380*/  ISETP.GE.U32.AND P0, PT, R6, R5, PT ;  /* 0x000000050600720c */ /* 0x000fe40003f06070 */
[----:B------:R-:W-:Y:S02]  /*2390*/  IADD3 R6, P2, PT, R9, 0x1, RZ ;  /* 0x0000000109067810 */ /* 0x000fe40007f5e0ff */
[----:B------:R-:W-:Y:S02]  /*23a0*/  ISETP.GE.U32.AND.EX P0, PT, R10, UR4, PT, P0 ;  /* 0x000000040a007c0c */ /* 0x000fe4000bf06100 */
[----:B------:R-:W-:Y:S01]  /*23b0*/  ISETP.NE.U32.AND P1, PT, R5, RZ, PT ;  /* 0x000000ff0500720c */ /* 0x000fe20003f25070 */
[----:B------:R-:W-:Y:S01]  /*23c0*/  IMAD.X R7, RZ, RZ, R14, P2 ;  /* 0x000000ffff077224 */ /* 0x000fe200010e060e */
[----:B------:R-:W-:Y:S01]  /*23d0*/  SEL R6, R6, R9, P0 ;  /* 0x0000000906067207 */ /* 0x000fe20000000000 */
[----:B------:R-:W-:Y:S01]  /*23e0*/  IMAD.MOV.U32 R9, RZ, RZ, 0x0 ;  /* 0x00000000ff097424 */ /* 0x000fe200078e00ff */
[----:B------:R-:W-:-:S02]  /*23f0*/  ISETP.NE.AND.EX P1, PT, RZ, UR4, PT, P1 ;  /* 0x00000004ff007c0c */ /* 0x000fc4000bf25310 */
[----:B------:R-:W-:Y:S02]  /*2400*/  SEL R7, R7, R14, P0 ;  /* 0x0000000e07077207 */ /* 0x000fe40000000000 */
[----:B------:R-:W-:Y:S02]  /*2410*/  SEL R6, R6, 0xffffffff, P1 ;  /* 0xffffffff06067807 */ /* 0x000fe40000800000 */
[----:B------:R-:W-:Y:S01]  /*2420*/  SEL R7, R7, 0xffffffff, P1 ;  /* 0xffffffff07077807 */ /* 0x000fe20000800000 */
[----:B------:R-:W-:Y:S06]  /*2430*/  RET.REL.NODEC R8 `(_ZN3cub18CUB_300001_SM_10006detail9transform16transform_kernelINS2_10policy_hubILb0EN4cuda3std3__45tupleIJN6thrust24THRUST_300001_SM_1000_NS6detail15normal_iteratorINSA_10device_ptrIfEEEENSC_INSD_IiEEEEEEEE10policy1000EiNS7_7dividesIfEESF_JPfPiEEEvT0_iT1_T2_DpNS2_10kernel_argIT3_EE) ;  /* 0xffffffd808f07950 */ /* 0x000fec0003c3ffff */
        .weak           $__internal_3_$__cuda_sm3x_div_rn_noftz_f32_slowpath
        .type           $__internal_3_$__cuda_sm3x_div_rn_noftz_f32_slowpath,@function
        .size           $__internal_3_$__cuda_sm3x_div_rn_noftz_f32_slowpath,(.L_x_1604 - $__internal_3_$__cuda_sm3x_div_rn_noftz_f32_slowpath)
$__internal_3_$__cuda_sm3x_div_rn_noftz_f32_slowpath:
        /* <DEDUP_REMOVED lines=34> */
.L_x_525:
[----:B------:R-:W-:Y:S01]  /*2660*/  LEA R12, R11, 0xc0800000, 0x17 ;  /* 0xc08000000b0c7811 */ /* 0x000fe200078eb8ff */
[----:B------:R-:W-:Y:S04]  /*2670*/  BSSY.RECONVERGENT B3, `(.L_x_530) ;  /* 0x0000036000037945 */ /* 0x000fe80003800200 */
[----:B------:R-:W-:Y:S02]  /*2680*/  IMAD.IADD R13, R3, 0x1, -R12 ;  /* 0x00000001030d7824 */ /* 0x000fe400078e0a0c */
[----:B------:R-:W-:Y:S02]  /*2690*/  VIADD R12, R14, 0xffffff81 ;  /* 0xffffff810e0c7836 */ /* 0x000fe40000000000 */
[----:B------:R-:W1:Y:S01]  /*26a0*/  MUFU.RCP R3, R13 ;  /* 0x0000000d00037308 */ /* 0x000e620000001000 */
[----:B------:R-:W-:Y:S01]  /*26b0*/  FADD.FTZ R15, -R13, -RZ ;  /* 0x800000ff0d0f7221 */ /* 0x000fe20000010100 */
[C---:B------:R-:W-:Y:S01]  /*26c0*/  IMAD R0, R12.reuse, -0x800000, R0 ;  /* 0xff8000000c007824 */ /* 0x040fe200078e0200 */
[----:B------:R-:W-:-:S05]  /*26d0*/  IADD3 R12, PT, PT, R12, 0x7f, -R11 ;  /* 0x0000007f0c0c7810 */ /* 0x000fca0007ffe80b */
[----:B------:R-:W-:Y:S02]  /*26e0*/  IMAD.IADD R12, R12, 0x1, R9 ;  /* 0x000000010c0c7824 */ /* 0x000fe400078e0209 */
[----:B-1----:R-:W-:-:S04]  /*26f0*/  FFMA R14, R3, R15, 1 ;  /* 0x3f800000030e7423 */ /* 0x002fc8000000000f */
[----:B------:R-:W-:-:S04]  /*2700*/  FFMA R3, R3, R14, R3 ;  /* 0x0000000e03037223 */ /* 0x000fc80000000003 */
[----:B------:R-:W-:-:S04]  /*2710*/  FFMA R14, R0, R3, RZ ;  /* 0x00000003000e7223 */ /* 0x000fc800000000ff */
[----:B------:R-:W-:-:S04]  /*2720*/  FFMA R16, R15, R14, R0 ;  /* 0x0000000e0f107223 */ /* 0x000fc80000000000 */
[----:B------:R-:W-:-:S04]  /*2730*/  FFMA R16, R3, R16, R14 ;  /* 0x0000001003107223 */ /* 0x000fc8000000000e */
[----:B------:R-:W-:-:S04]  /*2740*/  FFMA R15, R15, R16, R0 ;  /* 0x000000100f0f7223 */ /* 0x000fc80000000000 */
[----:B------:R-:W-:-:S05]  /*2750*/  FFMA R0, R3, R15, R16 ;  /* 0x0000000f03007223 */ /* 0x000fca0000000010 */
[----:B------:R-:W-:-:S04]  /*2760*/  SHF.R.U32.HI R11, RZ, 0x17, R0 ;  /* 0x00000017ff0b7819 */ /* 0x000fc80000011600 */
[----:B------:R-:W-:-:S04]  /*2770*/  LOP3.LUT R11, R11, 0xff, RZ, 0xc0, !PT ;  /* 0x000000ff0b0b7812 */ /* 0x000fc800078ec0ff */
[----:B------:R-:W-:-:S05]  /*2780*/  IADD3 R13, PT, PT, R11, R12, RZ ;  /* 0x0000000c0b0d7210 */ /* 0x000fca0007ffe0ff */
        /* <DEDUP_REMOVED lines=11> */
[----:B------:R-:W-:Y:S02]  /*2840*/  VIADD R14, R13, 0x20 ;  /* 0x000000200d0e7836 */ /* 0x000fe40000000000 */
[-CC-:B------:R-:W-:Y:S01]  /*2850*/  FFMA.RM R12, R3, R15.reuse, R16.reuse ;  /* 0x0000000f030c7223 */ /* 0x180fe20000004010 */
[----:B------:R-:W-:Y:S02]  /*2860*/  ISETP.NE.AND P3, PT, R13, RZ, PT ;  /* 0x000000ff0d00720c */ /* 0x000fe40003f65270 */
[----:B------:R-:W-:Y:S01]  /*2870*/  LOP3.LUT R11, R9, 0x7fffff, RZ, 0xc0, !PT ;  /* 0x007fffff090b7812 */ /* 0x000fe200078ec0ff */
[----:B------:R-:W-:Y:S01]  /*2880*/  FFMA.RP R9, R3, R15, R16 ;  /* 0x0000000f03097223 */ /* 0x000fe20000008010 */
[----:B------:R-:W-:Y:S01]  /*2890*/  IMAD.MOV R3, RZ, RZ, -R13 ;  /* 0x000000ffff037224 */ /* 0x000fe200078e0a0d */
[----:B------:R-:W-:Y:S02]  /*28a0*/  ISETP.NE.AND P1, PT, R13, RZ, PT ;  /* 0x000000ff0d00720c */ /* 0x000fe40003f25270 */
[----:B------:R-:W-:-:S02]  /*28b0*/  LOP3.LUT R11, R11, 0x800000, RZ, 0xfc, !PT ;  /* 0x008000000b0b7812 */ /* 0x000fc400078efcff */
        /* <DEDUP_REMOVED lines=13> */
.L_x_532:
[----:B------:R-:W-:-:S04]  /*2990*/  LOP3.LUT R0, R0, 0x80000000, RZ, 0xc0, !PT ;  /* 0x8000000000007812 */ /* 0x000fc800078ec0ff */
[----:B------:R-:W-:Y:S01]  /*29a0*/  LOP3.LUT R0, R0, 0x7f800000, RZ, 0xfc, !PT ;  /* 0x7f80000000007812 */ /* 0x000fe200078efcff */
[----:B------:R-:W-:Y:S06]  /*29b0*/  BRA `(.L_x_533) ;  /* 0x0000000000047947 */ /* 0x000fec0003800000 */
.L_x_531:
[----:B------:R-:W-:-:S07]  /*29c0*/  IMAD R0, R12, 0x800000, R0 ;  /* 0x008000000c007824 */ /* 0x000fce00078e0200 */
.L_x_533:
[----:B------:R-:W-:Y:S05]  /*29d0*/  BSYNC.RECONVERGENT B3 ;  /* 0x0000000000037941 */ /* 0x000fea0003800200 */
.L_x_530:
[----:B------:R-:W-:Y:S05]  /*29e0*/  BRA `(.L_x_534) ;  /* 0x0000000000207947 */ /* 0x000fea0003800000 */
.L_x_529:
[----:B------:R-:W-:-:S04]  /*29f0*/  LOP3.LUT R0, R3, 0x80000000, R0, 0x48, !PT ;  /* 0x8000000003007812 */ /* 0x000fc800078e4800 */
[----:B------:R-:W-:Y:S01]  /*2a00*/  LOP3.LUT R0, R0, 0x7f800000, RZ, 0xfc, !PT ;  /* 0x7f80000000007812 */ /* 0x000fe200078efcff */
[----:B------:R-:W-:Y:S06]  /*2a10*/  BRA `(.L_x_534) ;  /* 0x0000000000147947 */ /* 0x000fec0003800000 */
.L_x_528:
[----:B------:R-:W-:Y:S01]  /*2a20*/  LOP3.LUT R0, R3, 0x80000000, R0, 0x48, !PT ;  /* 0x8000000003007812 */ /* 0x000fe200078e4800 */
[----:B------:R-:W-:Y:S06]  /*2a30*/  BRA `(.L_x_534) ;  /* 0x00000000000c7947 */ /* 0x000fec0003800000 */
.L_x_527:
[----:B------:R-:W1:Y:S01]  /*2a40*/  MUFU.RSQ R0, -QNAN ;  /* 0xffc0000000007908 */ /* 0x000e620000001400 */
[----:B------:R-:W-:Y:S05]  /*2a50*/  BRA `(.L_x_534) ;  /* 0x0000000000047947 */ /* 0x000fea0003800000 */
.L_x_526:
[----:B------:R-:W-:-:S07]  /*2a60*/  FADD.FTZ R0, R0, R3 ;  /* 0x0000000300007221 */ /* 0x000fce0000010000 */
.L_x_534:
[----:B------:R-:W-:Y:S05]  /*2a70*/  BSYNC.RECONVERGENT B2 ;  /* 0x0000000000027941 */ /* 0x000fea0003800200 */
.L_x_524:
[----:B------:R-:W-:Y:S02]  /*2a80*/  IMAD.MOV.U32 R11, RZ, RZ, 0x0 ;  /* 0x00000000ff0b7424 */ /* 0x000fe400078e00ff */
[----:B-1----:R-:W-:Y:S02]  /*2a90*/  IMAD.MOV.U32 R3, RZ, RZ, R0 ;  /* 0x000000ffff037224 */ /* 0x002fe400078e0000 */
[----:B------:R-:W-:Y:S05]  /*2aa0*/  RET.REL.NODEC R10 `(_ZN3cub18CUB_300001_SM_10006detail9transform16transform_kernelINS2_10policy_hubILb0EN4cuda3std3__45tupleIJN6thrust24THRUST_300001_SM_1000_NS6detail15normal_iteratorINSA_10device_ptrIfEEEENSC_INSD_IiEEEEEEEE10policy1000EiNS7_7dividesIfEESF_JPfPiEEEvT0_iT1_T2_DpNS2_10kernel_argIT3_EE) ;  /* 0xffffffd40a547950 */ /* 0x000fea0003c3ffff */
.L_x_535:
        /* <DEDUP_REMOVED lines=13> */
.L_x_1604:


//--------------------- .text._ZN3cub18CUB_300001_SM_10006detail9transform16transform_kernelINS2_10policy_hubILb0EN4cuda3std3__45tupleIJN6thrust24THRUST_300001_SM_1000_NS6detail15normal_iteratorINSA_10device_ptrIjEEEESF_EEEE10policy1000ElNS7_5minusIjEENSC_INSD_IiEEEEJPjSN_EEEvT0_iT1_T2_DpNS2_10kernel_argIT3_EE --------------------------
	.section	.text._ZN3cub18CUB_300001_SM_10006detail9transform16transform_kernelINS2_10policy_hubILb0EN4cuda3std3__45tupleIJN6thrust24THRUST_300001_SM_1000_NS6detail15normal_iteratorINSA_10device_ptrIjEEEESF_EEEE10policy1000ElNS7_5minusIjEENSC_INSD_IiEEEEJPjSN_EEEvT0_iT1_T2_DpNS2_10kernel_argIT3_EE,"ax",@progbits
	.align	128
        .global         _ZN3cub18CUB_300001_SM_10006detail9transform16transform_kernelINS2_10policy_hubILb0EN4cuda3std3__45tupleIJN6thrust24THRUST_300001_SM_1000_NS6detail15normal_iteratorINSA_10device_ptrIjEEEESF_EEEE10policy1000ElNS7_5minusIjEENSC_INSD_IiEEEEJPjSN_EEEvT0_iT1_T2_DpNS2_10kernel_argIT3_EE
        .type           _ZN3cub18CUB_300001_SM_10006detail9transform16transform_kernelINS2_10policy_hubILb0EN4cuda3std3__45tupleIJN6thrust24THRUST_300001_SM_1000_NS6detail15normal_iteratorINSA_10device_ptrIjEEEESF_EEEE10policy1000ElNS7_5minusIjEENSC_INSD_IiEEEEJPjSN_EEEvT0_iT1_T2_DpNS2_10kernel_argIT3_EE,@function
        .size           _ZN3cub18CUB_300001_SM_10006detail9transform16transform_kernelINS2_10policy_hubILb0EN4cuda3std3__45tupleIJN6thrust24THRUST_300001_SM_1000_NS6detail15normal_iteratorINSA_10device_ptrIjEEEESF_EEEE10policy1000ElNS7_5minusIjEENSC_INSD_IiEEEEJPjSN_EEEvT0_iT1_T2_DpNS2_10kernel_argIT3_EE,(.L_x_1605 - _ZN3cub18CUB_300001_SM_10006detail9transform16transform_kernelINS2_10policy_hubILb0EN4cuda3std3__45tupleIJN6thrust24THRUST_300001_SM_1000_NS6detail15normal_iteratorINSA_10device_ptrIjEEEESF_EEEE10policy1000ElNS7_5minusIjEENSC_INSD_IiEEEEJPjSN_EEEvT0_iT1_T2_DpNS2_10kernel_argIT3_EE)
        .other          _ZN3cub18CUB_300001_SM_10006detail9transform16transform_kernelINS2_10policy_hubILb0EN4cuda3std3__45tupleIJN6thrust24THRUST_300001_SM_1000_NS6detail15normal_iteratorINSA_10device_ptrIjEEEESF_EEEE10policy1000ElNS7_5minusIjEENSC_INSD_IiEEEEJPjSN_EEEvT0_iT1_T2_DpNS2_10kernel_argIT3_EE,@"STO_CUDA_ENTRY STV_DEFAULT"
_ZN3cub18CUB_300001_SM_10006detail9transform16transform_kernelINS2_10policy_hubILb0EN4cuda3std3__45tupleIJN6thrust24THRUST_300001_SM_1000_NS6detail15normal_iteratorINSA_10device_ptrIjEEEESF_EEEE10policy1000ElNS7_5minusIjEENSC_INSD_IiEEEEJPjSN_EEEvT0_iT1_T2_DpNS2_10kernel_argIT3_EE:
.text._ZN3cub18CUB_300001_SM_10006detail9transform16transform_kernelINS2_10policy_hubILb0EN4cuda3std3__45tupleIJN6thrust24THRUST_300001_SM_1000_NS6detail15normal_iteratorINSA_10device_ptrIjEEEESF_EEEE10policy1000ElNS7_5minusIjEENSC_INSD_IiEEEEJPjSN_EEEvT0_iT1_T2_DpNS2_10kernel_argIT3_EE:
        /* <DEDUP_REMOVED lines=68> */
.L_x_538:
[----:B-1----:R-:W-:Y:S05]  /*0440*/  BSYNC.RECONVERGENT B0 ;  /* 0x0000000000007941 */ /* 0x002fea0003800200 */
.L_x_537:
[----:B------:R-:W1:Y:S08]  /*0450*/  S2UR UR5, SR_CgaCtaId ;  /* 0x00000000000579c3 */ /* 0x000e700000008800 */
[----:B------:R-:W-:Y:S01]  /*0460*/  BAR.SYNC.DEFER_BLOCKING 0x0 ;  /* 0x0000000000007b1d */ /* 0x000fe20000010000 */
[----:B------:R-:W-:-:S05]  /*0470*/  SHF.L.U32 R2, RZ, 0x1f, RZ ;  /* 0x0000001fff027819 */ /* 0x000fca00000006ff */
[----:B------:R-:W-:Y:S02]  /*0480*/  UMOV UR4, 0x400 ;  /* 0x0000040000047882 */ /* 0x000fe40000000000 */
[----:B-1----:R-:W-:-:S12]  /*0490*/  ULEA UR4, UR5, UR4, 0x18 ;  /* 0x0000000405047291 */ /* 0x002fd8000f8ec0ff */
.L_x_539:
[----:B------:R-:W1:Y:S02]  /*04a0*/  SYNCS.PHASECHK.TRANS64.TRYWAIT P0, [UR4], R2 ;  /* 0x00000002ff0075a7 */ /* 0x000e640008001104 */
[----:B-1----:R-:W-:Y:S05]  /*04b0*/  @!P0 BRA `(.L_x_539) ;  /* 0xfffffffc00f88947 */ /* 0x002fea000383ffff */
[----:B------:R-:W-:Y:S05]  /*04c0*/  BRA `(.L_x_540) ;  /* 0x0000001400407947 */ /* 0x000fea0003800000 */
.L_x_536:
        /* <DEDUP_REMOVED lines=51> */
[----:B------:R-:W-:Y:S02]  /*0800*/  @P1 IADD3 R10, PT, PT, R10, 0x1, RZ ;  /* 0x000000010a0a1810 */ /* 0x000fe40007ffe0ff */
[----:B------:R-:W-:Y:S01]  /*0810*/  @!P2 LOP3.LUT R10, RZ, R8, RZ, 0x33, !PT ;  /* 0x00000008ff0aa212 */ /* 0x000fe200078e33ff */
[----:B------:R-:W-:Y:S06]  /*0820*/  BRA `(.L_x_545) ;  /* 0x00000000000c7947 */ /* 0x000fec0003800000 */
.L_x_544:
[----:B------:R-:W-:Y:S01]  /*0830*/  IMAD.MOV.U32 R9, RZ, RZ, R14 ;  /* 0x000000ffff097224 */ /* 0x000fe200078e000e */
[----:B------:R-:W-:-:S07]  /*0840*/  MOV R14, 0x860 ;  /* 0x00000860000e7802 */ /* 0x000fce0000000f00 */
[----:B------:R-:W-:Y:S05]  /*0850*/  CALL.REL.NOINC `($__internal_4_$__cuda_sm20_div_u64) ;  /* 0x0000001400707944 */ /* 0x000fea0003c00000 */
.L_x_545:
[----:B------:R-:W-:Y:S05]  /*0860*/  BSYNC.RECONVERGENT B1 ;  /* 0x0000000000017941 */ /* 0x000fea0003800200 */
.L_x_543:
        /* <DEDUP_REMOVED lines=16> */
[----:B------:R-:W-:Y:S01]  /*0970*/  MOV R29, R3 ;  /* 0x00000003001d7202 */ /* 0x000fe20000000f00 */
[----:B------:R-:W-:Y:S01]  /*0980*/  IMAD.U32 R14, RZ, RZ, UR20 ;  /* 0x00000014ff0e7e24 */ /* 0x000fe2000f8e00ff */
[----:B------:R-:W-:Y:S01]  /*0990*/  UMOV UR5, 0x400 ;  /* 0x0000040000057882 */ /* 0x000fe20000000000 */
[----:B------:R-:W-:Y:S01]  /*09a0*/  IMAD.U32 R15, RZ, RZ, UR21 ;  /* 0x00000015ff0f7e24 */ /* 0x000fe2000f8e00ff */
[----:B------:R-:W-:Y:S01]  /*09b0*/  SHF.L.U64.HI R15, R3, 0x2, R6 ;  /* 0x00000002030f7819 */ /* 0x000fe20000010206 */
[----:B------:R-:W-:Y:S01]  /*09c0*/  IMAD.U32 R12, RZ, RZ, UR6 ;  /* 0x00000006ff0c7e24 */ /* 0x000fe2000f8e00ff */
[----:B------:R-:W-:Y:S01]  /*09d0*/  LEA R10, P1, R14, R7, 0x2 ;  /* 0x000000070e0a7211 */ /* 0x000fe200078210ff */
[----:B------:R-:W-:Y:S01]  /*09e0*/  VIADD R9, R9, 0x1 ;  /* 0x0000000109097836 */ /* 0x000fe20000000000 */
[----:B------:R-:W-:Y:S01]  /*09f0*/  UIADD3 UR5, UPT, UPT, UR5, 0x80, URZ ;  /* 0x0000008005057890 */ /* 0x000fe2000fffe0ff */
[----:B------:R-:W-:Y:S01]  /*0a00*/  IMAD R7, R2, UR10, RZ ;  /* 0x0000000a02077c24 */ /* 0x000fe2000f8e02ff */
[----:B------:R-:W-:-:S02]  /*0a10*/  LEA.HI.X R14, R14, R15, R12, 0x2, P1 ;  /* 0x0000000f0e0e7211 */ /* 0x000fc400008f140c */
        /* <DEDUP_REMOVED lines=10> */
.L_x_548:
        /* <DEDUP_REMOVED lines=16> */
.L_x_547:
[----:B------:R-:W-:Y:S05]  /*0bc0*/  BSYNC.RECONVERGENT B1 ;  /* 0x0000000000017941 */ /* 0x000fea0003800200 */
.L_x_546:
[----:B------:R-:W-:Y:S05]  /*0bd0*/  @!P0 BRA `(.L_x_542) ;  /* 0x0000000000f08947 */ /* 0x000fea0003800000 */
[----:B------:R-:W1:Y:S01]  /*0be0*/  S2UR UR8, SR_CgaCtaId ;  /* 0x00000000000879c3 */ /* 0x000e620000008800 */
[----:B------:R-:W2:Y:S01]  /*0bf0*/  LDCU.64 UR12, c[0x0][0x398] ;  /* 0x00007300ff0c77ac */ /* 0x000ea20008000a00 */
[C---:B------:R-:W-:Y:S01]  /*0c00*/  IMAD.SHL.U32 R9, R29.reuse, 0x4, RZ ;  /* 0x000000041d097824 */ /* 0x040fe200078e00ff */
[----:B------:R-:W-:Y:S01]  /*0c10*/  MOV R14, UR20 ;  /* 0x00000014000e7c02 */ /* 0x000fe20008000f00 */
[----:B------:R-:W-:Y:S01]  /*0c20*/  IMAD.U32 R15, RZ, RZ, UR21 ;  /* 0x00000015ff0f7e24 */ /* 0x000fe2000f8e00ff */
[C---:B------:R-:W-:Y:S01]  /*0c30*/  SHF.L.U64.HI R15, R29.reuse, 0x2, R10 ;  /* 0x000000021d0f7819 */ /* 0x040fe2000001020a */
[----:B------:R-:W-:Y:S01]  /*0c40*/  IMAD.U32 R12, RZ, RZ, UR6 ;  /* 0x00000006ff0c7e24 */ /* 0x000fe2000f8e00ff */
[----:B------:R-:W-:Y:S01]  /*0c50*/  LEA R9, P0, R14, R9, 0x2 ;  /* 0x000000090e097211 */ /* 0x000fe200078010ff */
[----:B------:R-:W-:Y:S01]  /*0c60*/  UMOV UR7, 0x400 ;  /* 0x0000040000077882 */ /* 0x000fe20000000000 */
[----:B------:R-:W-:Y:S01]  /*0c70*/  IMAD.SHL.U32 R18, R8, 0x4, RZ ;  /* 0x0000000408127824 */ /* 0x000fe200078e00ff */
[----:B------:R-:W-:Y:S01]  /*0c80*/  UIADD3 UR7, UPT, UPT, UR7, 0x80, URZ ;  /* 0x0000008007077890 */ /* 0x000fe2000fffe0ff */
[----:B------:R-:W-:Y:S01]  /*0c90*/  LEA.HI.X R12, R14, R15, R12, 0x2, P0 ;  /* 0x0000000f0e0c7211 */ /* 0x000fe200000f140c */
[----:B------:R-:W-:Y:S01]  /*0ca0*/  IMAD R24, R2, UR10, RZ ;  /* 0x0000000a02187c24 */ /* 0x000fe2000f8e02ff */
[----:B------:R-:W-:Y:S01]  /*0cb0*/  IADD3 R14, P0, PT, R29, UR20, RZ ;  /* 0x000000141d0e7c10 */ /* 0x000fe2000ff1e0ff */
[----:B------:R-:W-:Y:S01]  /*0cc0*/  UMOV UR5, URZ ;  /* 0x000000ff00057c82 */ /* 0x000fe20008000000 */
[----:B------:R-:W-:Y:S01]  /*0cd0*/  SHF.R.U32.HI R19, RZ, 0x1e, R8 ;  /* 0x0000001eff137819 */ /* 0x000fe20000011608 */
[----:B------:R-:W-:Y:S01]  /*0ce0*/  IMAD R24, R24, UR9, RZ ;  /* 0x0000000918187c24 */ /* 0x000fe2000f8e02ff */
[----:B------:R-:W-:-:S02]  /*0cf0*/  IADD3.X R15, PT, PT, R10, UR6, RZ, P0, !PT ;  /* 0x000000060a0f7c10 */ /* 0x000fc400087fe4ff */
[----:B--2---:R-:W-:Y:S02]  /*0d00*/  IADD3 R7, P1, PT, R13, UR12, RZ ;  /* 0x0000000c0d077c10 */ /* 0x004fe4000ff3e0ff */
[C---:B------:R-:W-:Y:S01]  /*0d10*/  SHF.L.U64.HI R15, R14.reuse, 0x2, R15 ;  /* 0x000000020e0f7819 */ /* 0x040fe2000001020f */
[----:B------:R-:W-:Y:S01]  /*0d20*/  IMAD.SHL.U32 R14, R14, 0x4, RZ ;  /* 0x000000040e0e7824 */ /* 0x000fe200078e00ff */
[----:B------:R-:W-:Y:S01]  /*0d30*/  IADD3.X R11, PT, PT, R11, UR13, RZ, P1, !PT ;  /* 0x0000000d0b0b7c10 */ /* 0x000fe20008ffe4ff */
[----:B-1----:R-:W-:Y:S01]  /*0d40*/  ULEA UR7, UR8, UR7, 0x18 ;  /* 0x0000000708077291 */ /* 0x002fe2000f8ec0ff */
[-C--:B------:R-:W-:Y:S01]  /*0d50*/  IADD3 R22, P1, PT, R18, R9.reuse, RZ ;  /* 0x0000000912167210 */ /* 0x080fe20007f3e0ff */
[C---:B------:R-:W-:Y:S01]  /*0d60*/  IMAD.WIDE.U32 R14, R8.reuse, 0xc, R14 ;  /* 0x0000000c080e7825 */ /* 0x040fe200078e000e */
[----:B------:R-:W-:-:S03]  /*0d70*/  LEA R20, P0, R8, R9, 0x3 ;  /* 0x0000000908147211 */ /* 0x000fc600078018ff */
[----:B------:R-:W-:Y:S01]  /*0d80*/  VIADD R16, R13, UR7 ;  /* 0x000000070d107c36 */ /* 0x000fe20008000000 */
[----:B------:R-:W-:Y:S01]  /*0d90*/  LEA.HI.X R26, R8, R12, RZ, 0x3, P0 ;  /* 0x0000000c081a7211 */ /* 0x000fe200000f1cff */
[----:B------:R-:W-:Y:S02]  /*0da0*/  IMAD.X R28, R19, 0x1, R12, P1 ;  /* 0x00000001131c7824 */ /* 0x000fe400008e060c */
[----:B------:R-:W-:Y:S02]  /*0db0*/  IMAD R13, R29, 0x4, R16 ;  /* 0x000000041d0d7824 */ /* 0x000fe400078e0210 */
[----:B------:R-:W-:Y:S02]  /*0dc0*/  VIADD R23, R15, UR5 ;  /* 0x000000050f177c36 */ /* 0x000fe40008000000 */
[C-C-:B------:R-:W-:Y:S02]  /*0dd0*/  IMAD R21, R24.reuse, 0x4, R13.reuse ;  /* 0x0000000418157824 */ /* 0x140fe400078e020d */
[----:B------:R-:W-:-:S02]  /*0de0*/  IMAD R25, R24, 0x8, R13 ;  /* 0x0000000818197824 */ /* 0x000fc400078e020d */
[----:B------:R-:W-:-:S07]  /*0df0*/  IMAD R27, R24, 0xc, R13 ;  /* 0x0000000c181b7824 */ /* 0x000fce00078e020d */
.L_x_549:
[----:B------:R-:W-:-:S04]  /*0e00*/  IADD3 R16, P0, PT, R7, R9, RZ ;  /* 0x0000000907107210 */ /* 0x000fc80007f1e0ff */
[----:B------:R-:W-:-:S05]  /*0e10*/  IADD3.X R17, PT, PT, R11, R12, RZ, P0, !PT ;  /* 0x0000000c0b117210 */ /* 0x000fca00007fe4ff */
        /* <DEDUP_REMOVED lines=24> */
.L_x_542:
[----:B------:R-:W-:Y:S05]  /*0fa0*/  BSYNC.RECONVERGENT B0 ;  /* 0x0000000000007941 */ /* 0x000fea0003800200 */
.L_x_541:
        /* <DEDUP_REMOVED lines=39> */
.L_x_553:
[----:B------:R-:W-:Y:S01]  /*1220*/  IMAD.MOV.U32 R9, RZ, RZ, R12 ;  /* 0x000000ffff097224 */ /* 0x000fe200078e000c */
[----:B------:R-:W-:-:S07]  /*1230*/  MOV R14, 0x1250 ;  /* 0x00001250000e7802 */ /* 0x000fce0000000f00 */
[----:B------:R-:W-:Y:S05]  /*1240*/  CALL.REL.NOINC `($__internal_4_$__cuda_sm20_div_u64) ;  /* 0x0000000800f47944 */ /* 0x000fea0003c00000 */
.L_x_554:
[----:B------:R-:W-:Y:S05]  /*1250*/  BSYNC.RECONVERGENT B1 ;  /* 0x0000000000017941 */ /* 0x000fea0003800200 */
.L_x_552:
        /* <DEDUP_REMOVED lines=13> */
[----:B------:R-:W-:Y:S01]  /*1330*/  IMAD.U32 R10, RZ, RZ, UR20 ;  /* 0x00000014ff0a7e24 */ /* 0x000fe2000f8e00ff */
[----:B------:R-:W-:Y:S01]  /*1340*/  SHF.L.U32 R15, R3, 0x2, RZ ;  /* 0x00000002030f7819 */ /* 0x000fe200000006ff */
[----:B------:R-:W-:Y:S01]  /*1350*/  VIADD R9, R7, 0x1 ;  /* 0x0000000107097836 */ /* 0x000fe20000000000 */
[----:B------:R-:W-:Y:S01]  /*1360*/  UMOV UR5, 0x400 ;  /* 0x0000040000057882 */ /* 0x000fe20000000000 */
[----:B------:R-:W-:Y:S01]  /*1370*/  IMAD.U32 R16, RZ, RZ, UR6 ;  /* 0x00000006ff107e24 */ /* 0x000fe2000f8e00ff */
[----:B------:R-:W-:Y:S01]  /*1380*/  UIADD3 UR5, UPT, UPT, UR5, 0x80, URZ ;  /* 0x0000008005057890 */ /* 0x000fe2000fffe0ff */
[----:B------:R-:W3:Y:S01]  /*1390*/  LDC R14, c[0x0][0x388] ;  /* 0x0000e200ff0e7b82 */ /* 0x000ee20000000800 */
        /* <DEDUP_REMOVED lines=8> */
[----:B--2---:R-:W-:-:S04]  /*1420*/  IADD3 R15, P1, P2, R15, UR12, R12 ;  /* 0x0000000c0f0f7c10 */ /* 0x004fc8000fa3e00c */
[----:B------:R-:W-:Y:S01]  /*1430*/  IADD3.X R16, PT, PT, R16, UR13, R13, P1, P2 ;  /* 0x0000000d10107c10 */ /* 0x000fe20008fe440d */
[----:B-1----:R-:W-:-:S06]  /*1440*/  ULEA UR5, UR7, UR5, 0x18 ;  /* 0x0000000507057291 */ /* 0x002fcc000f8ec0ff */
[----:B------:R-:W-:-:S04]  /*1450*/  VIADD R7, R12, UR5 ;  /* 0x000000050c077c36 */ /* 0x000fc80008000000 */
[----:B---3--:R-:W-:Y:S02]  /*1460*/  IMAD R10, R14, 0x200, R7 ;  /* 0x000002000e0a7824 */ /* 0x008fe400078e0207 */
[----:B------:R-:W-:Y:S02]  /*1470*/  IMAD.X R14, RZ, RZ, -0x1, P3 ;  /* 0xffffffffff0e7424 */ /* 0x000fe400018e06ff */
[----:B------:R-:W-:-:S07]  /*1480*/  IMAD R7, R3, 0x4, R10 ;  /* 0x0000000403077824 */ /* 0x000fce00078e020a */
.L_x_557:
[----:B------:R-:W-:Y:S01]  /*1490*/  IADD3 R9, P1, PT, R9, 0x1, RZ ;  /* 0x0000000109097810 */ /* 0x000fe20007f3e0ff */
[----:B------:R-:W-:Y:S01]  /*14a0*/  IMAD.MOV.U32 R10, RZ, RZ, R15 ;  /* 0x000000ffff0a7224 */ /* 0x000fe200078e000f */
[C---:B------:R-:W-:Y:S01]  /*14b0*/  IADD3 R3, P2, PT, R8.reuse, R3, RZ ;  /* 0x0000000308037210 */ /* 0x040fe20007f5e0ff */
[----:B------:R-:W-:Y:S01]  /*14c0*/  IMAD.MOV.U32 R11, RZ, RZ, R16 ;  /* 0x000000ffff0b7224 */ /* 0x000fe200078e0010 */
[----:B------:R-:W-:Y:S01]  /*14d0*/  LEA R15, P3, R8, R15, 0x2 ;  /* 0x0000000f080f7211 */ /* 0x000fe200078610ff */
[----:B------:R-:W-:Y:S01]  /*14e0*/  IMAD.X R14, RZ, RZ, R14, P1 ;  /* 0x000000ffff0e7224 */ /* 0x000fe200008e060e */
[----:B------:R-:W-:Y:S02]  /*14f0*/  ISETP.NE.U32.AND P1, PT, R9, RZ, PT ;  /* 0x000000ff0900720c */ /* 0x000fe40003f25070 */
[----:B------:R-:W-:Y:S01]  /*1500*/  @!PT LDS RZ, [RZ] ;  /* 0x00000000fffff984 */ /* 0x000fe20000000800 */
[----:B------:R-:W-:Y:S01]  /*1510*/  @!PT LDS RZ, [RZ] ;  /* 0x00000000fffff984 */ /* 0x000fe20000000800 */
[----:B------:R-:W-:Y:S01]  /*1520*/  @!PT LDS RZ, [RZ] ;  /* 0x00000000fffff984 */ /* 0x000fe20000000800 */
[----:B------:R1:W-:Y:S01]  /*1530*/  LDGSTS.E [R7+0x80], desc[UR22][R10.64] ;  /* 0x000800000a077fae */ /* 0x0003e2000b9a1016 */
[----:B------:R-:W-:Y:S02]  /*1540*/  IADD3.X R6, PT, PT, RZ, R6, RZ, P2, !PT ;  /* 0x00000006ff067210 */ /* 0x000fe400017fe4ff */
[----:B------:R-:W-:-:S02]  /*1550*/  ISETP.NE.AND.EX P1, PT, R14, RZ, PT, P1 ;  /* 0x000000ff0e00720c */ /* 0x000fc40003f25310 */
[----:B------:R-:W-:Y:S01]  /*1560*/  LEA.HI.X R16, R8, R16, RZ, 0x2, P3 ;  /* 0x0000001008107211 */ /* 0x000fe200018f14ff */
[----:B-1----:R-:W-:-:S10]  /*1570*/  IMAD R7, R18, 0x4, R7 ;  /* 0x0000000412077824 */ /* 0x002fd400078e0207 */
[----:B------:R-:W-:Y:S05]  /*1580*/  @P1 BRA `(.L_x_557) ;  /* 0xfffffffc00c01947 */ /* 0x000fea000383ffff */
.L_x_556:
[----:B------:R-:W-:Y:S05]  /*1590*/  BSYNC.RECONVERGENT B1 ;  /* 0x0000000000017941 */ /* 0x000fea0003800200 */
.L_x_555:
        /* <DEDUP_REMOVED lines=30> */
[----:B------:R-:W-:Y:S01]  /*1780*/  IMAD.SHL.U32 R14, R14, 0x4, RZ ;  /* 0x000000040e0e7824 */ /* 0x000fe200078e00ff */
[----:B------:R-:W-:Y:S01]  /*1790*/  IADD3.X R26, PT, PT, R13, R10, RZ, P0, !PT ;  /* 0x0000000a0d1a7210 */ /* 0x000fe200007fe4ff */
[----:B------:R-:W-:Y:S02]  /*17a0*/  IMAD R24, R21, 0x4, R2 ;  /* 0x0000000415187824 */ /* 0x000fe400078e0202 */
[----:B------:R-:W-:-:S04]  /*17b0*/  IMAD.WIDE.U32 R14, R8, 0xc, R14 ;  /* 0x0000000c080e7825 */ /* 0x000fc800078e000e */
[----:B------:R-:W-:Y:S02]  /*17c0*/  VIADD R23, R15, UR5 ;  /* 0x000000050f177c36 */ /* 0x000fe40008000000 */
[C-C-:B------:R-:W-:Y:S02]  /*17d0*/  IMAD R25, R21.reuse, 0x8, R2.reuse ;  /* 0x0000000815197824 */ /* 0x140fe400078e0202 */
[----:B------:R-:W-:-:S07]  /*17e0*/  IMAD R27, R21, 0xc, R2 ;  /* 0x0000000c151b7824 */ /* 0x000fce00078e0202 */
.L_x_558:
        /* <DEDUP_REMOVED lines=22> */
[----:B------:R-:W-:Y:S02]  /*1950*/  ISETP.GE.U32.AND.EX P0, PT, R6, R5, PT, P0 ;  /* 0x000000050600720c */ /* 0x000fe40003f06100 */
[C---:B-1----:R-:W-:Y:S01]  /*1960*/  LEA R25, R21.reuse, R25, 0x4 ;  /* 0x0000001915197211 */ /* 0x042fe200078e20ff */
[----:B--2---:R-:W-:-:S10]  /*1970*/  IMAD R27, R21, 0x10, R27 ;  /* 0x00000010151b7824 */ /* 0x004fd400078e021b */
[----:B------:R-:W-:Y:S05]  /*1980*/  @!P0 BRA `(.L_x_558) ;  /* 0xfffffffc00988947 */ /* 0x000fea000383ffff */
.L_x_551:
[----:B------:R-:W-:Y:S05]  /*1990*/  BSYNC.RECONVERGENT B0 ;  /* 0x0000000000007941 */ /* 0x000fea0003800200 */
.L_x_550:
[----:B------:R-:W0:Y:S01]  /*19a0*/  LDGDEPBAR ;  /* 0x00000000000079af */ /* 0x000e220000000000 */
[----:B------:R-:W-:-:S04]  /*19b0*/  DEPBAR.LE SB0, 0x0 ;  /* 0x000080000000791a */ /* 0x000fc80000000000 */
[----:B------:R-:W-:Y:S06]  /*19c0*/  BAR.SYNC.DEFER_BLOCKING 0x0 ;  /* 0x0000000000007b1d */ /* 0x000fec0000010000 */
.L_x_540:
        /* <DEDUP_REMOVED lines=21> */
.L_x_560:
[----:B------:R-:W-:Y:S01]  /*1b20*/  ISETP.GE.AND P0, PT, R5, R0, PT ;  /* 0x000000000500720c */ /* 0x000fe20003f06270 */
[----:B------:R-:W-:Y:S02]  /*1b30*/  IMAD.U32 R2, RZ, RZ, UR4 ;  /* 0x00000004ff027e24 */ /* 0x000fe4000f8e00ff */
[----:B------:R-:W-:Y:S02]  /*1b40*/  IMAD.U32 R3, RZ, RZ, UR5 ;  /* 0x00000005ff037e24 */ /* 0x000fe4000f8e00ff */
[----:B------:R-:W-:-:S08]  /*1b50*/  VIADD R4, R4, 0x1 ;  /* 0x0000000104047836 */ /* 0x000fd00000000000 */
[----:B------:R1:W-:Y:S01]  /*1b60*/  @!P0 LDS R8, [R7] ;  /* 0x0000000007088984 */ /* 0x0003e20000000800 */
[----:B------:R-:W-:-:S03]  /*1b70*/  @!P0 IMAD.WIDE R2, R5, 0x4, R2 ;  /* 0x0000000405028825 */ /* 0x000fc600078e0202 */
[----:B------:R2:W3:Y:S01]  /*1b80*/  @!P0 LDS R9, [R6] ;  /* 0x0000000006098984 */ /* 0x0004e20000000800 */
[----:B------:R-:W-:Y:S01]  /*1b90*/  VIADD R5, R5, 0x80 ;  /* 0x0000008005057836 */ /* 0x000fe20000000000 */
[----:B-1----:R-:W-:Y:S01]  /*1ba0*/  IADD3 R7, PT, PT, R7, 0x200, RZ ;  /* 0x0000020007077810 */ /* 0x002fe20007ffe0ff */
[----:B--2---:R-:W-:Y:S02]  /*1bb0*/  VIADD R6, R6, 0x200 ;  /* 0x0000020006067836 */ /* 0x004fe40000000000 */
[----:B---3--:R-:W-:-:S05]  /*1bc0*/  @!P0 IMAD.IADD R9, R8, 0x1, -R9 ;  /* 0x0000000108098824 */ /* 0x008fca00078e0a09 */
[----:B------:R1:W-:Y:S01]  /*1bd0*/  @!P0 STG.E desc[UR22][R2.64], R9 ;  /* 0x0000000902008986 */ /* 0x0003e2000c101916 */
[----:B------:R-:W-:-:S13]  /*1be0*/  ISETP.NE.AND P0, PT, R4, RZ, PT ;  /* 0x000000ff0400720c */ /* 0x000fda0003f05270 */
[----:B-1----:R-:W-:Y:S05]  /*1bf0*/  @P0 BRA `(.L_x_560) ;  /* 0xfffffffc00c80947 */ /* 0x002fea000383ffff */
[----:B------:R-:W-:Y:S05]  /*1c00*/  EXIT ;  /* 0x000000000000794d */ /* 0x000fea0003800000 */
.L_x_559:
        /* <DEDUP_REMOVED lines=19> */
.L_x_561:
[----:B-1----:R-:W-:Y:S01]  /*1d40*/  LDS R7, [R6] ;  /* 0x0000000006077984 */ /* 0x002fe20000000800 */
[----:B------:R-:W-:Y:S01]  /*1d50*/  IADD3 R0, PT, PT, R0, 0x1, RZ ;  /* 0x0000000100007810 */ /* 0x000fe20007ffe0ff */
[----:B------:R-:W-:Y:S02]  /*1d60*/  IMAD.U32 R2, RZ, RZ, UR4 ;  /* 0x00000004ff027e24 */ /* 0x000fe4000f8e00ff */
[----:B------:R-:W1:Y:S01]  /*1d70*/  LDS R8, [R4] ;  /* 0x0000000004087984 */ /* 0x000e620000000800 */
[----:B------:R-:W-:Y:S01]  /*1d80*/  ISETP.NE.AND P0, PT, R0, RZ, PT ;  /* 0x000000ff0000720c */ /* 0x000fe20003f05270 */
[----:B------:R-:W-:Y:S02]  /*1d90*/  IMAD.U32 R3, RZ, RZ, UR5 ;  /* 0x00000005ff037e24 */ /* 0x000fe4000f8e00ff */
[----:B------:R-:W-:-:S04]  /*1da0*/  IMAD.WIDE R2, R5, 0x4, R2 ;  /* 0x0000000405027825 */ /* 0x000fc800078e0202 */
[----:B-1----:R-:W-:-:S05]  /*1db0*/  IMAD.IADD R7, R7, 0x1, -R8 ;  /* 0x0000000107077824 */ /* 0x002fca00078e0a08 */
[----:B------:R1:W-:Y:S01]  /*1dc0*/  STG.E desc[UR22][R2.64], R7 ;  /* 0x0000000702007986 */ /* 0x0003e2000c101916 */
[----:B------:R-:W-:Y:S05]  /*1dd0*/  @!P0 EXIT ;  /* 0x000000000000894d */ /* 0x000fea0003800000 */
[----:B------:R-:W-:Y:S02]  /*1de0*/  VIADD R4, R4, 0x200 ;  /* 0x0000020004047836 */ /* 0x000fe40000000000 */
[----:B------:R-:W-:Y:S02]  /*1df0*/  VIADD R6, R6, 0x200 ;  /* 0x0000020006067836 */ /* 0x000fe40000000000 */
[----:B------:R-:W-:Y:S01]  /*1e00*/  VIADD R5, R5, 0x80 ;  /* 0x0000008005057836 */ /* 0x000fe20000000000 */
[----:B------:R-:W-:Y:S06]  /*1e10*/  BRA `(.L_x_561) ;  /* 0xfffffffc00c87947 */ /* 0x000fec000383ffff */
        .weak           $__internal_4_$__cuda_sm20_div_u64
        .type           $__internal_4_$__cuda_sm20_div_u64,@function
        .size           $__internal_4_$__cuda_sm20_div_u64,(.L_x_1605 - $__internal_4_$__cuda_sm20_div_u64)
$__internal_4_$__cuda_sm20_div_u64:
        /* <DEDUP_REMOVED lines=68> */
[----:B------:R-:W-:Y:S06]  /*2260*/  RET.REL.NODEC R14 `(_ZN3cub18CUB_300001_SM_10006detail9transform16transform_kernelINS2_10policy_hubILb0EN4cuda3std3__45tupleIJN6thrust24THRUST_300001_SM_1000_NS6detail15normal_iteratorINSA_10device_ptrIjEEEESF_EEEE10policy1000ElNS7_5minusIjEENSC_INSD_IiEEEEJPjSN_EEEvT0_iT1_T2_DpNS2_10kernel_argIT3_EE) ;  /* 0xffffffdc0e647950 */ /* 0x000fec0003c3ffff */
.L_x_562:
        /* <DEDUP_REMOVED lines=9> */
.L_x_1605:


//--------------------- .text._ZN3cub18CUB_300001_SM_10006detail9transform16transform_kernelINS2_10policy_hubILb0EN4cuda3std3__45tupleIJN6thrust24THRUST_300001_SM_1000_NS6detail15normal_iteratorINSA_10device_ptrIjEEEESF_EEEE10policy1000EiNS7_5minusIjEENSC_INSD_IiEEEEJPjSN_EEEvT0_iT1_T2_DpNS2_10kernel_argIT3_EE --------------------------
	.section	.text._ZN3cub18CUB_300001_SM_10006detail9transform16transform_kernelINS2_10policy_hubILb0EN4cuda3std3__45tupleIJN6thrust24THRUST_300001_SM_1000_NS6detail15normal_iteratorINSA_10device_ptrIjEEEESF_EEEE10policy1000EiNS7_5minusIjEENSC_INSD_IiEEEEJPjSN_EEEvT0_iT1_T2_DpNS2_10kernel_argIT3_EE,"ax",@progbits
	.align	128
        .global         _ZN3cub18CUB_300001_SM_10006detail9transform16transform_kernelINS2_10policy_hubILb0EN4cuda3std3__45tupleIJN6thrust24THRUST_300001_SM_1000_NS6detail15normal_iteratorINSA_10device_ptrIjEEEESF_EEEE10policy1000EiNS7_5minusIjEENSC_INSD_IiEEEEJPjSN_EEEvT0_iT1_T2_DpNS2_10kernel_argIT3_EE
        .type           _ZN3cub18CUB_300001_SM_10006detail9transform16transform_kernelINS2_10policy_hubILb0EN4cuda3std3__45tupleIJN6thrust24THRUST_300001_SM_1000_NS6detail15normal_iteratorINSA_10device_ptrIjEEEESF_EEEE10policy1000EiNS7_5minusIjEENSC_INSD_IiEEEEJPjSN_EEEvT0_iT1_T2_DpNS2_10kernel_argIT3_EE,@function
        .size           _ZN3cub18CUB_300001_SM_10006detail9transform16transform_kernelINS2_10policy_hubILb0EN4cuda3std3__45tupleIJN6thrust24THRUST_300001_SM_1000_NS6detail15normal_iteratorINSA_10device_ptrIjEEEESF_EEEE10policy1000EiNS7_5minusIjEENSC_INSD_IiEEEEJPjSN_EEEvT0_iT1_T2_DpNS2_10kernel_argIT3_EE,(.L_x_1606 - _ZN3cub18CUB_300001_SM_10006detail9transform16transform_kernelINS2_10policy_hubILb0EN4cuda3std3__45tupleIJN6thrust24THRUST_300001_SM_1000_NS6detail15normal_iteratorINSA_10device_ptrIjEEEESF_EEEE10policy1000EiNS7_5minusIjEENSC_INSD_IiEEEEJPjSN_EEEvT0_iT1_T2_DpNS2_10kernel_argIT3_EE)
        .other          _ZN3cub18CUB_300001_SM_10006detail9transform16transform_kernelINS2_10policy_hubILb0EN4cuda3std3__45tupleIJN6thrust24THRUST_300001_SM_1000_NS6detail15normal_iteratorINSA_10device_ptrIjEEEESF_EEEE10policy1000EiNS7_5minusIjEENSC_INSD_IiEEEEJPjSN_EEEvT0_iT1_T2_DpNS2_10kernel_argIT3_EE,@"STO_CUDA_ENTRY STV_DEFAULT"
_ZN3cub18CUB_300001_SM_10006detail9transform16transform_kernelINS2_10policy_hubILb0EN4cuda3std3__45tupleIJN6thrust24THRUST_300001_SM_1000_NS6detail15normal_iteratorINSA_10device_ptrIjEEEESF_EEEE10policy1000EiNS7_5minusIjEENSC_INSD_IiEEEEJPjSN_EEEvT0_iT1_T2_DpNS2_10kernel_argIT3_EE:
.text._ZN3cub18CUB_300001_SM_10006detail9transform16transform_kernelINS2_10policy_hubILb0EN4cuda3std3__45tupleIJN6thrust24THRUST_300001_SM_1000_NS6detail15normal_iteratorINSA_10device_ptrIjEEEESF_EEEE10policy1000EiNS7_5minusIjEENSC_INSD_IiEEEEJPjSN_EEEvT0_iT1_T2_DpNS2_10kernel_argIT3_EE:
        /* <DEDUP_REMOVED lines=60> */
.L_x_565:
[----:B-1----:R-:W-:Y:S05]  /*03c0*/  BSYNC.RECONVERGENT B0 ;  /* 0x0000000000007941 */ /* 0x002fea0003800200 */
.L_x_564:
[----:B------:R-:W1:Y:S08]  /*03d0*/  S2UR UR5, SR_CgaCtaId ;  /* 0x00000000000579c3 */ /* 0x000e700000008800 */
[----:B------:R-:W-:Y:S01]  /*03e0*/  BAR.SYNC.DEFER_BLOCKING 0x0 ;  /* 0x0000000000007b1d */ /* 0x000fe20000010000 */
[----:B------:R-:W-:-:S05]  /*03f0*/  SHF.L.U32 R0, RZ, 0x1f, RZ ;  /* 0x0000001fff007819 */ /* 0x000fca00000006ff */
[----:B------:R-:W-:Y:S02]  /*0400*/  UMOV UR4, 0x400 ;  /* 0x0000040000047882 */ /* 0x000fe40000000000 */
[----:B-1----:R-:W-:-:S12]  /*0410*/  ULEA UR4, UR5, UR4, 0x18 ;  /* 0x0000000405047291 */ /* 0x002fd8000f8ec0ff */
.L_x_566:
[----:B------:R-:W1:Y:S02]  /*0420*/  SYNCS.PHASECHK.TRANS64.TRYWAIT P0, [UR4], R0 ;  /* 0x00000000ff0075a7 */ /* 0x000e640008001104 */
[----:B-1----:R-:W-:Y:S05]  /*0430*/  @!P0 BRA `(.L_x_566) ;  /* 0xfffffffc00f88947 */ /* 0x002fea000383ffff */
[----:B------:R-:W-:Y:S05]  /*0440*/  BRA `(.L_x_567) ;  /* 0x0000001400687947 */ /* 0x000fea0003800000 */
.L_x_563:
        /* <DEDUP_REMOVED lines=23> */
[----:B------:R-:W-:Y:S01]  /*05c0*/  MOV R6, UR7 ;  /* 0x0000000700067c02 */ /* 0x000fe20008000f00 */
[----:B------:R-:W-:Y:S01]  /*05d0*/  IMAD.U32 R4, RZ, RZ, UR13 ;  /* 0x0000000dff047e24 */ /* 0x000fe2000f8e00ff */
[----:B------:R-:W-:Y:S01]  /*05e0*/  BSSY.RECONVERGENT B1, `(.L_x_570) ;  /* 0x0000029000017945 */ /* 0x000fe20003800200 */
[----:B------:R-:W-:Y:S01]  /*05f0*/  IMAD.U32 R8, RZ, RZ, UR13 ;  /* 0x0000000dff087e24 */ /* 0x000fe2000f8e00ff */
[C---:B------:R-:W-:Y:S01]  /*0600*/  ISETP.LT.U32.AND P1, PT, R7.reuse, UR7, PT ;  /* 0x0000000707007c0c */ /* 0x040fe2000bf21070 */
[----:B------:R-:W-:Y:S01]  /*0610*/  IMAD.MOV.U32 R9, RZ, RZ, -0x1 ;  /* 0xffffffffff097424 */ /* 0x000fe200078e00ff */
[----:B------:R-:W-:Y:S02]  /*0620*/  ISETP.LT.U32.AND P0, PT, R7, UR7, PT ;  /* 0x0000000707007c0c */ /* 0x000fe4000bf01070 */
        /* <DEDUP_REMOVED lines=24> */
[----:B------:R-:W-:Y:S01]  /*07b0*/  @P0 IADD3 R10, PT, PT, -R5, R10, RZ ;  /* 0x0000000a050a0210 */ /* 0x000fe20007ffe1ff */
[----:B------:R-:W-:-:S03]  /*07c0*/  @P0 VIADD R7, R7, 0x1 ;  /* 0x0000000107070836 */ /* 0x000fc60000000000 */
[----:B------:R-:W-:-:S13]  /*07d0*/  ISETP.GE.U32.AND P1, PT, R10, R5, PT ;  /* 0x000000050a00720c */ /* 0x000fda0003f26070 */
[----:B------:R-:W-:Y:S01]  /*07e0*/  @P1 VIADD R7, R7, 0x1 ;  /* 0x0000000107071836 */ /* 0x000fe20000000000 */
[----:B------:R-:W-:-:S05]  /*07f0*/  @!P2 LOP3.LUT R7, RZ, R5, RZ, 0x33, !PT ;  /* 0x00000005ff07a212 */ /* 0x000fca00078e33ff */
[----:B------:R-:W-:Y:S01]  /*0800*/  IMAD.MOV.U32 R8, RZ, RZ, R7 ;  /* 0x000000ffff087224 */ /* 0x000fe200078e0007 */
[----:B------:R-:W-:Y:S06]  /*0810*/  BRA `(.L_x_572) ;  /* 0x0000000000147947 */ /* 0x000fec0003800000 */
.L_x_571:
[----:B------:R-:W-:Y:S01]  /*0820*/  IMAD.MOV.U32 R9, RZ, RZ, R12 ;  /* 0x000000ffff097224 */ /* 0x000fe200078e000c */
[----:B------:R-:W-:-:S07]  /*0830*/  MOV R8, 0x850 ;  /* 0x0000085000087802 */ /* 0x000fce0000000f00 */
[----:B------:R-:W-:Y:S05]  /*0840*/  CALL.REL.NOINC `($__internal_5_$__cuda_sm20_div_u64) ;  /* 0x0000001400747944 */ /* 0x000fea0003c00000 */
[----:B------:R-:W-:Y:S01]  /*0850*/  IMAD.MOV.U32 R8, RZ, RZ, R6 ;  /* 0x000000ffff087224 */ /* 0x000fe200078e0006 */
[----:B------:R-:W-:-:S07]  /*0860*/  MOV R9, R7 ;  /* 0x0000000700097202 */ /* 0x000fce0000000f00 */
.L_x_572:
[----:B------:R-:W-:Y:S05]  /*0870*/  BSYNC.RECONVERGENT B1 ;  /* 0x0000000000017941 */ /* 0x000fea0003800200 */
.L_x_570:
        /* <DEDUP_REMOVED lines=27> */
[----:B--2---:R-:W-:-:S03]  /*0a30*/  IADD3 R14, P2, P3, R7, UR14, R6 ;  /* 0x0000000e070e7c10 */ /* 0x004fc6000fb5e006 */
[----:B------:R-:W-:Y:S01]  /*0a40*/  IMAD.X R13, RZ, RZ, -0x1, P1 ;  /* 0xffffffffff0d7424 */ /* 0x000fe200008e06ff */
[----:B------:R-:W-:Y:S01]  /*0a50*/  IADD3.X R15, PT, PT, R4, UR15, R11, P2, P3 ;  /* 0x0000000f040f7c10 */ /* 0x000fe200097e640b */
[----:B-1----:R-:W-:Y:S01]  /*0a60*/  ULEA UR5, UR8, UR5, 0x18 ;  /* 0x0000000508057291 */ /* 0x002fe2000f8ec0ff */
[----:B------:R-:W-:-:S05]  /*0a70*/  MOV R4, R3 ;  /* 0x0000000300047202 */ /* 0x000fca0000000f00 */
[----:B------:R-:W-:-:S04]  /*0a80*/  VIADD R7, R6, UR5 ;  /* 0x0000000506077c36 */ /* 0x000fc80008000000 */
[----:B------:R-:W-:-:S07]  /*0a90*/  IMAD R7, R2, 0x4, R7 ;  /* 0x0000000402077824 */ /* 0x000fce00078e0207 */
.L_x_575:
        /* <DEDUP_REMOVED lines=13> */
[----:B------:R-:W-:-:S02]  /*0b70*/  ISETP.NE.AND.EX P1, PT, R13, RZ, PT, P1 ;  /* 0x000000ff0d00720c */ /* 0x000fc40003f25310 */
[----:B-1----:R-:W-:-:S11]  /*0b80*/  LEA R7, R10, R7, 0x2 ;  /* 0x000000070a077211 */ /* 0x002fd600078e10ff */
[----:B------:R-:W-:Y:S05]  /*0b90*/  @P1 BRA `(.L_x_575) ;  /* 0xfffffffc00c01947 */ /* 0x000fea000383ffff */
.L_x_574:
[----:B------:R-:W-:Y:S05]  /*0ba0*/  BSYNC.RECONVERGENT B1 ;  /* 0x0000000000017941 */ /* 0x000fea0003800200 */
.L_x_573:
        /* <DEDUP_REMOVED lines=17> */
[----:B------:R-:W-:Y:S01]  /*0cc0*/  IMAD.SHL.U32 R14, R8, 0x4, RZ ;  /* 0x00000004080e7824 */ /* 0x000fe200078e00ff */
[----:B------:R-:W-:Y:S01]  /*0cd0*/  LEA R10, P0, R27, UR15, 0x2 ;  /* 0x0000000f1b0a7c11 */ /* 0x000fe2000f8010ff */
[----:B------:R-:W-:Y:S01]  /*0ce0*/  VIADD R6, R6, UR8 ;  /* 0x0000000806067c36 */ /* 0x000fe20008000000 */
[----:B------:R-:W-:-:S02]  /*0cf0*/  SHF.L.U64.HI R15, R8, 0x2, R15 ;  /* 0x00000002080f7819 */ /* 0x000fc4000001020f */
[C---:B------:R-:W-:Y:S01]  /*0d00*/  LEA.HI.X R12, R27.reuse, UR14, R4, 0x2, P0 ;  /* 0x0000000e1b0c7c11 */ /* 0x040fe200080f1404 */
[----:B------:R-:W-:Y:S01]  /*0d10*/  IMAD R8, R27, 0x4, R6 ;  /* 0x000000041b087824 */ /* 0x000fe200078e0206 */
[-C--:B------:R-:W-:Y:S01]  /*0d20*/  IADD3 R20, P1, PT, R9, R10.reuse, RZ ;  /* 0x0000000a09147210 */ /* 0x080fe20007f3e0ff */
[C---:B------:R-:W-:Y:S01]  /*0d30*/  IMAD.WIDE.U32 R14, R5.reuse, 0xc, R14 ;  /* 0x0000000c050e7825 */ /* 0x040fe200078e000e */
[----:B------:R-:W-:Y:S02]  /*0d40*/  LEA R13, P0, R5, R10, 0x3 ;  /* 0x0000000a050d7211 */ /* 0x000fe400078018ff */
[----:B------:R-:W-:Y:S01]  /*0d50*/  LEA R22, R21, R8, 0x2 ;  /* 0x0000000815167211 */ /* 0x000fe200078e10ff */
[----:B------:R-:W-:Y:S01]  /*0d60*/  IMAD.X R26, R11, 0x1, R12, P1 ;  /* 0x000000010b1a7824 */ /* 0x000fe200008e060c */
[----:B------:R-:W-:Y:S01]  /*0d70*/  LEA.HI.X R24, R5, R12, RZ, 0x3, P0 ;  /* 0x0000000c05187211 */ /* 0x000fe200000f1cff */
[----:B------:R-:W-:Y:S02]  /*0d80*/  VIADD R28, R15, UR5 ;  /* 0x000000050f1c7c36 */ /* 0x000fe40008000000 */
[----:B------:R-:W-:-:S02]  /*0d90*/  IMAD R23, R21, 0x8, R8 ;  /* 0x0000000815177824 */ /* 0x000fc400078e0208 */
[----:B------:R-:W-:-:S07]  /*0da0*/  IMAD R6, R21, 0xc, R8 ;  /* 0x0000000c15067824 */ /* 0x000fce00078e0208 */
.L_x_576:
        /* <DEDUP_REMOVED lines=14> */
[----:B------:R1:W-:Y:S01]  /*0e90*/  LDGSTS.E [R23], desc[UR20][R16.64] ;  /* 0x0000000010177fae */ /* 0x0003e2000b9a1014 */
[----:B------:R-:W-:Y:S01]  /*0ea0*/  IMAD.X R19, R7, 0x1, R28, P0 ;  /* 0x0000000107137824 */ /* 0x000fe200000e061c */
[----:B------:R-:W-:-:S04]  /*0eb0*/  IADD3 R27, P0, PT, R9, R27, RZ ;  /* 0x0000001b091b7210 */ /* 0x000fc80007f1e0ff */
[----:B------:R2:W-:Y:S01]  /*0ec0*/  LDGSTS.E [R6], desc[UR20][R18.64] ;  /* 0x0000000012067fae */ /* 0x0005e2000b9a1014 */
[----:B------:R-:W-:Y:S01]  /*0ed0*/  IMAD.X R4, R11, 0x1, R4, P0 ;  /* 0x000000010b047824 */ /* 0x000fe200000e0604 */
[----:B------:R-:W-:-:S04]  /*0ee0*/  ISETP.GE.U32.AND P0, PT, R27, UR7, PT ;  /* 0x000000071b007c0c */ /* 0x000fc8000bf06070 */
[----:B------:R-:W-:Y:S01]  /*0ef0*/  ISETP.GE.U32.AND.EX P0, PT, R4, UR13, PT, P0 ;  /* 0x0000000d04007c0c */ /* 0x000fe2000bf06100 */
[----:B-1----:R-:W-:Y:S01]  /*0f00*/  IMAD.MOV.U32 R16, RZ, RZ, R25 ;  /* 0x000000ffff107224 */ /* 0x002fe200078e0019 */
[----:B------:R-:W-:Y:S01]  /*0f10*/  MOV R17, R7 ;  /* 0x0000000700117202 */ /* 0x000fe20000000f00 */
[C---:B------:R-:W-:Y:S01]  /*0f20*/  IMAD R23, R21.reuse, 0x10, R23 ;  /* 0x0000001015177824 */ /* 0x040fe200078e0217 */
[----:B--2---:R-:W-:Y:S01]  /*0f30*/  LEA R6, R21, R6, 0x4 ;  /* 0x0000000615067211 */ /* 0x004fe200078e20ff */
[----:B------:R-:W-:-:S04]  /*0f40*/  IMAD.WIDE.U32 R16, R5, 0x10, R16 ;  /* 0x0000001005107825 */ /* 0x000fc800078e0010 */
[----:B------:R-:W-:Y:S02]  /*0f50*/  IMAD.MOV.U32 R25, RZ, RZ, R16 ;  /* 0x000000ffff197224 */ /* 0x000fe400078e0010 */
[----:B------:R-:W-:Y:S02]  /*0f60*/  IMAD.MOV.U32 R7, RZ, RZ, R17 ;  /* 0x000000ffff077224 */ /* 0x000fe400078e0011 */
[----:B------:R-:W-:Y:S05]  /*0f70*/  @!P0 BRA `(.L_x_576) ;  /* 0xfffffffc008c8947 */ /* 0x000fea000383ffff */
.L_x_569:
[----:B------:R-:W-:Y:S05]  /*0f80*/  BSYNC.RECONVERGENT B0 ;  /* 0x0000000000007941 */ /* 0x000fea0003800200 */
.L_x_568:
        /* <DEDUP_REMOVED lines=15> */
[----:B------:R-:W-:-:S02]  /*1080*/  ISETP.GT.U32.AND.EX P1, PT, R7, RZ, PT, P1 ;  /* 0x000000ff0700720c */ /* 0x000fc40003f24110 */
[----:B------:R-:W-:Y:S02]  /*1090*/  SEL R6, R6, R9, P0 ;  /* 0x0000000906067207 */ /* 0x000fe40000000000 */
[----:B------:R-:W-:Y:S02]  /*10a0*/  SEL R4, RZ, 0x1, !P1 ;  /* 0x00000001ff047807 */ /* 0x000fe40004800000 */
[----:B------:R-:W-:Y:S02]  /*10b0*/  SEL R10, R10, RZ, P0 ;  /* 0x000000ff0a0a7207 */ /* 0x000fe40000000000 */
[----:B------:R-:W-:Y:S02]  /*10c0*/  MOV R7, 0xffffffff ;  /* 0xffffffff00077802 */ /* 0x000fe40000000f00 */
        /* <DEDUP_REMOVED lines=18> */
[----:B------:R-:W-:Y:S01]  /*11f0*/  @P0 IMAD.IADD R6, R6, 0x1, -R5 ;  /* 0x0000000106060824 */ /* 0x000fe200078e0a05 */
[----:B------:R-:W-:-:S04]  /*1200*/  @P0 IADD3 R8, PT, PT, R8, 0x1, RZ ;  /* 0x0000000108080810 */ /* 0x000fc80007ffe0ff */
[----:B------:R-:W-:-:S13]  /*1210*/  ISETP.GE.U32.AND P1, PT, R6, R5, PT ;  /* 0x000000050600720c */ /* 0x000fda0003f26070 */
[----:B------:R-:W-:Y:S01]  /*1220*/  @P1 VIADD R8, R8, 0x1 ;  /* 0x0000000108081836 */ /* 0x000fe20000000000 */
[----:B------:R-:W-:Y:S01]  /*1230*/  @!P2 LOP3.LUT R8, RZ, R5, RZ, 0x33, !PT ;  /* 0x00000005ff08a212 */ /* 0x000fe200078e33ff */
[----:B------:R-:W-:Y:S06]  /*1240*/  BRA `(.L_x_581) ;  /* 0x0000000000107947 */ /* 0x000fec0003800000 */
.L_x_580:
[----:B------:R-:W-:-:S07]  /*1250*/  MOV R8, 0x1270 ;  /* 0x0000127000087802 */ /* 0x000fce0000000f00 */
[----:B------:R-:W-:Y:S05]  /*1260*/  CALL.REL.NOINC `($__internal_5_$__cuda_sm20_div_u64) ;  /* 0x0000000800ec7944 */ /* 0x000fea0003c00000 */
[----:B------:R-:W-:Y:S02]  /*1270*/  IMAD.MOV.U32 R8, RZ, RZ, R6 ;  /* 0x000000ffff087224 */ /* 0x000fe400078e0006 */
[----:B------:R-:W-:-:S07]  /*1280*/  IMAD.MOV.U32 R9, RZ, RZ, R7 ;  /* 0x000000ffff097224 */ /* 0x000fce00078e0007 */
.L_x_581:
[----:B------:R-:W-:Y:S05]  /*1290*/  BSYNC.RECONVERGENT B1 ;  /* 0x0000000000017941 */ /* 0x000fea0003800200 */
.L_x_579:
        /* <DEDUP_REMOVED lines=9> */
[----:B------:R-:W-:-:S04]  /*1330*/  MOV R8, UR22 ;  /* 0x0000001600087c02 */ /* 0x000fc80008000f00 */
[----:B------:R-:W-:Y:S02]  /*1340*/  SHF.R.S32.HI R8, RZ, 0x1f, R8 ;  /* 0x0000001fff087819 */ /* 0x000fe40000011408 */
[----:B-1----:R-:W-:-:S05]  /*1350*/  SHF.R.S32.HI R16, RZ, 0x1f, R6 ;  /* 0x0000001fff107819 */ /* 0x002fca0000011406 */
        /* <DEDUP_REMOVED lines=21> */
[----:B------:R-:W-:-:S03]  /*14b0*/  IMAD.X R4, RZ, RZ, -0x1, P3 ;  /* 0xffffffffff047424 */ /* 0x000fc600018e06ff */
[----:B------:R-:W-:-:S07]  /*14c0*/  LEA R7, R2, R7, 0x2 ;  /* 0x0000000702077211 */ /* 0x000fce00078e10ff */
.L_x_584:
[----:B------:R-:W-:Y:S01]  /*14d0*/  IADD3 R9, P1, PT, R9, 0x1, RZ ;  /* 0x0000000109097810 */ /* 0x000fe20007f3e0ff */
[----:B------:R-:W-:Y:S01]  /*14e0*/  IMAD.MOV.U32 R10, RZ, RZ, R12 ;  /* 0x000000ffff0a7224 */ /* 0x000fe200078e000c */
[C---:B------:R-:W-:Y:S01]  /*14f0*/  IADD3 R2, P2, PT, R5.reuse, R2, RZ ;  /* 0x0000000205027210 */ /* 0x040fe20007f5e0ff */
[----:B------:R-:W-:Y:S01]  /*1500*/  IMAD.MOV.U32 R11, RZ, RZ, R13 ;  /* 0x000000ffff0b7224 */ /* 0x000fe200078e000d */
[----:B------:R-:W-:Y:S01]  /*1510*/  LEA R12, P3, R5, R12, 0x2 ;  /* 0x0000000c050c7211 */ /* 0x000fe200078610ff */
        /* <DEDUP_REMOVED lines=11> */
.L_x_583:
[----:B------:R-:W-:Y:S05]  /*15d0*/  BSYNC.RECONVERGENT B1 ;  /* 0x0000000000017941 */ /* 0x000fea0003800200 */
.L_x_582:
        /* <DEDUP_REMOVED lines=16> */
[----:B------:R-:W-:Y:S01]  /*16e0*/  IADD3 R6, PT, PT, R6, UR5, RZ ;  /* 0x0000000506067c10 */ /* 0x000fe2000fffe0ff */
[----:B------:R-:W-:-:S04]  /*16f0*/  UMOV UR5, URZ ;  /* 0x000000ff00057c82 */ /* 0x000fc80008000000 */
[----:B---3--:R-:W-:Y:S01]  /*1700*/  IMAD R23, R7, 0x200, R6 ;  /* 0x0000020007177824 */ /* 0x008fe200078e0206 */
[----:B------:R-:W-:-:S04]  /*1710*/  IADD3 R6, P0, PT, R2, UR22, RZ ;  /* 0x0000001602067c10 */ /* 0x000fc8000ff1e0ff */
[----:B------:R-:W-:Y:S01]  /*1720*/  LEA R23, R2, R23, 0x2 ;  /* 0x0000001702177211 */ /* 0x000fe200078e10ff */
[----:B------:R-:W-:Y:S01]  /*1730*/  IMAD.X R7, R8, 0x1, R3, P0 ;  /* 0x0000000108077824 */ /* 0x000fe200000e0603 */
[----:B------:R-:W-:-:S03]  /*1740*/  LEA R0, P0, R2, UR8, 0x2 ;  /* 0x0000000802007c11 */ /* 0x000fc6000f8010ff */
[----:B------:R-:W-:Y:S01]  /*1750*/  IMAD R25, R22, 0x4, R23 ;  /* 0x0000000416197824 */ /* 0x000fe200078e0217 */
[C---:B------:R-:W-:Y:S01]  /*1760*/  SHF.L.U64.HI R7, R6.reuse, 0x2, R7 ;  /* 0x0000000206077819 */ /* 0x040fe20000010207 */
[----:B------:R-:W-:Y:S01]  /*1770*/  IMAD.SHL.U32 R6, R6, 0x4, RZ ;  /* 0x0000000406067824 */ /* 0x000fe200078e00ff */
[----:B------:R-:W-:Y:S01]  /*1780*/  LEA.HI.X R18, R2, R18, R3, 0x2, P0 ;  /* 0x0000001202127211 */ /* 0x000fe200000f1403 */
[----:B------:R-:W-:Y:S01]  /*1790*/  IMAD R27, R22, 0x8, R23 ;  /* 0x00000008161b7824 */ /* 0x000fe200078e0217 */
[-C--:B------:R-:W-:Y:S01]  /*17a0*/  IADD3 R21, P0, PT, R17, R0.reuse, RZ ;  /* 0x0000000011157210 */ /* 0x080fe20007f1e0ff */
[C---:B------:R-:W-:Y:S01]  /*17b0*/  IMAD.WIDE.U32 R6, R5.reuse, 0xc, R6 ;  /* 0x0000000c05067825 */ /* 0x040fe200078e0006 */
[----:B------:R-:W-:-:S03]  /*17c0*/  LEA R19, P1, R5, R0, 0x3 ;  /* 0x0000000005137211 */ /* 0x000fc600078218ff */
[----:B------:R-:W-:Y:S01]  /*17d0*/  IMAD.X R24, R20, 0x1, R18, P0 ;  /* 0x0000000114187824 */ /* 0x000fe200000e0612 */
[----:B------:R-:W-:Y:S01]  /*17e0*/  LEA.HI.X R26, R5, R18, RZ, 0x3, P1 ;  /* 0x00000012051a7211 */ /* 0x000fe200008f1cff */
[----:B------:R-:W-:Y:S02]  /*17f0*/  VIADD R28, R7, UR5 ;  /* 0x00000005071c7c36 */ /* 0x000fe40008000000 */
[----:B------:R-:W-:-:S07]  /*1800*/  IMAD R29, R22, 0xc, R23 ;  /* 0x0000000c161d7824 */ /* 0x000fce00078e0217 */
.L_x_585:
[C---:B------:R-:W-:Y:S02]  /*1810*/  IADD3 R12, P0, PT, R4.reuse, R0, RZ ;  /* 0x00000000040c7210 */ /* 0x040fe40007f1e0ff */
[----:B------:R-:W-:-:S03]  /*1820*/  IADD3 R8, P1, PT, R4, R21, RZ ;  /* 0x0000001504087210 */ /* 0x000fc60007f3e0ff */
[----:B------:R-:W-:Y:S01]  /*1830*/  IMAD.X R13, R16, 0x1, R18, P0 ;  /* 0x00000001100d7824 */ /* 0x000fe200000e0612 */
[----:B------:R-:W-:Y:S02]  /*1840*/  IADD3 R10, P0, PT, R4, R19, RZ ;  /* 0x00000013040a7210 */ /* 0x000fe40007f1e0ff */
[----:B------:R-:W-:Y:S02]  /*1850*/  IADD3.X R9, PT, PT, R16, R24, RZ, P1, !PT ;  /* 0x0000001810097210 */ /* 0x000fe40000ffe4ff */
[----:B------:R-:W-:Y:S01]  /*1860*/  IADD3 R14, P1, PT, R4, R6, RZ ;  /* 0x00000006040e7210 */ /* 0x000fe20007f3e0ff */
[C---:B------:R-:W-:Y:S01]  /*1870*/  IMAD.X R11, R16.reuse, 0x1, R26, P0 ;  /* 0x00000001100b7824 */ /* 0x040fe200000e061a */
[----:B------:R-:W-:Y:S01]  /*1880*/  IADD3 R2, P0, PT, R17, R2, RZ ;  /* 0x0000000211027210 */ /* 0x000fe20007f1e0ff */
[----:B------:R-:W-:Y:S01]  /*1890*/  @!PT LDS RZ, [RZ] ;  /* 0x00000000fffff984 */ /* 0x000fe20000000800 */
[----:B------:R-:W-:Y:S01]  /*18a0*/  @!PT LDS RZ, [RZ] ;  /* 0x00000000fffff984 */ /* 0x000fe20000000800 */
[----:B------:R-:W-:Y:S01]  /*18b0*/  @!PT LDS RZ, [RZ] ;  /* 0x00000000fffff984 */ /* 0x000fe20000000800 */
[----:B------:R1:W-:Y:S02]  /*18c0*/  LDGSTS.E [R23+0x80], desc[UR20][R12.64] ;  /* 0x000800000c177fae */ /* 0x0003e4000b9a1014 */
[----:B------:R-:W-:Y:S01]  /*18d0*/  IMAD.X R15, R16, 0x1, R28, P1 ;  /* 0x00000001100f7824 */ /* 0x000fe200008e061c */
[C---:B------:R-:W-:Y:S01]  /*18e0*/  LEA R4, P1, R5.reuse, R4, 0x4 ;  /* 0x0000000405047211 */ /* 0x040fe200078220ff */
[----:B------:R-:W-:Y:S01]  /*18f0*/  IMAD.X R3, R20, 0x1, R3, P0 ;  /* 0x0000000114037824 */ /* 0x000fe200000e0603 */
[----:B------:R-:W-:Y:S01]  /*1900*/  ISETP.GE.U32.AND P0, PT, R2, UR7, PT ;  /* 0x0000000702007c0c */ /* 0x000fe2000bf06070 */
[----:B------:R2:W-:Y:S01]  /*1910*/  LDGSTS.E [R25+0x80], desc[UR20][R8.64] ;  /* 0x0008000008197fae */ /* 0x0005e2000b9a1014 */
[----:B------:R-:W-:-:S02]  /*1920*/  LEA.HI.X R16, R5, R16, RZ, 0x4, P1 ;  /* 0x0000001005107211 */ /* 0x000fc400008f24ff */
[----:B------:R-:W-:Y:S01]  /*1930*/  ISETP.GE.U32.AND.EX P0, PT, R3, UR13, PT, P0 ;  /* 0x0000000d03007c0c */ /* 0x000fe2000bf06100 */
[----:B------:R3:W-:Y:S01]  /*1940*/  LDGSTS.E [R27+0x80], desc[UR20][R10.64] ;  /* 0x000800000a1b7fae */ /* 0x0007e2000b9a1014 */
[----:B-1----:R-:W-:-:S03]  /*1950*/  IMAD R23, R22, 0x10, R23 ;  /* 0x0000001016177824 */ /* 0x002fc600078e0217 */
[----:B------:R1:W-:Y:S01]  /*1960*/  LDGSTS.E [R29+0x80], desc[UR20][R14.64] ;  /* 0x000800000e1d7fae */ /* 0x0003e2000b9a1014 */
[C---:B--2---:R-:W-:Y:S01]  /*1970*/  IMAD R25, R22.reuse, 0x10, R25 ;  /* 0x0000001016197824 */ /* 0x044fe200078e0219 */
[C---:B---3--:R-:W-:Y:S01]  /*1980*/  LEA R27, R22.reuse, R27, 0x4 ;  /* 0x0000001b161b7211 */ /* 0x048fe200078e20ff */
[----:B-1----:R-:W-:-:S05]  /*1990*/  IMAD R29, R22, 0x10, R29 ;  /* 0x00000010161d7824 */ /* 0x002fca00078e021d */
[----:B------:R-:W-:Y:S05]  /*19a0*/  @!P0 BRA `(.L_x_585) ;  /* 0xfffffffc00988947 */ /* 0x000fea000383ffff */
.L_x_578:
[----:B------:R-:W-:Y:S05]  /*19b0*/  BSYNC.RECONVERGENT B0 ;  /* 0x0000000000007941 */ /* 0x000fea0003800200 */
.L_x_577:
[----:B------:R-:W0:Y:S01]  /*19c0*/  LDGDEPBAR ;  /* 0x00000000000079af */ /* 0x000e220000000000 */
[----:B------:R-:W-:-:S04]  /*19d0*/  DEPBAR.LE SB0, 0x0 ;  /* 0x000080000000791a */ /* 0x000fc80000000000 */
[----:B------:R-:W-:Y:S06]  /*19e0*/  BAR.SYNC.DEFER_BLOCKING 0x0 ;  /* 0x0000000000007b1d */ /* 0x000fec0000010000 */
.L_x_567:
[----:B------:R-:W-:-:S09]  /*19f0*/  UISETP.GT.AND UP0, UPT, UR24, UR6, UPT ;  /* 0x000000061800728c */ /* 0x000fd2000bf04270 */
[----:B------:R-:W-:Y:S05]  /*1a00*/  BRA.U UP0, `(.L_x_586) ;  /* 0x0000000100807547 */ /* 0x000fea000b800000 */
[----:B------:R-:W1:Y:S02]  /*1a10*/  LDC R3, c[0x0][0x384] ;  /* 0x0000e100ff037b82 */ /* 0x000e640000000800 */
[----:B-1----:R-:W-:-:S13]  /*1a20*/  ISETP.GE.AND P0, PT, R3, 0x1, PT ;  /* 0x000000010300780c */ /* 0x002fda0003f06270 */
[----:B------:R-:W-:Y:S05]  /*1a30*/  @!P0 EXIT ;  /* 0x000000000000894d */ /* 0x000fea0003800000 */
[----:B------:R-:W1:Y:S01]  /*1a40*/  S2R R7, SR_CgaCtaId ;  /* 0x0000000000077919 */ /* 0x000e620000008800 */
[----:B------:R-:W2:Y:S01]  /*1a50*/  LDC R0, c[0x0][0x3b0] ;  /* 0x0000ec00ff007b82 */ /* 0x000ea20000000800 */
[----:B------:R-:W3:Y:S01]  /*1a60*/  LDCU UR6, c[0x0][0x3a0] ;  /* 0x00007400ff0677ac */ /* 0x000ee20008000800 */
[----:B------:R-:W-:Y:S01]  /*1a70*/  MOV R2, 0x400 ;  /* 0x0000040000027802 */ /* 0x000fe20000000f00 */
[----:B------:R-:W4:Y:S01]  /*1a80*/  S2R R5, SR_TID.X ;  /* 0x0000000000057919 */ /* 0x000f220000002100 */
[----:B------:R-:W5:Y:S03]  /*1a90*/  LDCU.64 UR4, c[0x0][0x390] ;  /* 0x00007200ff0477ac */ /* 0x000f660008000a00 */
[----:B------:R-:W-:Y:S01]  /*1aa0*/  VIADD R2, R2, 0x80 ;  /* 0x0000008002027836 */ /* 0x000fe20000000000 */
[----:B-----5:R-:W-:Y:S01]  /*1ab0*/  UIMAD.WIDE UR4, UR22, 0x4, UR4 ;  /* 0x00000004160478a5 */ /* 0x020fe2000f8e0204 */
[----:B--2---:R-:W-:-:S03]  /*1ac0*/  IMAD R0, R3, 0x200, R0 ;  /* 0x0000020003007824 */ /* 0x004fc600078e0200 */
[----:B-1----:R-:W-:Y:S01]  /*1ad0*/  LEA R7, R7, R2, 0x18 ;  /* 0x0000000207077211 */ /* 0x002fe200078ec0ff */
[C---:B----4-:R-:W-:Y:S01]  /*1ae0*/  IMAD R0, R5.reuse, 0x4, R0 ;  /* 0x0000000405007824 */ /* 0x050fe200078e0200 */
[----:B---3--:R-:W-:-:S04]  /*1af0*/  LEA R2, R5, UR6, 0x2 ;  /* 0x0000000605027c11 */ /* 0x008fc8000f8e10ff */
[----:B------:R-:W-:Y:S01]  /*1b00*/  IADD3 R4, PT, PT, R0, 0x80, R7 ;  /* 0x0000008000047810 */ /* 0x000fe20007ffe007 */
[----:B------:R-:W-:Y:S01]  /*1b10*/  IMAD.IADD R6, R7, 0x1, R2 ;  /* 0x0000000107067824 */ /* 0x000fe200078e0202 */
[----:B------:R-:W-:-:S07]  /*1b20*/  IADD3 R0, PT, PT, -R3, RZ, RZ ;  /* 0x000000ff03007210 */ /* 0x000fce0007ffe1ff */
.L_x_587:
[----:B-1----:R-:W-:Y:S01]  /*1b30*/  LDS R7, [R6] ;  /* 0x0000000006077984 */ /* 0x002fe20000000800 */
[----:B------:R-:W-:Y:S02]  /*1b40*/  VIADD R0, R0, 0x1 ;  /* 0x0000000100007836 */ /* 0x000fe40000000000 */
[----:B------:R-:W-:Y:S01]  /*1b50*/  IMAD.U32 R2, RZ, RZ, UR4 ;  /* 0x00000004ff027e24 */ /* 0x000fe2000f8e00ff */
[----:B------:R-:W1:Y:S01]  /*1b60*/  LDS R8, [R4] ;  /* 0x0000000004087984 */ /* 0x000e620000000800 */
[----:B------:R-:W-:Y:S01]  /*1b70*/  IMAD.U32 R3, RZ, RZ, UR5 ;  /* 0x00000005ff037e24 */ /* 0x000fe2000f8e00ff */
[----:B------:R-:W-:Y:S01]  /*1b80*/  ISETP.NE.AND P0, PT, R0, RZ, PT ;  /* 0x000000ff0000720c */ /* 0x000fe20003f05270 */
[----:B------:R-:W-:-:S04]  /*1b90*/  IMAD.WIDE R2, R5, 0x4, R2 ;  /* 0x0000000405027825 */ /* 0x000fc800078e0202 */
[----:B-1----:R-:W-:-:S05]  /*1ba0*/  IMAD.IADD R7, R7, 0x1, -R8 ;  /* 0x0000000107077824 */ /* 0x002fca00078e0a08 */
[----:B------:R1:W-:Y:S03]  /*1bb0*/  STG.E desc[UR20][R2.64], R7 ;  /* 0x0000000702007986 */ /* 0x0003e6000c101914 */
[----:B------:R-:W-:Y:S05]  /*1bc0*/  @!P0 EXIT ;  /* 0x000000000000894d */ /* 0x000fea0003800000 */
[----:B------:R-:W-:Y:S01]  /*1bd0*/  VIADD R4, R4, 0x200 ;  /* 0x0000020004047836 */ /* 0x000fe20000000000 */
[----:B------:R-:W-:Y:S01]  /*1be0*/  IADD3 R6, PT, PT, R6, 0x200, RZ ;  /* 0x0000020006067810 */ /* 0x000fe20007ffe0ff */
[----:B------:R-:W-:Y:S01]  /*1bf0*/  VIADD R5, R5, 0x80 ;  /* 0x0000008005057836 */ /* 0x000fe20000000000 */
[----:B------:R-:W-:Y:S06]  /*1c00*/  BRA `(.L_x_587) ;  /* 0xfffffffc00c87947 */ /* 0x000fec000383ffff */
.L_x_586:
        /* <DEDUP_REMOVED lines=10> */
[----:B----4-:R-:W-:Y:S01]  /*1cb0*/  UIMAD.WIDE UR4, UR22, 0x4, UR4 ;  /* 0x00000004160478a5 */ /* 0x010fe2000f8e0204 */
[C---:B--2---:R-:W-:Y:S01]  /*1cc0*/  IMAD R2, R0.reuse, 0x200, R3 ;  /* 0x0000020000027824 */ /* 0x044fe200078e0203 */
[----:B------:R-:W-:-:S02]  /*1cd0*/  IADD3 R0, PT, PT, -R0, RZ, RZ ;  /* 0x000000ff00007210 */ /* 0x000fc40007ffe1ff */
[----:B-1----:R-:W-:Y:S02]  /*1ce0*/  LEA R7, R7, R4, 0x18 ;  /* 0x0000000407077211 */ /* 0x002fe400078ec0ff */
[C---:B---3--:R-:W-:Y:S01]  /*1cf0*/  LEA R6, R5.reuse, UR6, 0x2 ;  /* 0x0000000605067c11 */ /* 0x048fe2000f8e10ff */
[----:B------:R-:W-:-:S04]  /*1d00*/  IMAD R2, R5, 0x4, R2 ;  /* 0x0000000405027824 */ /* 0x000fc800078e0202 */
[----:B------:R-:W-:Y:S01]  /*1d10*/  IMAD.IADD R6, R7, 0x1, R6 ;  /* 0x0000000107067824 */ /* 0x000fe200078e0206 */
[----:B------:R-:W-:-:S07]  /*1d20*/  IADD3 R4, PT, PT, R2, 0x80, R7 ;  /* 0x0000008002047810 */ /* 0x000fce0007ffe007 */
.L_x_588:
[----:B------:R-:W-:Y:S01]  /*1d30*/  ISETP.GE.AND P0, PT, R5, UR23, PT ;  /* 0x0000001705007c0c */ /* 0x000fe2000bf06270 */
        /* <DEDUP_REMOVED lines=14> */
        .weak           $__internal_5_$__cuda_sm20_div_u64
        .type           $__internal_5_$__cuda_sm20_div_u64,@function
        .size           $__internal_5_$__cuda_sm20_div_u64,(.L_x_1606 - $__internal_5_$__cuda_sm20_div_u64)
$__internal_5_$__cuda_sm20_div_u64:
        /* <DEDUP_REMOVED lines=11> */
[----:B------:R-:W-:Y:S01]  /*1ed0*/  IMAD.X R19, RZ, RZ, ~R13, P0 ;  /* 0x000000ffff137224 */ /* 0x000fe200000e0e0d */
[----:B------:R-:W-:-:S03]  /*1ee0*/  MOV R13, R6 ;  /* 0x00000006000d7202 */ /* 0x000fc60000000f00 */
        /* <DEDUP_REMOVED lines=28> */
[----:B------:R-:W-:-:S03]  /*20b0*/  IMAD.WIDE.U32 R6, R12, R5, RZ ;  /* 0x000000050c067225 */ /* 0x000fc600078e00ff */
[----:B------:R-:W-:Y:S01]  /*20c0*/  IADD3.X R14, PT, PT, RZ, R11, RZ, P1, !PT ;  /* 0x0000000bff0e7210 */ /* 0x000fe20000ffe4ff */
[----:B------:R-:W-:Y:S01]  /*20d0*/  IMAD R7, R12, UR4, R7 ;  /* 0x000000040c077c24 */ /* 0x000fe2000f8e0207 */
[----:B------:R-:W-:Y:S02]  /*20e0*/  IADD3 R16, P1, PT, -R6, R9, RZ ;  /* 0x0000000906107210 */ /* 0x000fe40007f3e1ff */
[----:B------:R-:W-:Y:S01]  /*20f0*/  IADD3 R9, P2, PT, R12, 0x1, RZ ;  /* 0x000000010c097810 */ /* 0x000fe20007f5e0ff */
[-C--:B------:R-:W-:Y:S01]  /*2100*/  IMAD R7, R14, R5.reuse, R7 ;  /* 0x000000050e077224 */ /* 0x080fe200078e0207 */
[----:B------:R-:W-:-:S03]  /*2110*/  ISETP.GE.U32.AND P0, PT, R16, R5, PT ;  /* 0x000000051000720c */ /* 0x000fc60003f06070 */
        /* <DEDUP_REMOVED lines=20> */
[----:B------:R-:W-:Y:S06]  /*2260*/  RET.REL.NODEC R8 `(_ZN3cub18CUB_300001_SM_10006detail9transform16transform_kernelINS2_10policy_hubILb0EN4cuda3std3__45tupleIJN6thrust24THRUST_300001_SM_1000_NS6detail15normal_iteratorINSA_10device_ptrIjEEEESF_EEEE10policy1000EiNS7_5minusIjEENSC_INSD_IiEEEEJPjSN_EEEvT0_iT1_T2_DpNS2_10kernel_argIT3_EE) ;  /* 0xffffffdc08647950 */ /* 0x000fec0003c3ffff */
.L_x_589:
        /* <DEDUP_REMOVED lines=9> */
.L_x_1606:


//--------------------- .text._ZN3cub18CUB_300001_SM_10006detail8for_each13static_kernelINS2_12policy_hub_t12policy_500_tElNS2_12op_wrapper_tIlN6thrust24THRUST_300001_SM_1000_NS6system6detail7generic6detail21binary_search_functorINS8_6detail15normal_iteratorINS8_10device_ptrIiEEEENSC_18binary_search_lessENSC_3ubfEEENS8_12zip_iteratorIN4cuda3std3__45tupleIJNS8_17counting_iteratorIjNS8_11use_defaultESS_SS_EENSF_INSG_IjEEEEEEEEEEEEEvT0_T1_ --------------------------
	.section	.text._ZN3cub18CUB_300001_SM_10006detail8for_each13static_kernelINS2_12policy_hub_t12policy_500_tElNS2_12op_wrapper_tIlN6thrust24THRUST_300001_SM_1000_NS6system6detail7generic6detail21binary_search_functorINS8_6detail15normal_iteratorINS8_10device_ptrIiEEEENSC_18binary_search_lessENSC_3ubfEEENS8_12zip_iteratorIN4cuda3std3__45tupleIJNS8_17counting_iteratorIjNS8_11use_defaultESS_SS_EENSF_INSG_IjEEEEEEEEEEEEEvT0_T1_,"ax",@progbits
	.align	128
        .global         _ZN3cub18CUB_300001_SM_10006detail8for_each13static_kernelINS2_12policy_hub_t12policy_500_tElNS2_12op_wrapper_tIlN6thrust24THRUST_300001_SM_1000_NS6system6detail7generic6detail21binary_search_functorINS8_6detail15normal_iteratorINS8_10device_ptrIiEEEENSC_18binary_search_lessENSC_3ubfEEENS8_12zip_iteratorIN4cuda3std3__45tupleIJNS8_17counting_iteratorIjNS8_11use_defaultESS_SS_EENSF_INSG_IjEEEEEEEEEEEEEvT0_T1_
        .type           _ZN3cub18CUB_300001_SM_10006detail8for_each13static_kernelINS2_12policy_hub_t12policy_500_tElNS2_12op_wrapper_tIlN6thrust24THRUST_300001_SM_1000_NS6system6detail7generic6detail21binary_search_functorINS8_6detail15normal_iteratorINS8_10device_ptrIiEEEENSC_18binary_search_lessENSC_3ubfEEENS8_12zip_iteratorIN4cuda3std3__45tupleIJNS8_17counting_iteratorIjNS8_11use_defaultESS_SS_EENSF_INSG_IjEEEEEEEEEEEEEvT0_T1_,@function
        .size           _ZN3cub18CUB_300001_SM_10006detail8for_each13static_kernelINS2_12policy_hub_t12policy_500_tElNS2_12op_wrapper_tIlN6thrust24THRUST_300001_SM_1000_NS6system6detail7generic6detail21binary_search_functorINS8_6detail15normal_iteratorINS8_10device_ptrIiEEEENSC_18binary_search_lessENSC_3ubfEEENS8_12zip_iteratorIN4cuda3std3__45tupleIJNS8_17counting_iteratorIjNS8_11use_defaultESS_SS_EENSF_INSG_IjEEEEEEEEEEEEEvT0_T1_,(.L_x_1621 - _ZN3cub18CUB_300001_SM_10006detail8for_each13static_kernelINS2_12policy_hub_t12policy_500_tElNS2_12op_wrapper_tIlN6thrust24THRUST_300001_SM_1000_NS6system6detail7generic6detail21binary_search_functorINS8_6detail15normal_iteratorINS8_10device_ptrIiEEEENSC_18binary_search_lessENSC_3ubfEEENS8_12zip_iteratorIN4cuda3std3__45tupleIJNS8_17counting_iteratorIjNS8_11use_defaultESS_SS_EENSF_INSG_IjEEEEEEEEEEEEEvT0_T1_)
        .other          _ZN3cub18CUB_300001_SM_10006detail8for_each13static_kernelINS2_12policy_hub_t12policy_500_tElNS2_12op_wrapper_tIlN6thrust24THRUST_300001_SM_1000_NS6system6detail7generic6detail21binary_search_functorINS8_6detail15normal_iteratorINS8_10device_ptrIiEEEENSC_18binary_search_lessENSC_3ubfEEENS8_12zip_iteratorIN4cuda3std3__45tupleIJNS8_17counting_iteratorIjNS8_11use_defaultESS_SS_EENSF_INSG_IjEEEEEEEEEEEEEvT0_T1_,@"STO_CUDA_ENTRY STV_DEFAULT"
_ZN3cub18CUB_300001_SM_10006detail8for_each13static_kernelINS2_12policy_hub_t12policy_500_tElNS2_12op_wrapper_tIlN6thrust24THRUST_300001_SM_1000_NS6system6detail7generic6detail21binary_search_functorINS8_6detail15normal_iteratorINS8_10device_ptrIiEEEENSC_18binary_search_lessENSC_3ubfEEENS8_12zip_iteratorIN4cuda3std3__45tupleIJNS8_17counting_iteratorIjNS8_11use_defaultESS_SS_EENSF_INSG_IjEEEEEEEEEEEEEvT0_T1_:
.text._ZN3cub18CUB_300001_SM_10006detail8for_each13static_kernelINS2_12policy_hub_t12policy_500_tElNS2_12op_wrapper_tIlN6thrust24THRUST_300001_SM_1000_NS6system6detail7generic6detail21binary_search_functorINS8_6detail15normal_iteratorINS8_10device_ptrIiEEEENSC_18binary_search_lessENSC_3ubfEEENS8_12zip_iteratorIN4cuda3std3__45tupleIJNS8_17counting_iteratorIjNS8_11use_defaultESS_SS_EENSF_INSG_IjEEEEEEEEEEEEEvT0_T1_:
[----:B------:R-:W-:Y:S08]  /*0000*/  LDC R1, c[0x0][0x37c] ;  /* 0x0000df00ff017b82 */ /* 0x000ff00000000800 */
[----:B------:R-:W0:Y:S01]  /*0010*/  S2UR UR4, SR_CTAID.X ;  /* 0x00000000000479c3 */ /* 0x000e220000002500 */
[----:B------:R-:W1:Y:S01]  /*0020*/  LDCU.64 UR6, c[0x0][0x380] ;  /* 0x00007000ff0677ac */ /* 0x000e620008000a00 */
[----:B------:R-:W2:Y:S01]  /*0030*/  LDCU.64 UR10, c[0x0][0x358] ;  /* 0x00006b00ff0a77ac */ /* 0x000ea20008000a00 */
[----:B0-----:R-:W-:-:S04]  /*0040*/  UIMAD.WIDE.U32 UR4, UR4, 0x200, URZ ;  /* 0x00000200040478a5 */ /* 0x001fc8000f8e00ff */
[----:B-1----:R-:W-:-:S04]  /*0050*/  UIADD3 UR6, UP0, UPT, -UR4, UR6, URZ ;  /* 0x0000000604067290 */ /* 0x002fc8000ff1e1ff */
[----:B------:R-:W-:Y:S02]  /*0060*/  UIADD3.X UR7, UPT, UPT, ~UR5, UR7, URZ, UP0, !UPT ;  /* 0x0000000705077290 */ /* 0x000fe400087fe5ff */
[----:B------:R-:W-:-:S04]  /*0070*/  UISETP.GE.U32.AND UP0, UPT, UR6, 0x200, UPT ;  /* 0x000002000600788c */ /* 0x000fc8000bf06070 */
[----:B------:R-:W-:-:S09]  /*0080*/  UISETP.GE.AND.EX UP0, UPT, UR7, URZ, UPT, UP0 ;  /* 0x000000ff0700728c */ /* 0x000fd2000bf06300 */
[----:B--2---:R-:W-:Y:S05]  /*0090*/  BRA.U !UP0, `(.L_x_590) ;  /* 0x00000005084c7547 */ /* 0x004fea000b800000 */
[----:B------:R-:W0:Y:S01]  /*00a0*/  LDCU.64 UR6, c[0x0][0x3a0] ;  /* 0x00007400ff0677ac */ /* 0x000e220008000a00 */
[----:B------:R-:W1:Y:S01]  /*00b0*/  S2R R0, SR_TID.X ;  /* 0x0000000000007919 */ /* 0x000e620000002100 */
[----:B------:R-:W0:Y:S02]  /*00c0*/  LDCU.64 UR8, c[0x0][0x398] ;  /* 0x00007300ff0877ac */ /* 0x000e240008000a00 */
[----:B0-----:R-:W-:-:S04]  /*00d0*/  UIADD3 UR6, UP0, UPT, UR6, -UR8, URZ ;  /* 0x8000000806067290 */ /* 0x001fc8000ff1e0ff */
[----:B------:R-:W-:-:S04]  /*00e0*/  UIADD3.X UR7, UPT, UPT, UR7, ~UR9, URZ, UP0, !UPT ;  /* 0x8000000907077290 */ /* 0x000fc800087fe4ff */
[----:B------:R-:W-:Y:S02]  /*00f0*/  USHF.R.S64 UR6, UR6, 0x2, UR7 ;  /* 0x0000000206067899 */ /* 0x000fe40008001007 */
[----:B------:R-:W-:Y:S02]  /*0100*/  USHF.R.S32.HI UR7, URZ, 0x2, UR7 ;  /* 0x00000002ff077899 */ /* 0x000fe40008011407 */
[----:B------:R-:W-:-:S04]  /*0110*/  UISETP.GE.U32.AND UP0, UPT, UR6, 0x1, UPT ;  /* 0x000000010600788c */ /* 0x000fc8000bf06070 */
[----:B------:R-:W-:-:S09]  /*0120*/  UISETP.GE.AND.EX UP0, UPT, UR7, URZ, UPT, UP0 ;  /* 0x000000ff0700728c */ /* 0x000fd2000bf06300 */
[----:B-1----:R-:W-:Y:S05]  /*0130*/  BRA.U !UP0, `(.L_x_591) ;  /* 0x0000000508047547 */ /* 0x002fea000b800000 */
[----:B------:R-:W0:Y:S01]  /*0140*/  LDCU.64 UR14, c[0x0][0x390] ;  /* 0x00007200ff0e77ac */ /* 0x000e220008000a00 */
[----:B------:R-:W-:Y:S01]  /*0150*/  IADD3 R5, P0, PT, R0, UR4, RZ ;  /* 0x0000000400057c10 */ /* 0x000fe2000ff1e0ff */
[----:B------:R-:W-:Y:S01]  /*0160*/  IMAD.U32 R0, RZ, RZ, UR6 ;  /* 0x00000006ff007e24 */ /* 0x000fe2000f8e00ff */
[----:B------:R-:W-:Y:S01]  /*0170*/  BSSY.RECONVERGENT B0, `(.L_x_592) ;  /* 0x0000020000007945 */ /* 0x000fe20003800200 */
[----:B------:R-:W1:Y:S01]  /*0180*/  LDCU UR12, c[0x0][0x388] ;  /* 0x00007100ff0c77ac */ /* 0x000e620008000800 */
[----:B------:R-:W-:Y:S02]  /*0190*/  IMAD.MOV.U32 R17, RZ, RZ, RZ ;  /* 0x000000ffff117224 */ /* 0x000fe400078e00ff */
[----:B------:R-:W-:Y:S02]  /*01a0*/  IMAD.X R4, RZ, RZ, UR5, P0 ;  /* 0x00000005ff047e24 */ /* 0x000fe400080e06ff */
[----:B------:R-:W-:Y:S02]  /*01b0*/  IMAD.MOV.U32 R14, RZ, RZ, RZ ;  /* 0x000000ffff0e7224 */ /* 0x000fe400078e00ff */
[----:B------:R-:W-:Y:S01]  /*01c0*/  IMAD.MOV.U32 R13, RZ, RZ, R0 ;  /* 0x000000ffff0d7224 */ /* 0x000fe200078e0000 */
[----:B0-----:R-:W-:-:S04]  /*01d0*/  LEA R2, P0, R5, UR14, 0x2 ;  /* 0x0000000e05027c11 */ /* 0x001fc8000f8010ff */
[C---:B------:R-:W-:Y:S01]  /*01e0*/  LEA.HI.X R3, R5.reuse, UR15, R4, 0x2, P0 ;  /* 0x0000000f05037c11 */ /* 0x040fe200080f1404 */
[----:B------:R-:W-:Y:S02]  /*01f0*/  IMAD.U32 R4, RZ, RZ, UR7 ;  /* 0x00000007ff047e24 */ /* 0x000fe4000f8e00ff */
[----:B-1----:R-:W-:Y:S02]  /*0200*/  VIADD R5, R5, UR12 ;  /* 0x0000000c05057c36 */ /* 0x002fe40008000000 */
[----:B------:R-:W-:-:S07]  /*0210*/  IMAD.MOV.U32 R12, RZ, RZ, R4 ;  /* 0x000000ffff0c7224 */ /* 0x000fce00078e0004 */
.L_x_593:
[----:B------:R-:W-:-:S05]  /*0220*/  IADD3 R10, P0, PT, -R17, R13, RZ ;  /* 0x0000000d110a7210 */ /* 0x000fca0007f1e1ff */
[----:B------:R-:W-:-:S05]  /*0230*/  IMAD.X R11, R12, 0x1, ~R14, P0 ;  /* 0x000000010c0b7824 */ /* 0x000fca00000e0e0e */
[----:B------:R-:W-:-:S05]  /*0240*/  LEA.HI R10, P0, R11, R10, RZ, 0x1 ;  /* 0x0000000a0b0a7211 */ /* 0x000fca00078108ff */
[----:B------:R-:W-:-:S05]  /*0250*/  IMAD.X R11, RZ, RZ, R11, P0 ;  /* 0x000000ffff0b7224 */ /* 0x000fca00000e060b */
[--C-:B------:R-:W-:Y:S02]  /*0260*/  SHF.R.S64 R10, R10, 0x1, R11.reuse ;  /* 0x000000010a0a7819 */ /* 0x100fe4000000100b */
[----:B------:R-:W-:Y:S02]  /*0270*/  SHF.R.S32.HI R11, RZ, 0x1, R11 ;  /* 0x00000001ff0b7819 */ /* 0x000fe4000001140b */
[----:B------:R-:W-:-:S05]  /*0280*/  IADD3 R10, P0, PT, R17, R10, RZ ;  /* 0x0000000a110a7210 */ /* 0x000fca0007f1e0ff */
[----:B------:R-:W-:Y:S01]  /*0290*/  IMAD.X R11, R14, 0x1, R11, P0 ;  /* 0x000000010e0b7824 */ /* 0x000fe200000e060b */
[----:B------:R-:W-:-:S04]  /*02a0*/  LEA R6, P0, R10, UR8, 0x2 ;  /* 0x000000080a067c11 */ /* 0x000fc8000f8010ff */
[----:B------:R-:W-:-:S05]  /*02b0*/  LEA.HI.X R7, R10, UR9, R11, 0x2, P0 ;  /* 0x000000090a077c11 */ /* 0x000fca00080f140b */
[----:B------:R-:W2:Y:S01]  /*02c0*/  LDG.E R6, desc[UR10][R6.64] ;  /* 0x0000000a06067981 */ /* 0x000ea2000c1e1900 */
[----:B------:R-:W-:-:S05]  /*02d0*/  IADD3 R8, P1, PT, R10, 0x1, RZ ;  /* 0x000000010a087810 */ /* 0x000fca0007f3e0ff */
[----:B------:R-:W-:Y:S01]  /*02e0*/  IMAD.X R9, RZ, RZ, R11, P1 ;  /* 0x000000ffff097224 */ /* 0x000fe200008e060b */
[----:B--2---:R-:W-:-:S04]  /*02f0*/  ISETP.GE.U32.AND P0, PT, R5, R6, PT ;  /* 0x000000060500720c */ /* 0x004fc80003f06070 */
[----:B------:R-:W-:Y:S02]  /*0300*/  SEL R13, R10, R13, !P0 ;  /* 0x0000000d0a0d7207 */ /* 0x000fe40004000000 */
[----:B------:R-:W-:Y:S02]  /*0310*/  SEL R17, R17, R8, !P0 ;  /* 0x0000000811117207 */ /* 0x000fe40004000000 */
[----:B------:R-:W-:Y:S02]  /*0320*/  SEL R12, R11, R12, !P0 ;  /* 0x0000000c0b0c7207 */ /* 0x000fe40004000000 */
[----:B------:R-:W-:Y:S02]  /*0330*/  SEL R14, R14, R9, !P0 ;  /* 0x000000090e0e7207 */ /* 0x000fe40004000000 */
[----:B------:R-:W-:-:S04]  /*0340*/  ISETP.GE.U32.AND P0, PT, R17, R13, PT ;  /* 0x0000000d1100720c */ /* 0x000fc80003f06070 */
[----:B------:R-:W-:-:S13]  /*0350*/  ISETP.GE.AND.EX P0, PT, R14, R12, PT, P0 ;  /* 0x0000000c0e00720c */ /* 0x000fda0003f06300 */
[----:B------:R-:W-:Y:S05]  /*0360*/  @!P0 BRA `(.L_x_593) ;  /* 0xfffffffc00ac8947 */ /* 0x000fea000383ffff */
[----:B------:R-:W-:Y:S05]  /*0370*/  BSYNC.RECONVERGENT B0 ;  /* 0x0000000000007941 */ /* 0x000fea0003800200 */
.L_x_592:
[----:B------:R0:W-:Y:S01]  /*0380*/  STG.E desc[UR10][R2.64], R17 ;  /* 0x0000001102007986 */ /* 0x0001e2000c10190a */
[----:B------:R-:W-:Y:S01]  /*0390*/  BSSY.RECONVERGENT B0, `(.L_x_594) ;  /* 0x0000019000007945 */ /* 0x000fe20003800200 */
[----:B------:R-:W-:Y:S02]  /*03a0*/  VIADD R5, R5, 0x100 ;  /* 0x0000010005057836 */ /* 0x000fe40000000000 */
[----:B------:R-:W-:Y:S02]  /*03b0*/  IMAD.MOV.U32 R13, RZ, RZ, RZ ;  /* 0x000000ffff0d7224 */ /* 0x000fe400078e00ff */
[----:B------:R-:W-:-:S07]  /*03c0*/  IMAD.MOV.U32 R15, RZ, RZ, RZ ;  /* 0x000000ffff0f7224 */ /* 0x000fce00078e00ff */
.L_x_595:
[----:B------:R-:W-:-:S05]  /*03d0*/  IADD3 R11, P0, PT, R0, -R13, RZ ;  /* 0x8000000d000b7210 */ /* 0x000fca0007f1e0ff */
        /* <DEDUP_REMOVED lines=21> */
.L_x_594:
[----:B------:R-:W-:Y:S01]  /*0530*/  STG.E desc[UR10][R2.64+0x400], R13 ;  /* 0x0004000d02007986 */ /* 0x000fe2000c10190a */
[----:B------:R-:W-:Y:S05]  /*0540*/  EXIT ;  /* 0x000000000000794d */ /* 0x000fea0003800000 */
.L_x_591:
[----:B------:R-:W0:Y:S01]  /*0550*/  LDCU.64 UR6, c[0x0][0x390] ;  /* 0x00007200ff0677ac */ /* 0x000e220008000a00 */
[----:B------:R-:W-:-:S05]  /*0560*/  IADD3 R0, P0, PT, R0, UR4, RZ ;  /* 0x0000000400007c10 */ /* 0x000fca000ff1e0ff */
[----:B------:R-:W-:Y:S01]  /*0570*/  IMAD.X R3, RZ, RZ, UR5, P0 ;  /* 0x00000005ff037e24 */ /* 0x000fe200080e06ff */
[----:B0-----:R-:W-:-:S04]  /*0580*/  LEA R2, P0, R0, UR6, 0x2 ;  /* 0x0000000600027c11 */ /* 0x001fc8000f8010ff */
[----:B------:R-:W-:-:S05]  /*0590*/  LEA.HI.X R3, R0, UR7, R3, 0x2, P0 ;  /* 0x0000000700037c11 */ /* 0x000fca00080f1403 */
[----:B------:R-:W-:Y:S04]  /*05a0*/  STG.E desc[UR10][R2.64], RZ ;  /* 0x000000ff02007986 */ /* 0x000fe8000c10190a */
[----:B------:R-:W-:Y:S01]  /*05b0*/  STG.E desc[UR10][R2.64+0x400], RZ ;  /* 0x000400ff02007986 */ /* 0x000fe2000c10190a */
[----:B------:R-:W-:Y:S05]  /*05c0*/  EXIT ;  /* 0x000000000000794d */ /* 0x000fea0003800000 */
.L_x_590:
[----:B------:R-:W0:Y:S01]  /*05d0*/  LDCU.64 UR8, c[0x0][0x3a0] ;  /* 0x00007400ff0877ac */ /* 0x000e220008000a00 */
[----:B------:R-:W1:Y:S01]  /*05e0*/  S2R R13, SR_TID.X ;  /* 0x00000000000d7919 */ /* 0x000e620000002100 */
[----:B------:R-:W0:Y:S01]  /*05f0*/  LDCU.64 UR12, c[0x0][0x398] ;  /* 0x00007300ff0c77ac */ /* 0x000e220008000a00 */
[----:B------:R-:W-:Y:S02]  /*0600*/  USHF.R.S32.HI UR7, URZ, 0x1f, UR6 ;  /* 0x0000001fff077899 */ /* 0x000fe40008011406 */
[----:B0-----:R-:W-:-:S04]  /*0610*/  UIADD3 UR8, UP0, UPT, UR8, -UR12, URZ ;  /* 0x8000000c08087290 */ /* 0x001fc8000ff1e0ff */
[----:B------:R-:W-:-:S04]  /*0620*/  UIADD3.X UR9, UPT, UPT, UR9, ~UR13, URZ, UP0, !UPT ;  /* 0x8000000d09097290 */ /* 0x000fc800087fe4ff */
[----:B------:R-:W-:Y:S02]  /*0630*/  USHF.R.S64 UR8, UR8, 0x2, UR9 ;  /* 0x0000000208087899 */ /* 0x000fe40008001009 */
[----:B------:R-:W-:Y:S02]  /*0640*/  USHF.R.S32.HI UR9, URZ, 0x2, UR9 ;  /* 0x00000002ff097899 */ /* 0x000fe40008011409 */
[----:B------:R-:W-:-:S04]  /*0650*/  UISETP.GE.U32.AND UP0, UPT, UR8, 0x1, UPT ;  /* 0x000000010800788c */ /* 0x000fc8000bf06070 */
[----:B------:R-:W-:-:S09]  /*0660*/  UISETP.GE.AND.EX UP0, UPT, UR9, URZ, UPT, UP0 ;  /* 0x000000ff0900728c */ /* 0x000fd2000bf06300 */
[----:B-1----:R-:W-:Y:S05]  /*0670*/  BRA.U !UP0, `(.L_x_596) ;  /* 0x0000000508487547 */ /* 0x002fea000b800000 */
[----:B------:R-:W-:Y:S01]  /*0680*/  IMAD.U32 R0, RZ, RZ, UR7 ;  /* 0x00000007ff007e24 */ /* 0x000fe2000f8e00ff */
[----:B------:R-:W-:Y:S01]  /*0690*/  ISETP.LT.U32.AND P0, PT, R13, UR6, PT ;  /* 0x000000060d007c0c */ /* 0x000fe2000bf01070 */
[----:B------:R-:W-:Y:S01]  /*06a0*/  IMAD.U32 R4, RZ, RZ, UR9 ;  /* 0x00000009ff047e24 */ /* 0x000fe2000f8e00ff */
[----:B------:R-:W-:Y:S02]  /*06b0*/  BSSY.RECONVERGENT B0, `(.L_x_597) ;  /* 0x0000027000007945 */ /* 0x000fe40003800200 */
[----:B------:R-:W-:Y:S01]  /*06c0*/  ISETP.GT.AND.EX P0, PT, R0, RZ, PT, P0 ;  /* 0x000000ff0000720c */ /* 0x000fe20003f04300 */
[----:B------:R-:W-:-:S12]  /*06d0*/  IMAD.U32 R0, RZ, RZ, UR8 ;  /* 0x00000008ff007e24 */ /* 0x000fd8000f8e00ff */
[----:B------:R-:W-:Y:S05]  /*06e0*/  @!P0 BRA `(.L_x_598) ;  /* 0x00000000008c8947 */ /* 0x000fea0003800000 */
[----:B------:R-:W0:Y:S01]  /*06f0*/  LDCU UR8, c[0x0][0x388] ;  /* 0x00007100ff0877ac */ /* 0x000e220008000800 */
[----:B------:R-:W-:Y:S01]  /*0700*/  IADD3 R14, P0, PT, R13, UR4, RZ ;  /* 0x000000040d0e7c10 */ /* 0x000fe2000ff1e0ff */
[----:B------:R-:W-:Y:S01]  /*0710*/  BSSY.RECONVERGENT B1, `(.L_x_599) ;  /* 0x000001c000017945 */ /* 0x000fe20003800200 */
[----:B------:R-:W-:Y:S02]  /*0720*/  IMAD.MOV.U32 R11, RZ, RZ, RZ ;  /* 0x000000ffff0b7224 */ /* 0x000fe400078e00ff */
[----:B------:R-:W-:Y:S02]  /*0730*/  IMAD.MOV.U32 R12, RZ, RZ, RZ ;  /* 0x000000ffff0c7224 */ /* 0x000fe400078e00ff */
[----:B------:R-:W-:Y:S02]  /*0740*/  IMAD.MOV.U32 R10, RZ, RZ, R0 ;  /* 0x000000ffff0a7224 */ /* 0x000fe400078e0000 */
[----:B------:R-:W-:Y:S02]  /*0750*/  IMAD.MOV.U32 R9, RZ, RZ, R4 ;  /* 0x000000ffff097224 */ /* 0x000fe400078e0004 */
[----:B------:R-:W-:-:S02]  /*0760*/  IMAD.X R15, RZ, RZ, UR5, P0 ;  /* 0x00000005ff0f7e24 */ /* 0x000fc400080e06ff */
[----:B0-----:R-:W-:-:S07]  /*0770*/  VIADD R17, R14, UR8 ;  /* 0x000000080e117c36 */ /* 0x001fce0008000000 */
.L_x_600:
        /* <DEDUP_REMOVED lines=22> */
.L_x_599:
[----:B------:R-:W0:Y:S02]  /*08e0*/  LDCU.64 UR8, c[0x0][0x390] ;  /* 0x00007200ff0877ac */ /* 0x000e240008000a00 */
[----:B0-----:R-:W-:-:S04]  /*08f0*/  LEA R2, P0, R14, UR8, 0x2 ;  /* 0x000000080e027c11 */ /* 0x001fc8000f8010ff */
[----:B------:R-:W-:-:S05]  /*0900*/  LEA.HI.X R3, R14, UR9, R15, 0x2, P0 ;  /* 0x000000090e037c11 */ /* 0x000fca00080f140f */
[----:B------:R0:W-:Y:S04]  /*0910*/  STG.E desc[UR10][R2.64], R11 ;  /* 0x0000000b02007986 */ /* 0x0001e8000c10190a */
.L_x_598:
[----:B------:R-:W-:Y:S05]  /*0920*/  BSYNC.RECONVERGENT B0 ;  /* 0x0000000000007941 */ /* 0x000fea0003800200 */
.L_x_597:
[----:B0-----:R-:W-:Y:S02]  /*0930*/  VIADD R2, R13, 0x100 ;  /* 0x000001000d027836 */ /* 0x001fe40000000000 */
[----:B------:R-:W-:-:S03]  /*0940*/  IMAD.U32 R3, RZ, RZ, UR7 ;  /* 0x00000007ff037e24 */ /* 0x000fc6000f8e00ff */
[----:B------:R-:W-:-:S04]  /*0950*/  ISETP.LT.U32.AND P0, PT, R2, UR6, PT ;  /* 0x0000000602007c0c */ /* 0x000fc8000bf01070 */
[----:B------:R-:W-:-:S13]  /*0960*/  ISETP.GT.AND.EX P0, PT, R3, RZ, PT, P0 ;  /* 0x000000ff0300720c */ /* 0x000fda0003f04300 */
[----:B------:R-:W-:Y:S05]  /*0970*/  @!P0 EXIT ;  /* 0x000000000000894d */ /* 0x000fea0003800000 */
[----:B------:R-:W0:Y:S01]  /*0980*/  LDCU.64 UR8, c[0x0][0x390] ;  /* 0x00007200ff0877ac */ /* 0x000e220008000a00 */
[----:B------:R-:W-:Y:S01]  /*0990*/  IADD3 R5, P0, PT, R2, UR4, RZ ;  /* 0x0000000402057c10 */ /* 0x000fe2000ff1e0ff */
[----:B------:R-:W-:Y:S01]  /*09a0*/  BSSY.RECONVERGENT B0, `(.L_x_601) ;  /* 0x000001d000007945 */ /* 0x000fe20003800200 */
[----:B------:R-:W-:Y:S01]  /*09b0*/  IMAD.MOV.U32 R13, RZ, RZ, RZ ;  /* 0x000000ffff0d7224 */ /* 0x000fe200078e00ff */
[----:B------:R-:W1:Y:S01]  /*09c0*/  LDCU UR6, c[0x0][0x388] ;  /* 0x00007100ff0677ac */ /* 0x000e620008000800 */
[----:B------:R-:W-:Y:S02]  /*09d0*/  IMAD.MOV.U32 R15, RZ, RZ, RZ ;  /* 0x000000ffff0f7224 */ /* 0x000fe400078e00ff */
[----:B------:R-:W-:Y:S01]  /*09e0*/  IMAD.X R6, RZ, RZ, UR5, P0 ;  /* 0x00000005ff067e24 */ /* 0x000fe200080e06ff */
[----:B0-----:R-:W-:-:S04]  /*09f0*/  LEA R2, P0, R5, UR8, 0x2 ;  /* 0x0000000805027c11 */ /* 0x001fc8000f8010ff */
[C---:B------:R-:W-:Y:S01]  /*0a00*/  LEA.HI.X R3, R5.reuse, UR9, R6, 0x2, P0 ;  /* 0x0000000905037c11 */ /* 0x040fe200080f1406 */
[----:B-1----:R-:W-:-:S08]  /*0a10*/  VIADD R5, R5, UR6 ;  /* 0x0000000605057c36 */ /* 0x002fd00008000000 */
.L_x_602:
        /* <DEDUP_REMOVED lines=22> */
.L_x_601:
[----:B------:R-:W-:Y:S01]  /*0b80*/  STG.E desc[UR10][R2.64], R13 ;  /* 0x0000000d02007986 */ /* 0x000fe2000c10190a */
[----:B------:R-:W-:Y:S05]  /*0b90*/  EXIT ;  /* 0x000000000000794d */ /* 0x000fea0003800000 */
.L_x_596:
[----:B------:R-:W0:Y:S01]  /*0ba0*/  LDCU.64 UR8, c[0x0][0x390] ;  /* 0x00007200ff0877ac */ /* 0x000e220008000a00 */
[----:B------:R-:W-:Y:S01]  /*0bb0*/  IMAD.U32 R2, RZ, RZ, UR7 ;  /* 0x00000007ff027e24 */ /* 0x000fe2000f8e00ff */
[C---:B------:R-:W-:Y:S02]  /*0bc0*/  IADD3 R0, P1, PT, R13.reuse, UR4, RZ ;  /* 0x000000040d007c10 */ /* 0x040fe4000ff3e0ff */
[C---:B------:R-:W-:Y:S01]  /*0bd0*/  ISETP.LT.U32.AND P0, PT, R13.reuse, UR6, PT ;  /* 0x000000060d007c0c */ /* 0x040fe2000bf01070 */
[----:B------:R-:W-:Y:S02]  /*0be0*/  VIADD R13, R13, 0x100 ;  /* 0x000001000d0d7836 */ /* 0x000fe40000000000 */
[----:B------:R-:W-:Y:S01]  /*0bf0*/  IMAD.X R3, RZ, RZ, UR5, P1 ;  /* 0x00000005ff037e24 */ /* 0x000fe200088e06ff */
[----:B------:R-:W-:Y:S02]  /*0c00*/  ISETP.GT.AND.EX P0, PT, R2, RZ, PT, P0 ;  /* 0x000000ff0200720c */ /* 0x000fe40003f04300 */
[----:B------:R-:W-:-:S02]  /*0c10*/  ISETP.LT.U32.AND P1, PT, R13, UR6, PT ;  /* 0x000000060d007c0c */ /* 0x000fc4000bf21070 */
[----:B0-----:R-:W-:-:S04]  /*0c20*/  LEA R2, P2, R0, UR8, 0x2 ;  /* 0x0000000800027c11 */ /* 0x001fc8000f8410ff */
[----:B------:R-:W-:Y:S01]  /*0c30*/  LEA.HI.X R3, R0, UR9, R3, 0x2, P2 ;  /* 0x0000000900037c11 */ /* 0x000fe200090f1403 */
[----:B------:R-:W-:-:S04]  /*0c40*/  IMAD.U32 R0, RZ, RZ, UR7 ;  /* 0x00000007ff007e24 */ /* 0x000fc8000f8e00ff */
[----:B------:R0:W-:Y:S01]  /*0c50*/  @P0 STG.E desc[UR10][R2.64], RZ ;  /* 0x000000ff02000986 */ /* 0x0001e2000c10190a */
[----:B------:R-:W-:-:S13]  /*0c60*/  ISETP.GT.AND.EX P1, PT, R0, RZ, PT, P1 ;  /* 0x000000ff0000720c */ /* 0x000fda0003f24310 */
[----:B0-----:R-:W-:Y:S05]  /*0c70*/  @!P1 EXIT ;  /* 0x000000000000994d */ /* 0x001fea0003800000 */
[----:B------:R-:W-:Y:S01]  /*0c80*/  STG.E desc[UR10][R2.64+0x400], RZ ;  /* 0x000400ff02007986 */ /* 0x000fe2000c10190a */
[----:B------:R-:W-:Y:S05]  /*0c90*/  EXIT ;  /* 0x000000000000794d */ /* 0x000fea0003800000 */
.L_x_603:
        /* <DEDUP_REMOVED lines=14> */
.L_x_1621:


//--------------------- .text._ZN3cub18CUB_300001_SM_10006detail8for_each13static_kernelINS2_12policy_hub_t12policy_500_tElNS2_12op_wrapper_tIlN6thrust24THRUST_300001_SM_1000_NS6system6detail7generic6detail21binary_search_functorINS8_6detail15normal_iteratorINS8_10device_ptrIiEEEENSC_18binary_search_lessENSC_3lbfEEENS8_12zip_iteratorIN4cuda3std3__45tupleIJNS8_17counting_iteratorIjNS8_11use_defaultESS_SS_EENSF_INSG_IjEEEEEEEEEEEEEvT0_T1_ --------------------------
	.section	.text._ZN3cub18CUB_300001_SM_10006detail8for_each13static_kernelINS2_12policy_hub_t12policy_500_tElNS2_12op_wrapper_tIlN6thrust24THRUST_300001_SM_1000_NS6system6detail7generic6detail21binary_search_functorINS8_6detail15normal_iteratorINS8_10device_ptrIiEEEENSC_18binary_search_lessENSC_3lbfEEENS8_12zip_iteratorIN4cuda3std3__45tupleIJNS8_17counting_iteratorIjNS8_11use_defaultESS_SS_EENSF_INSG_IjEEEEEEEEEEEEEvT0_T1_,"ax",@progbits
	.align	128
        .global         _ZN3cub18CUB_300001_SM_10006detail8for_each13static_kernelINS2_12policy_hub_t12policy_500_tElNS2_12op_wrapper_tIlN6thrust24THRUST_300001_SM_1000_NS6system6detail7generic6detail21binary_search_functorINS8_6detail15normal_iteratorINS8_10device_ptrIiEEEENSC_18binary_search_lessENSC_3lbfEEENS8_12zip_iteratorIN4cuda3std3__45tupleIJNS8_17counting_iteratorIjNS8_11use_defaultESS_SS_EENSF_INSG_IjEEEEEEEEEEEEEvT0_T1_
        .type           _ZN3cub18CUB_300001_SM_10006detail8for_each13static_kernelINS2_12policy_hub_t12policy_500_tElNS2_12op_wrapper_tIlN6thrust24THRUST_300001_SM_1000_NS6system6detail7generic6detail21binary_search_functorINS8_6detail15normal_iteratorINS8_10device_ptrIiEEEENSC_18binary_search_lessENSC_3lbfEEENS8_12zip_iteratorIN4cuda3std3__45tupleIJNS8_17counting_iteratorIjNS8_11use_defaultESS_SS_EENSF_INSG_IjEEEEEEEEEEEEEvT0_T1_,@function
        .size           _ZN3cub18CUB_300001_SM_10006detail8for_each13static_kernelINS2_12policy_hub_t12policy_500_tElNS2_12op_wrapper_tIlN6thrust24THRUST_300001_SM_1000_NS6system6detail7generic6detail21binary_search_functorINS8_6detail15normal_iteratorINS8_10device_ptrIiEEEENSC_18binary_search_lessENSC_3lbfEEENS8_12zip_iteratorIN4cuda3std3__45tupleIJNS8_17counting_iteratorIjNS8_11use_defaultESS_SS_EENSF_INSG_IjEEEEEEEEEEEEEvT0_T1_,(.L_x_1622 - _ZN3cub18CUB_300001_SM_10006detail8for_each13static_kernelINS2_12policy_hub_t12policy_500_tElNS2_12op_wrapper_tIlN6thrust24THRUST_300001_SM_1000_NS6system6detail7generic6detail21binary_search_functorINS8_6detail15normal_iteratorINS8_10device_ptrIiEEEENSC_18binary_search_lessENSC_3lbfEEENS8_12zip_iteratorIN4cuda3std3__45tupleIJNS8_17counting_iteratorIjNS8_11use_defaultESS_SS_EENSF_INSG_IjEEEEEEEEEEEEEvT0_T1_)
        .other          _ZN3cub18CUB_300001_SM_10006detail8for_each13static_kernelINS2_12policy_hub_t12policy_500_tElNS2_12op_wrapper_tIlN6thrust24THRUST_300001_SM_1000_NS6system6detail7generic6detail21binary_search_functorINS8_6detail15normal_iteratorINS8_10device_ptrIiEEEENSC_18binary_search_lessENSC_3lbfEEENS8_12zip_iteratorIN4cuda3std3__45tupleIJNS8_17counting_iteratorIjNS8_11use_defaultESS_SS_EENSF_INSG_IjEEEEEEEEEEEEEvT0_T1_,@"STO_CUDA_ENTRY STV_DEFAULT"
_ZN3cub18CUB_300001_SM_10006detail8for_each13static_kernelINS2_12policy_hub_t12policy_500_tElNS2_12op_wrapper_tIlN6thrust24THRUST_300001_SM_1000_NS6system6detail7generic6detail21binary_search_functorINS8_6detail15normal_iteratorINS8_10device_ptrIiEEEENSC_18binary_search_lessENSC_3lbfEEENS8_12zip_iteratorIN4cuda3std3__45tupleIJNS8_17counting_iteratorIjNS8_11use_defaultESS_SS_EENSF_INSG_IjEEEEEEEEEEEEEvT0_T1_:
.text._ZN3cub18CUB_300001_SM_10006detail8for_each13static_kernelINS2_12policy_hub_t12policy_500_tElNS2_12op_wrapper_tIlN6thrust24THRUST_300001_SM_1000_NS6system6detail7generic6detail21binary_search_functorINS8_6detail15normal_iteratorINS8_10device_ptrIiEEEENSC_18binary_search_lessENSC_3lbfEEENS8_12zip_iteratorIN4cuda3std3__45tupleIJNS8_17counting_iteratorIjNS8_11use_defaultESS_SS_EENSF_INSG_IjEEEEEEEEEEEEEvT0_T1_:
        /* <DEDUP_REMOVED lines=34> */
.L_x_607:
        /* <DEDUP_REMOVED lines=22> */
.L_x_606:
[----:B------:R0:W-:Y:S01]  /*0380*/  STG.E desc[UR10][R2.64], R17 ;  /* 0x0000001102007986 */ /* 0x0001e2000c10190a */
[----:B------:R-:W-:Y:S01]  /*0390*/  BSSY.RECONVERGENT B0, `(.L_x_608) ;  /* 0x0000019000007945 */ /* 0x000fe20003800200 */
[----:B------:R-:W-:Y:S02]  /*03a0*/  VIADD R5, R5, 0x100 ;  /* 0x0000010005057836 */ /* 0x000fe40000000000 */
[----:B------:R-:W-:Y:S02]  /*03b0*/  IMAD.MOV.U32 R13, RZ, RZ, RZ ;  /* 0x000000ffff0d7224 */ /* 0x000fe400078e00ff */
[----:B------:R-:W-:-:S07]  /*03c0*/  IMAD.MOV.U32 R15, RZ, RZ, RZ ;  /* 0x000000ffff0f7224 */ /* 0x000fce00078e00ff */
.L_x_609:
        /* <DEDUP_REMOVED lines=22> */
.L_x_608:
[----:B------:R-:W-:Y:S01]  /*0530*/  STG.E desc[UR10][R2.64+0x400], R13 ;  /* 0x0004000d02007986 */ /* 0x000fe2000c10190a */
[----:B------:R-:W-:Y:S05]  /*0540*/  EXIT ;  /* 0x000000000000794d */ /* 0x000fea0003800000 */
.L_x_605:
        /* <DEDUP_REMOVED lines=8> */
.L_x_604:
        /* <DEDUP_REMOVED lines=27> */
.L_x_614:
        /* <DEDUP_REMOVED lines=22> */
.L_x_613:
[----:B------:R-:W0:Y:S02]  /*08e0*/  LDCU.64 UR8, c[0x0][0x390] ;  /* 0x00007200ff0877ac */ /* 0x000e240008000a00 */
[----:B0-----:R-:W-:-:S04]  /*08f0*/  LEA R2, P0, R14, UR8, 0x2 ;  /* 0x000000080e027c11 */ /* 0x001fc8000f8010ff */
[----:B------:R-:W-:-:S05]  /*0900*/  LEA.HI.X R3, R14, UR9, R15, 0x2, P0 ;  /* 0x000000090e037c11 */ /* 0x000fca00080f140f */
[----:B------:R0:W-:Y:S04]  /*0910*/  STG.E desc[UR10][R2.64], R11 ;  /* 0x0000000b02007986 */ /* 0x0001e8000c10190a */
.L_x_612:
[----:B------:R-:W-:Y:S05]  /*0920*/  BSYNC.RECONVERGENT B0 ;  /* 0x0000000000007941 */ /* 0x000fea0003800200 */
.L_x_611:
        /* <DEDUP_REMOVED lines=15> */
.L_x_616:
        /* <DEDUP_REMOVED lines=22> */
.L_x_615:
[----:B------:R-:W-:Y:S01]  /*0b80*/  STG.E desc[UR10][R2.64], R13 ;  /* 0x0000000d02007986 */ /* 0x000fe2000c10190a */
[----:B------:R-:W-:Y:S05]  /*0b90*/  EXIT ;  /* 0x000000000000794d */ /* 0x000fea0003800000 */
.L_x_610:
        /* <DEDUP_REMOVED lines=16> */
.L_x_617:
        /* <DEDUP_REMOVED lines=14> */
.L_x_1622:


//--------------------- .text._ZN3cub18CUB_300001_SM_10006detail8for_each13static_kernelINS2_12policy_hub_t12policy_500_tEmN6thrust24THRUST_300001_SM_1000_NS8cuda_cub20__uninitialized_fill7functorINS7_10device_ptrIjEEjEEEEvT0_T1_ --------------------------
	.section	.text._ZN3cub18CUB_300001_SM_10006detail8for_each13static_kernelINS2_12policy_hub_t12policy_500_tEmN6thrust24THRUST_300001_SM_1000_NS8cuda_cub20__uninitialized_fill7functorINS7_10device_ptrIjEEjEEEEvT0_T1_,"ax",@progbits
	.align	128
        .global         _ZN3cub18CUB_300001_SM_10006detail8for_each13static_kernelINS2_12policy_hub_t12policy_500_tEmN6thrust24THRUST_300001_SM_1000_NS8cuda_cub20__uninitialized_fill7functorINS7_10device_ptrIjEEjEEEEvT0_T1_
        .type           _ZN3cub18CUB_300001_SM_10006detail8for_each13static_kernelINS2_12policy_hub_t12policy_500_tEmN6thrust24THRUST_300001_SM_1000_NS8cuda_cub20__uninitialized_fill7functorINS7_10device_ptrIjEEjEEEEvT0_T1_,@function
        .size           _ZN3cub18CUB_300001_SM_10006detail8for_each13static_kernelINS2_12policy_hub_t12policy_500_tEmN6thrust24THRUST_300001_SM_1000_NS8cuda_cub20__uninitialized_fill7functorINS7_10device_ptrIjEEjEEEEvT0_T1_,(.L_x_1623 - _ZN3cub18CUB_300001_SM_10006detail8for_each13static_kernelINS2_12policy_hub_t12policy_500_tEmN6thrust24THRUST_300001_SM_1000_NS8cuda_cub20__uninitialized_fill7functorINS7_10device_ptrIjEEjEEEEvT0_T1_)
        .other          _ZN3cub18CUB_300001_SM_10006detail8for_each13static_kernelINS2_12policy_hub_t12policy_500_tEmN6thrust24THRUST_300001_SM_1000_NS8cuda_cub20__uninitialized_fill7functorINS7_10device_ptrIjEEjEEEEvT0_T1_,@"STO_CUDA_ENTRY STV_DEFAULT"
_ZN3cub18CUB_300001_SM_10006detail8for_each13static_kernelINS2_12policy_hub_t12policy_500_tEmN6thrust24THRUST_300001_SM_1000_NS8cuda_cub20__uninitialized_fill7functorINS7_10device_ptrIjEEjEEEEvT0_T1_:
.text._ZN3cub18CUB_300001_SM_10006detail8for_each13static_kernelINS2_12policy_hub_t12policy_500_tEmN6thrust24THRUST_300001_SM_1000_NS8cuda_cub20__uninitialized_fill7functorINS7_10device_ptrIjEEjEEEEvT0_T1_:
        /* <DEDUP_REMOVED lines=8> */
[----:B------:R-:W-:-:S09]  /*0080*/  UISETP.GE.U32.AND.EX UP0, UPT, UR7, URZ, UPT, UP0 ;  /* 0x000000ff0700728c */ /* 0x000fd2000bf06100 */
[----:B--2---:R-:W-:Y:S05]  /*0090*/  BRA.U !UP0, `(.L_x_618) ;  /* 0x0000000108287547 */ /* 0x004fea000b800000 */
[----:B------:R-:W0:Y:S01]  /*00a0*/  S2R R0, SR_TID.X ;  /* 0x0000000000007919 */ /* 0x000e220000002100 */
[----:B------:R-:W1:Y:S01]  /*00b0*/  LDCU.64 UR6, c[0x0][0x388] ;  /* 0x00007100ff0677ac */ /* 0x000e620008000a00 */
[----:B------:R-:W2:Y:S01]  /*00c0*/  LDC R5, c[0x0][0x390] ;  /* 0x0000e400ff057b82 */ /* 0x000ea20000000800 */
[----:B0-----:R-:W-:-:S05]  /*00d0*/  IADD3 R0, P0, PT, R0, UR4, RZ ;  /* 0x0000000400007c10 */ /* 0x001fca000ff1e0ff */
[----:B------:R-:W-:Y:S01]  /*00e0*/  IMAD.X R3, RZ, RZ, UR5, P0 ;  /* 0x00000005ff037e24 */ /* 0x000fe200080e06ff */
[----:B-1----:R-:W-:-:S04]  /*00f0*/  LEA R2, P0, R0, UR6, 0x2 ;  /* 0x0000000600027c11 */ /* 0x002fc8000f8010ff */
[----:B------:R-:W-:-:S05]  /*0100*/  LEA.HI.X R3, R0, UR7, R3, 0x2, P0 ;  /* 0x0000000700037c11 */ /* 0x000fca00080f1403 */
[----:B--2---:R-:W-:Y:S04]  /*0110*/  STG.E desc[UR8][R2.64], R5 ;  /* 0x0000000502007986 */ /* 0x004fe8000c101908 */
[----:B------:R-:W-:Y:S01]  /*0120*/  STG.E desc[UR8][R2.64+0x400], R5 ;  /* 0x0004000502007986 */ /* 0x000fe2000c101908 */
[----:B------:R-:W-:Y:S05]  /*0130*/  EXIT ;  /* 0x000000000000794d */ /* 0x000fea0003800000 */
.L_x_618:
[----:B------:R-:W0:Y:S01]  /*0140*/  S2R R0, SR_TID.X ;  /* 0x0000000000007919 */ /* 0x000e220000002100 */
[----:B------:R-:W-:Y:S01]  /*0150*/  IMAD.U32 R2, RZ, RZ, UR7 ;  /* 0x00000007ff027e24 */ /* 0x000fe2000f8e00ff */
[----:B------:R-:W1:Y:S01]  /*0160*/  LDCU.64 UR10, c[0x0][0x388] ;  /* 0x00007100ff0a77ac */ /* 0x000e620008000a00 */
[----:B------:R-:W-:Y:S01]  /*0170*/  IMAD.U32 R4, RZ, RZ, UR7 ;  /* 0x00000007ff047e24 */ /* 0x000fe2000f8e00ff */
[----:B0-----:R-:W-:-:S04]  /*0180*/  ISETP.LT.U32.AND P0, PT, R0, UR6, PT ;  /* 0x0000000600007c0c */ /* 0x001fc8000bf01070 */
[----:B------:R-:W-:Y:S01]  /*0190*/  ISETP.GT.U32.AND.EX P0, PT, R2, RZ, PT, P0 ;  /* 0x000000ff0200720c */ /* 0x000fe20003f04100 */
[C---:B------:R-:W-:Y:S01]  /*01a0*/  VIADD R2, R0.reuse, 0x100 ;  /* 0x0000010000027836 */ /* 0x040fe20000000000 */
[----:B------:R-:W-:-:S04]  /*01b0*/  IADD3 R0, P2, PT, R0, UR4, RZ ;  /* 0x0000000400007c10 */ /* 0x000fc8000ff5e0ff */
[----:B------:R-:W-:Y:S01]  /*01c0*/  ISETP.LT.U32.AND P1, PT, R2, UR6, PT ;  /* 0x0000000602007c0c */ /* 0x000fe2000bf21070 */
[----:B------:R-:W-:Y:S01]  /*01d0*/  IMAD.X R3, RZ, RZ, UR5, P2 ;  /* 0x00000005ff037e24 */ /* 0x000fe200090e06ff */
[----:B-1----:R-:W-:Y:S02]  /*01e0*/  LEA R2, P2, R0, UR10, 0x2 ;  /* 0x0000000a00027c11 */ /* 0x002fe4000f8410ff */
[----:B------:R-:W-:Y:S02]  /*01f0*/  ISETP.GT.U32.AND.EX P1, PT, R4, RZ, PT, P1 ;  /* 0x000000ff0400720c */ /* 0x000fe40003f24110 */
[----:B------:R-:W-:Y:S01]  /*0200*/  LEA.HI.X R3, R0, UR11, R3, 0x2, P2 ;  /* 0x0000000b00037c11 */ /* 0x000fe200090f1403 */
[----:B------:R-:W0:Y:S04]  /*0210*/  @P0 LDC R5, c[0x0][0x390] ;  /* 0x0000e400ff050b82 */ /* 0x000e280000000800 */
[----:B0-----:R0:W-:Y:S06]  /*0220*/  @P0 STG.E desc[UR8][R2.64], R5 ;  /* 0x0000000502000986 */ /* 0x0011ec000c101908 */
[----:B------:R-:W-:Y:S05]  /*0230*/  @!P1 EXIT ;  /* 0x000000000000994d */ /* 0x000fea0003800000 */
[----:B0-----:R-:W0:Y:S02]  /*0240*/  LDC R5, c[0x0][0x390] ;  /* 0x0000e400ff057b82 */ /* 0x001e240000000800 */
[----:B0-----:R-:W-:Y:S01]  /*0250*/  STG.E desc[UR8][R2.64+0x400], R5 ;  /* 0x0004000502007986 */ /* 0x001fe2000c101908 */
[----:B------:R-:W-:Y:S05]  /*0260*/  EXIT ;  /* 0x000000000000794d */ /* 0x000fea0003800000 */
.L_x_619:
        /* <DEDUP_REMOVED lines=9> */
.L_x_1623:


//--------------------- .text._ZN3cub18CUB_300001_SM_10006detail8for_each13static_kernelINS2_12policy_hub_t12policy_500_tElN6thrust24THRUST_300001_SM_1000_NS8cuda_cub6__fill7functorINS7_6detail15normal_iteratorINS7_10device_ptrIfEEEEiEEEEvT0_T1_ --------------------------
	.section	.text._ZN3cub18CUB_300001_SM_10006detail8for_each13static_kernelINS2_12policy_hub_t12policy_500_tElN6thrust24THRUST_300001_SM_1000_NS8cuda_cub6__fill7functorINS7_6detail15normal_iteratorINS7_10device_ptrIfEEEEiEEEEvT0_T1_,"ax",@progbits
	.align	128
        .global         _ZN3cub18CUB_300001_SM_10006detail8for_each13static_kernelINS2_12policy_hub_t12policy_500_tElN6thrust24THRUST_300001_SM_1000_NS8cuda_cub6__fill7functorINS7_6detail15normal_iteratorINS7_10device_ptrIfEEEEiEEEEvT0_T1_
        .type           _ZN3cub18CUB_300001_SM_10006detail8for_each13static_kernelINS2_12policy_hub_t12policy_500_tElN6thrust24THRUST_300001_SM_1000_NS8cuda_cub6__fill7functorINS7_6detail15normal_iteratorINS7_10device_ptrIfEEEEiEEEEvT0_T1_,@function
        .size           _ZN3cub18CUB_300001_SM_10006detail8for_each13static_kernelINS2_12policy_hub_t12policy_500_tElN6thrust24THRUST_300001_SM_1000_NS8cuda_cub6__fill7functorINS7_6detail15normal_iteratorINS7_10device_ptrIfEEEEiEEEEvT0_T1_,(.L_x_1624 - _ZN3cub18CUB_300001_SM_10006detail8for_each13static_kernelINS2_12policy_hub_t12policy_500_tElN6thrust24THRUST_300001_SM_1000_NS8cuda_cub6__fill7functorINS7_6detail15normal_iteratorINS7_10device_ptrIfEEEEiEEEEvT0_T1_)
        .other          _ZN3cub18CUB_300001_SM_10006detail8for_each13static_kernelINS2_12policy_hub_t12policy_500_tElN6thrust24THRUST_300001_SM_1000_NS8cuda_cub6__fill7functorINS7_6detail15normal_iteratorINS7_10device_ptrIfEEEEiEEEEvT0_T1_,@"STO_CUDA_ENTRY STV_DEFAULT"
_ZN3cub18CUB_300001_SM_10006detail8for_each13static_kernelINS2_12policy_hub_t12policy_500_tElN6thrust24THRUST_300001_SM_1000_NS8cuda_cub6__fill7functorINS7_6detail15normal_iteratorINS7_10device_ptrIfEEEEiEEEEvT0_T1_:
.text._ZN3cub18CUB_300001_SM_10006detail8for_each13static_kernelINS2_12policy_hub_t12policy_500_tElN6thrust24THRUST_300001_SM_1000_NS8cuda_cub6__fill7functorINS7_6detail15normal_iteratorINS7_10device_ptrIfEEEEiEEEEvT0_T1_:
        /* <DEDUP_REMOVED lines=10> */
[----:B------:R-:W0:Y:S01]  /*00a0*/  S2R R0, SR_TID.X ;  /* 0x0000000000007919 */ /* 0x000e220000002100 */
[----:B------:R-:W1:Y:S01]  /*00b0*/  LDCU.64 UR10, c[0x0][0x388] ;  /* 0x00007100ff0a77ac */ /* 0x000e620008000a00 */
[----:B------:R-:W2:Y:S02]  /*00c0*/  LDCU UR6, c[0x0][0x390] ;  /* 0x00007200ff0677ac */ /* 0x000ea40008000800 */
[----:B--2---:R-:W-:Y:S02]  /*00d0*/  I2FP.F32.S32 R5, UR6 ;  /* 0x0000000600057c45 */ /* 0x004fe40008201400 */
[----:B0-----:R-:W-:-:S05]  /*00e0*/  IADD3 R0, P0, PT, R0, UR4, RZ ;  /* 0x0000000400007c10 */ /* 0x001fca000ff1e0ff */
[----:B------:R-:W-:Y:S01]  /*00f0*/  IMAD.X R3, RZ, RZ, UR5, P0 ;  /* 0x00000005ff037e24 */ /* 0x000fe200080e06ff */
[----:B-1----:R-:W-:-:S04]  /*0100*/  LEA R2, P0, R0, UR10, 0x2 ;  /* 0x0000000a00027c11 */ /* 0x002fc8000f8010ff */
[----:B------:R-:W-:-:S05]  /*0110*/  LEA.HI.X R3, R0, UR11, R3, 0x2, P0 ;  /* 0x0000000b00037c11 */ /* 0x000fca00080f1403 */
[----:B------:R-:W-:Y:S04]  /*0120*/  STG.E desc[UR8][R2.64], R5 ;  /* 0x0000000502007986 */ /* 0x000fe8000c101908 */
[----:B------:R-:W-:Y:S01]  /*0130*/  STG.E desc[UR8][R2.64+0x400], R5 ;  /* 0x0004000502007986 */ /* 0x000fe2000c101908 */
[----:B------:R-:W-:Y:S05]  /*0140*/  EXIT ;  /* 0x000000000000794d */ /* 0x000fea0003800000 */
.L_x_620:
[----:B------:R-:W0:Y:S01]  /*0150*/  S2R R0, SR_TID.X ;  /* 0x0000000000007919 */ /* 0x000e220000002100 */
[----:B------:R-:W1:Y:S01]  /*0160*/  LDCU.64 UR12, c[0x0][0x388] ;  /* 0x00007100ff0c77ac */ /* 0x000e620008000a00 */
[----:B------:R-:W-:Y:S01]  /*0170*/  USHF.R.S32.HI UR7, URZ, 0x1f, UR6 ;  /* 0x0000001fff077899 */ /* 0x000fe20008011406 */
[----:B------:R-:W2:Y:S05]  /*0180*/  LDCU UR10, c[0x0][0x390] ;  /* 0x00007200ff0a77ac */ /* 0x000eaa0008000800 */
[----:B------:R-:W-:Y:S02]  /*0190*/  IMAD.U32 R3, RZ, RZ, UR7 ;  /* 0x00000007ff037e24 */ /* 0x000fe4000f8e00ff */
[----:B------:R-:W-:Y:S01]  /*01a0*/  IMAD.U32 R4, RZ, RZ, UR7 ;  /* 0x00000007ff047e24 */ /* 0x000fe2000f8e00ff */
[----:B--2---:R-:W-:Y:S01]  /*01b0*/  I2FP.F32.S32 R5, UR10 ;  /* 0x0000000a00057c45 */ /* 0x004fe20008201400 */
[C---:B0-----:R-:W-:Y:S01]  /*01c0*/  VIADD R2, R0.reuse, 0x100 ;  /* 0x0000010000027836 */ /* 0x041fe20000000000 */
[----:B------:R-:W-:-:S02]  /*01d0*/  ISETP.LT.U32.AND P0, PT, R0, UR6, PT ;  /* 0x0000000600007c0c */ /* 0x000fc4000bf01070 */
[----:B------:R-:W-:Y:S02]  /*01e0*/  IADD3 R0, P2, PT, R0, UR4, RZ ;  /* 0x0000000400007c10 */ /* 0x000fe4000ff5e0ff */
[----:B------:R-:W-:Y:S02]  /*01f0*/  ISETP.LT.U32.AND P1, PT, R2, UR6, PT ;  /* 0x0000000602007c0c */ /* 0x000fe4000bf21070 */
[----:B------:R-:W-:Y:S01]  /*0200*/  ISETP.GT.AND.EX P0, PT, R3, RZ, PT, P0 ;  /* 0x000000ff0300720c */ /* 0x000fe20003f04300 */
[----:B------:R-:W-:Y:S01]  /*0210*/  IMAD.X R3, RZ, RZ, UR5, P2 ;  /* 0x00000005ff037e24 */ /* 0x000fe200090e06ff */
[----:B------:R-:W-:Y:S02]  /*0220*/  ISETP.GT.AND.EX P1, PT, R4, RZ, PT, P1 ;  /* 0x000000ff0400720c */ /* 0x000fe40003f24310 */
[----:B-1----:R-:W-:-:S04]  /*0230*/  LEA R2, P2, R0, UR12, 0x2 ;  /* 0x0000000c00027c11 */ /* 0x002fc8000f8410ff */
[----:B------:R-:W-:-:S05]  /*0240*/  LEA.HI.X R3, R0, UR13, R3, 0x2, P2 ;  /* 0x0000000d00037c11 */ /* 0x000fca00090f1403 */
[----:B------:R0:W-:Y:S02]  /*0250*/  @P0 STG.E desc[UR8][R2.64], R5 ;  /* 0x0000000502000986 */ /* 0x0001e4000c101908 */
[----:B------:R-:W-:Y:S05]  /*0260*/  @!P1 EXIT ;  /* 0x000000000000994d */ /* 0x000fea0003800000 */
[----:B------:R-:W-:Y:S01]  /*0270*/  STG.E desc[UR8][R2.64+0x400], R5 ;  /* 0x0004000502007986 */ /* 0x000fe2000c101908 */
[----:B------:R-:W-:Y:S05]  /*0280*/  EXIT ;  /* 0x000000000000794d */ /* 0x000fea0003800000 */
.L_x_621:
        /* <DEDUP_REMOVED lines=15> */
.L_x_1624:


//--------------------- .text._ZN3cub18CUB_300001_SM_10006detail8for_each13static_kernelINS2_12policy_hub_t12policy_500_tEmN6thrust24THRUST_300001_SM_1000_NS8cuda_cub20__uninitialized_fill7functorINS7_10device_ptrIfEEfEEEEvT0_T1_ --------------------------
	.section	.text._ZN3cub18CUB_300001_SM_10006detail8for_each13static_kernelINS2_12policy_hub_t12policy_500_tEmN6thrust24THRUST_300001_SM_1000_NS8cuda_cub20__uninitialized_fill7functorINS7_10device_ptrIfEEfEEEEvT0_T1_,"ax",@progbits
	.align	128
        .global         _ZN3cub18CUB_300001_SM_10006detail8for_each13static_kernelINS2_12policy_hub_t12policy_500_tEmN6thrust24THRUST_300001_SM_1000_NS8cuda_cub20__uninitialized_fill7functorINS7_10device_ptrIfEEfEEEEvT0_T1_
        .type           _ZN3cub18CUB_300001_SM_10006detail8for_each13static_kernelINS2_12policy_hub_t12policy_500_tEmN6thrust24THRUST_300001_SM_1000_NS8cuda_cub20__uninitialized_fill7functorINS7_10device_ptrIfEEfEEEEvT0_T1_,@function
        .size           _ZN3cub18CUB_300001_SM_10006detail8for_each13static_kernelINS2_12policy_hub_t12policy_500_tEmN6thrust24THRUST_300001_SM_1000_NS8cuda_cub20__uninitialized_fill7functorINS7_10device_ptrIfEEfEEEEvT0_T1_,(.L_x_1625 - _ZN3cub18CUB_300001_SM_10006detail8for_each13static_kernelINS2_12policy_hub_t12policy_500_tEmN6thrust24THRUST_300001_SM_1000_NS8cuda_cub20__uninitialized_fill7functorINS7_10device_ptrIfEEfEEEEvT0_T1_)
        .other          _ZN3cub18CUB_300001_SM_10006detail8for_each13static_kernelINS2_12policy_hub_t12policy_500_tEmN6thrust24THRUST_300001_SM_1000_NS8cuda_cub20__uninitialized_fill7functorINS7_10device_ptrIfEEfEEEEvT0_T1_,@"STO_CUDA_ENTRY STV_DEFAULT"
_ZN3cub18CUB_300001_SM_10006detail8for_each13static_kernelINS2_12policy_hub_t12policy_500_tEmN6thrust24THRUST_300001_SM_1000_NS8cuda_cub20__uninitialized_fill7functorINS7_10device_ptrIfEEfEEEEvT0_T1_:
.text._ZN3cub18CUB_300001_SM_10006detail8for_each13static_kernelINS2_12policy_hub_t12policy_500_tEmN6thrust24THRUST_300001_SM_1000_NS8cuda_cub20__uninitialized_fill7functorINS7_10device_ptrIfEEfEEEEvT0_T1_:
        /* <DEDUP_REMOVED lines=20> */
.L_x_622:
        /* <DEDUP_REMOVED lines=19> */
.L_x_623:
        /* <DEDUP_REMOVED lines=9> */
.L_x_1625:


//--------------------- .text._ZN3cub18CUB_300001_SM_10006detail8for_each13static_kernelINS2_12policy_hub_t12policy_500_tEmN6thrust24THRUST_300001_SM_1000_NS8cuda_cub20__uninitialized_fill7functorINS7_10device_ptrIiEEiEEEEvT0_T1_ --------------------------
	.section	.text._ZN3cub18CUB_300001_SM_10006detail8for_each13static_kernelINS2_12policy_hub_t12policy_500_tEmN6thrust24THRUST_300001_SM_1000_NS8cuda_cub20__uninitialized_fill7functorINS7_10device_ptrIiEEiEEEEvT0_T1_,"ax",@progbits
	.align	128
        .global         _ZN3cub18CUB_300001_SM_10006detail8for_each13static_kernelINS2_12policy_hub_t12policy_500_tEmN6thrust24THRUST_300001_SM_1000_NS8cuda_cub20__uninitialized_fill7functorINS7_10device_ptrIiEEiEEEEvT0_T1_
        .type           _ZN3cub18CUB_300001_SM_10006detail8for_each13static_kernelINS2_12policy_hub_t12policy_500_tEmN6thrust24THRUST_300001_SM_1000_NS8cuda_cub20__uninitialized_fill7functorINS7_10device_ptrIiEEiEEEEvT0_T1_,@function
        .size           _ZN3cub18CUB_300001_SM_10006detail8for_each13static_kernelINS2_12policy_hub_t12policy_500_tEmN6thrust24THRUST_300001_SM_1000_NS8cuda_cub20__uninitialized_fill7functorINS7_10device_ptrIiEEiEEEEvT0_T1_,(.L_x_1626 - _ZN3cub18CUB_300001_SM_10006detail8for_each13static_kernelINS2_12policy_hub_t12policy_500_tEmN6thrust24THRUST_300001_SM_1000_NS8cuda_cub20__uninitialized_fill7functorINS7_10device_ptrIiEEiEEEEvT0_T1_)
        .other          _ZN3cub18CUB_300001_SM_10006detail8for_each13static_kernelINS2_12policy_hub_t12policy_500_tEmN6thrust24THRUST_300001_SM_1000_NS8cuda_cub20__uninitialized_fill7functorINS7_10device_ptrIiEEiEEEEvT0_T1_,@"STO_CUDA_ENTRY STV_DEFAULT"
_ZN3cub18CUB_300001_SM_10006detail8for_each13static_kernelINS2_12policy_hub_t12policy_500_tEmN6thrust24THRUST_300001_SM_1000_NS8cuda_cub20__uninitialized_fill7functorINS7_10device_ptrIiEEiEEEEvT0_T1_:
.text._ZN3cub18CUB_300001_SM_10006detail8for_each13static_kernelINS2_12policy_hub_t12policy_500_tEmN6thrust24THRUST_300001_SM_1000_NS8cuda_cub20__uninitialized_fill7functorINS7_10device_ptrIiEEiEEEEvT0_T1_:
        /* <DEDUP_REMOVED lines=20> */
.L_x_624:
        /* <DEDUP_REMOVED lines=19> */
.L_x_625:
        /* <DEDUP_REMOVED lines=9> */
.L_x_1626:


//--------------------- .text._ZN3cub18CUB_300001_SM_10006detail6reduce28DeviceReduceSingleTileKernelINS2_10policy_hubIN4cuda3std3__45tupleIJblEEEyN6thrust24THRUST_300001_SM_1000_NS8cuda_cub9__find_if7functorIS9_EEE10Policy1000EPS9_SI_iSF_S9_S9_NS7_10__identityEEEvT0_T1_T2_T3_T4_T6_ --------------------------
	.section	.text._ZN3cub18CUB_300001_SM_10006detail6reduce28DeviceReduceSingleTileKernelINS2_10policy_hubIN4cuda3std3__45tupleIJblEEEyN6thrust24THRUST_300001_SM_1000_NS8cuda_cub9__find_if7functorIS9_EEE10Policy1000EPS9_SI_iSF_S9_S9_NS7_10__identityEEEvT0_T1_T2_T3_T4_T6_,"ax",@progbits
	.align	128
        .global         _ZN3cub18CUB_300001_SM_10006detail6reduce28DeviceReduceSingleTileKernelINS2_10policy_hubIN4cuda3std3__45tupleIJblEEEyN6thrust24THRUST_300001_SM_1000_NS8cuda_cub9__find_if7functorIS9_EEE10Policy1000EPS9_SI_iSF_S9_S9_NS7_10__identityEEEvT0_T1_T2_T3_T4_T6_
        .type           _ZN3cub18CUB_300001_SM_10006detail6reduce28DeviceReduceSingleTileKernelINS2_10policy_hubIN4cuda3std3__45tupleIJblEEEyN6thrust24THRUST_300001_SM_1000_NS8cuda_cub9__find_if7functorIS9_EEE10Policy1000EPS9_SI_iSF_S9_S9_NS7_10__identityEEEvT0_T1_T2_T3_T4_T6_,@function
        .size           _ZN3cub18CUB_300001_SM_10006detail6reduce28DeviceReduceSingleTileKernelINS2_10policy_hubIN4cuda3std3__45tupleIJblEEEyN6thrust24THRUST_300001_SM_1000_NS8cuda_cub9__find_if7functorIS9_EEE10Policy1000EPS9_SI_iSF_S9_S9_NS7_10__identityEEEvT0_T1_T2_T3_T4_T6_,(.L_x_1627 - _ZN3cub18CUB_300001_SM_10006detail6reduce28DeviceReduceSingleTileKernelINS2_10policy_hubIN4cuda3std3__45tupleIJblEEEyN6thrust24THRUST_300001_SM_1000_NS8cuda_cub9__find_if7functorIS9_EEE10Policy1000EPS9_SI_iSF_S9_S9_NS7_10__identityEEEvT0_T1_T2_T3_T4_T6_)
        .other          _ZN3cub18CUB_300001_SM_10006detail6reduce28DeviceReduceSingleTileKernelINS2_10policy_hubIN4cuda3std3__45tupleIJblEEEyN6thrust24THRUST_300001_SM_1000_NS8cuda_cub9__find_if7functorIS9_EEE10Policy1000EPS9_SI_iSF_S9_S9_NS7_10__identityEEEvT0_T1_T2_T3_T4_T6_,@"STO_CUDA_ENTRY STV_DEFAULT"
_ZN3cub18CUB_300001_SM_10006detail6reduce28DeviceReduceSingleTileKernelINS2_10policy_hubIN4cuda3std3__45tupleIJblEEEyN6thrust24THRUST_300001_SM_1000_NS8cuda_cub9__find_if7functorIS9_EEE10Policy1000EPS9_SI_iSF_S9_S9_NS7_10__identityEEEvT0_T1_T2_T3_T4_T6_:
.text._ZN3cub18CUB_300001_SM_10006detail6reduce28DeviceReduceSingleTileKernelINS2_10policy_hubIN4cuda3std3__45tupleIJblEEEyN6thrust24THRUST_300001_SM_1000_NS8cuda_cub9__find_if7functorIS9_EEE10Policy1000EPS9_SI_iSF_S9_S9_NS7_10__identityEEEvT0_T1_T2_T3_T4_T6_:
[----:B------:R-:W-:Y:S01]  /*0000*/  LDC R1, c[0x0][0x37c] ;  /* 0x0000df00ff017b82 */ /* 0x000fe20000000800 */
[----:B------:R-:W0:Y:S07]  /*0010*/  LDCU UR4, c[0x0][0x390] ;  /* 0x00007200ff0477ac */ /* 0x000e2e0008000800 */
[----:B------:R-:W1:Y:S01]  /*0020*/  LDC.U8 R0, c[0x0][0x398] ;  /* 0x0000e600ff007b82 */ /* 0x000e620000000000 */
[----:B------:R-:W2:Y:S01]  /*0030*/  LDCU.64 UR8, c[0x0][0x358] ;  /* 0x00006b00ff0877ac */ /* 0x000ea20008000a00 */
[----:B0-----:R-:W-:-:S09]  /*0040*/  UISETP.NE.AND UP0, UPT, UR4, URZ, UPT ;  /* 0x000000ff0400728c */ /* 0x001fd2000bf05270 */
[----:B--2---:R-:W-:Y:S05]  /*0050*/  BRA.U UP0, `(.L_x_626) ;  /* 0x0000000100207547 */ /* 0x004fea000b800000 */
[----:B------:R-:W0:Y:S02]  /*0060*/  S2R R2, SR_TID.X ;  /* 0x0000000000027919 */ /* 0x000e240000002100 */
[----:B0-----:R-:W-:-:S13]  /*0070*/  ISETP.NE.AND P0, PT, R2, RZ, PT ;  /* 0x000000ff0200720c */ /* 0x001fda0003f05270 */
[----:B------:R-:W-:Y:S05]  /*0080*/  @P0 EXIT ;  /* 0x000000000000094d */ /* 0x000fea0003800000 */
[----:B------:R-:W1:Y:S08]  /*0090*/  LDC.64 R2, c[0x0][0x388] ;  /* 0x0000e200ff027b82 */ /* 0x000e700000000a00 */
[----:B------:R-:W0:Y:S01]  /*00a0*/  LDC.64 R4, c[0x0][0x3a0] ;  /* 0x0000e800ff047b82 */ /* 0x000e220000000a00 */
[----:B-1----:R-:W-:Y:S04]  /*00b0*/  STG.E.U8 desc[UR8][R2.64], R0 ;  /* 0x0000000002007986 */ /* 0x002fe8000c101108 */
[----:B0-----:R-:W-:Y:S01]  /*00c0*/  STG.E.64 desc[UR8][R2.64+0x8], R4 ;  /* 0x0000080402007986 */ /* 0x001fe2000c101b08 */
[----:B------:R-:W-:Y:S05]  /*00d0*/  EXIT ;  /* 0x000000000000794d */ /* 0x000fea0003800000 */
.L_x_626:
[----:B------:R-:W-:Y:S01]  /*00e0*/  UISETP.GT.AND UP0, UPT, UR4, 0x3ff, UPT ;  /* 0x000003ff0400788c */ /* 0x000fe2000bf04270 */
[----:B------:R-:W-:Y:S08]  /*00f0*/  BSSY.RECONVERGENT B0, `(.L_x_627) ;  /* 0x00003d8000007945 */ /* 0x000ff00003800200 */
[----:B------:R-:W-:Y:S05]  /*0100*/  BRA.U UP0, `(.L_x_628) ;  /* 0x0000002100e47547 */ /* 0x000fea000b800000 */
[----:B------:R-:W0:Y:S01]  /*0110*/  S2R R5, SR_TID.X ;  /* 0x0000000000057919 */ /* 0x000e220000002100 */
[----:B------:R-:W-:Y:S01]  /*0120*/  BSSY.RECONVERGENT B1, `(.L_x_629) ;  /* 0x000000b000017945 */ /* 0x000fe20003800200 */
[----:B------:R-:W-:Y:S02]  /*0130*/  PRMT R4, RZ, 0x7610, R4 ;  /* 0x00007610ff047816 */ /* 0x000fe40000000004 */
[----:B------:R-:W-:Y:S02]  /*0140*/  CS2R R2, SRZ ;  /* 0x0000000000027805 */ /* 0x000fe4000001ff00 */
[----:B0-----:R-:W-:Y:S01]  /*0150*/  ISETP.GE.AND P0, PT, R5, UR4, PT ;  /* 0x0000000405007c0c */ /* 0x001fe2000bf06270 */
[----:B------:R-:W-:-:S12]  /*0160*/  IMAD.MOV.U32 R9, RZ, RZ, R5 ;  /* 0x000000ffff097224 */ /* 0x000fd800078e0005 */
[----:B------:R-:W-:Y:S05]  /*0170*/  @P0 BRA `(.L_x_630) ;  /* 0x0000000000140947 */ /* 0x000fea0003800000 */
[----:B------:R-:W0:Y:S02]  /*0180*/  LDC.64 R6, c[0x0][0x380] ;  /* 0x0000e000ff067b82 */ /* 0x000e240000000a00 */
[----:B0-----:R-:W-:-:S05]  /*0190*/  IMAD.WIDE.U32 R6, R5, 0x10, R6 ;  /* 0x0000001005067825 */ /* 0x001fca00078e0006 */
[----:B------:R0:W5:Y:S04]  /*01a0*/  LDG.E.U16.CONSTANT R4, desc[UR8][R6.64] ;  /* 0x0000000806047981 */ /* 0x000168000c1e9500 */
[----:B------:R0:W5:Y:S01]  /*01b0*/  LDG.E.64.CONSTANT R2, desc[UR8][R6.64+0x8] ;  /* 0x0000080806027981 */ /* 0x000162000c1e9b00 */
[----:B------:R-:W-:-:S07]  /*01c0*/  VIADD R9, R5, 0x100 ;  /* 0x0000010005097836 */ /* 0x000fce0000000000 */
.L_x_630:
[----:B------:R-:W-:Y:S05]  /*01d0*/  BSYNC.RECONVERGENT B1 ;  /* 0x0000000000017941 */ /* 0x000fea0003800200 */
.L_x_629:
[----:B------:R-:W-:Y:S01]  /*01e0*/  ISETP.GE.AND P0, PT, R9, UR4, PT ;  /* 0x0000000409007c0c */ /* 0x000fe2000bf06270 */
[----:B------:R-:W-:-:S12]  /*01f0*/  BSSY.RECONVERGENT B1, `(.L_x_631) ;  /* 0x0000058000017945 */ /* 0x000fd80003800200 */
[----:B------:R-:W-:Y:S05]  /*0200*/  @P0 BRA `(.L_x_632) ;  /* 0x0000000400580947 */ /* 0x000fea0003800000 */
[----:B------:R-:W-:Y:S01]  /*0210*/  LOP3.LUT R8, RZ, R9, RZ, 0x33, !PT ;  /* 0x00000009ff087212 */ /* 0x000fe200078e33ff */
[----:B0-----:R-:W0:Y:S01]  /*0220*/  LDC.64 R6, c[0x0][0x380] ;  /* 0x0000e000ff067b82 */ /* 0x001e220000000a00 */
[----:B------:R-:W-:Y:S03]  /*0230*/  BSSY.RECONVERGENT B2, `(.L_x_633) ;  /* 0x0000020000027945 */ /* 0x000fe60003800200 */
[----:B------:R-:W-:-:S05]  /*0240*/  VIADD R8, R8, UR4 ;  /* 0x0000000408087c36 */ /* 0x000fca0008000000 */
[C---:B------:R-:W-:Y:S02]  /*0250*/  LOP3.LUT R10, R8.reuse, 0x300, RZ, 0xc0, !PT ;  /* 0x00000300080a7812 */ /* 0x040fe400078ec0ff */
[----:B------:R-:W-:Y:S02]  /*0260*/  ISETP.GE.U32.AND P1, PT, R8, 0x300, PT ;  /* 0x000003000800780c */ /* 0x000fe40003f26070 */
[----:B------:R-:W-:-:S13]  /*0270*/  ISETP.NE.AND P0, PT, R10, 0x300, PT ;  /* 0x000003000a00780c */ /* 0x000fda0003f05270 */
[----:B------:R-:W-:Y:S05]  /*0280*/  @!P0 BRA `(.L_x_634) ;  /* 0x0000000000688947 */ /* 0x000fea0003800000 */
[----:B------:R-:W2:Y:S01]  /*0290*/  LDC.64 R10, c[0x0][0x380] ;  /* 0x0000e000ff0a7b82 */ /* 0x000ea20000000a00 */
[----:B------:R-:W-:-:S04]  /*02a0*/  LEA.HI R8, R8, 0x1, RZ, 0x18 ;  /* 0x0000000108087811 */ /* 0x000fc800078fc0ff */
[----:B------:R-:W-:-:S05]  /*02b0*/  LOP3.LUT R8, R8, 0x3, RZ, 0xc0, !PT ;  /* 0x0000000308087812 */ /* 0x000fca00078ec0ff */
[----:B------:R-:W-:Y:S02]  /*02c0*/  IMAD.MOV R8, RZ, RZ, -R8 ;  /* 0x000000ffff087224 */ /* 0x000fe400078e0a08 */
[----:B--2---:R-:W-:-:S04]  /*02d0*/  IMAD.WIDE.U32 R10, R9, 0x10, R10 ;  /* 0x00000010090a7825 */ /* 0x004fc800078e000a */
[----:B------:R-:W-:Y:S02]  /*02e0*/  IMAD.MOV.U32 R15, RZ, RZ, R10 ;  /* 0x000000ffff0f7224 */ /* 0x000fe400078e000a */
[----:B------:R-:W-:-:S07]  /*02f0*/  IMAD.MOV.U32 R13, RZ, RZ, R11 ;  /* 0x000000ffff0d7224 */ /* 0x000fce00078e000b */
.L_x_635:
[----:B------:R-:W-:-:S05]  /*0300*/  IMAD.MOV.U32 R12, RZ, RZ, R15 ;  /* 0x000000ffff0c7224 */ /* 0x000fca00078e000f */
[----:B------:R-:W2:Y:S04]  /*0310*/  LDG.E.U16.CONSTANT R14, desc[UR8][R12.64] ;  /* 0x000000080c0e7981 */ /* 0x000ea8000c1e9500 */
[----:B------:R3:W4:Y:S01]  /*0320*/  LDG.E.64.CONSTANT R10, desc[UR8][R12.64+0x8] ;  /* 0x000008080c0a7981 */ /* 0x000722000c1e9b00 */
[----:B------:R-:W-:Y:S01]  /*0330*/  VIADD R8, R8, 0x1 ;  /* 0x0000000108087836 */ /* 0x000fe20000000000 */
[----:B-----5:R-:W-:Y:S01]  /*0340*/  LOP3.LUT P2, RZ, R4, 0xff, RZ, 0xc0, !PT ;  /* 0x000000ff04ff7812 */ /* 0x020fe2000784c0ff */
[----:B------:R-:W-:Y:S01]  /*0350*/  VIADD R9, R9, 0x100 ;  /* 0x0000010009097836 */ /* 0x000fe20000000000 */
[----:B------:R-:W-:Y:S02]  /*0360*/  IADD3 R15, P5, PT, R12, 0x1000, RZ ;  /* 0x000010000c0f7810 */ /* 0x000fe40007fbe0ff */
[----:B------:R-:W-:-:S03]  /*0370*/  ISETP.NE.AND P4, PT, R8, RZ, PT ;  /* 0x000000ff0800720c */ /* 0x000fc60003f85270 */
[----:B---3--:R-:W-:Y:S01]  /*0380*/  IMAD.X R13, RZ, RZ, R13, P5 ;  /* 0x000000ffff0d7224 */ /* 0x008fe200028e060d */
[----:B--2---:R-:W-:Y:S02]  /*0390*/  LOP3.LUT P3, RZ, R14, 0xff, RZ, 0xc0, !PT ;  /* 0x000000ff0eff7812 */ /* 0x004fe4000786c0ff */
[----:B----4-:R-:W-:-:S03]  /*03a0*/  ISETP.LT.U32.AND P0, PT, R10, R2, PT ;  /* 0x000000020a00720c */ /* 0x010fc60003f01070 */
[----:B------:R-:W-:Y:S02]  /*03b0*/  @P2 SEL R14, R4, 0x1, !P3 ;  /* 0x00000001040e2807 */ /* 0x000fe40005800000 */
[----:B------:R-:W-:Y:S02]  /*03c0*/  ISETP.LT.AND.EX P0, PT, R11, R3, PT, P0 ;  /* 0x000000030b00720c */ /* 0x000fe40003f01300 */
[----:B------:R-:W-:-:S04]  /*03d0*/  PRMT R4, R14, 0x7610, R4 ;  /* 0x000076100e047816 */ /* 0x000fc80000000004 */
[C---:B------:R-:W-:Y:S02]  /*03e0*/  @P3 SEL R2, R10.reuse, R2, P0 ;  /* 0x000000020a023207 */ /* 0x040fe40000000000 */
[C---:B------:R-:W-:Y:S02]  /*03f0*/  @P3 SEL R3, R11.reuse, R3, P0 ;  /* 0x000000030b033207 */ /* 0x040fe40000000000 */
[----:B------:R-:W-:Y:S02]  /*0400*/  SEL R2, R10, R2, !P2 ;  /* 0x000000020a027207 */ /* 0x000fe40005000000 */
[----:B------:R-:W-:Y:S01]  /*0410*/  SEL R3, R11, R3, !P2 ;  /* 0x000000030b037207 */ /* 0x000fe20005000000 */
[----:B------:R-:W-:Y:S06]  /*0420*/  @P4 BRA `(.L_x_635) ;  /* 0xfffffffc00b44947 */ /* 0x000fec000383ffff */
.L_x_634:
[----:B------:R-:W-:Y:S05]  /*0430*/  BSYNC.RECONVERGENT B2 ;  /* 0x0000000000027941 */ /* 0x000fea0003800200 */
.L_x_633:
[----:B------:R-:W-:Y:S05]  /*0440*/  @!P1 BRA `(.L_x_632) ;  /* 0x0000000000c89947 */ /* 0x000fea0003800000 */
.L_x_636:
[----:B0-----:R-:W-:-:S05]  /*0450*/  IMAD.WIDE R20, R9, 0x10, R6 ;  /* 0x0000001009147825 */ /* 0x001fca00078e0206 */
[----:B------:R-:W2:Y:S04]  /*0460*/  LDG.E.U16.CONSTANT R19, desc[UR8][R20.64] ;  /* 0x0000000814137981 */ /* 0x000ea8000c1e9500 */
[----:B------:R-:W3:Y:S04]  /*0470*/  LDG.E.64.CONSTANT R10, desc[UR8][R20.64+0x8] ;  /* 0x00000808140a7981 */ /* 0x000ee8000c1e9b00 */
[----:B------:R-:W4:Y:S04]  /*0480*/  LDG.E.U16.CONSTANT R22, desc[UR8][R20.64+0x1000] ;  /* 0x0010000814167981 */ /* 0x000f28000c1e9500 */
[----:B------:R-:W4:Y:S04]  /*0490*/  LDG.E.64.CONSTANT R12, desc[UR8][R20.64+0x1008] ;  /* 0x00100808140c7981 */ /* 0x000f28000c1e9b00 */
[----:B------:R-:W4:Y:S04]  /*04a0*/  LDG.E.U16.CONSTANT R18, desc[UR8][R20.64+0x2000] ;  /* 0x0020000814127981 */ /* 0x000f28000c1e9500 */
[----:B------:R-:W4:Y:S04]  /*04b0*/  LDG.E.64.CONSTANT R14, desc[UR8][R20.64+0x2008] ;  /* 0x00200808140e7981 */ /* 0x000f28000c1e9b00 */
[----:B------:R-:W4:Y:S04]  /*04c0*/  LDG.E.U16.CONSTANT R8, desc[UR8][R20.64+0x3000] ;  /* 0x0030000814087981 */ /* 0x000f28000c1e9500 */
[----:B------:R-:W4:Y:S01]  /*04d0*/  LDG.E.64.CONSTANT R16, desc[UR8][R20.64+0x3008] ;  /* 0x0030080814107981 */ /* 0x000f22000c1e9b00 */
[----:B-----5:R-:W-:Y:S01]  /*04e0*/  LOP3.LUT P2, RZ, R4, 0xff, RZ, 0xc0, !PT ;  /* 0x000000ff04ff7812 */ /* 0x020fe2000784c0ff */
[----:B------:R-:W-:-:S02]  /*04f0*/  IMAD.MOV.U32 R23, RZ, RZ, R3 ;  /* 0x000000ffff177224 */ /* 0x000fc400078e0003 */
[----:B------:R-:W-:Y:S01]  /*0500*/  VIADD R9, R9, 0x400 ;  /* 0x0000040009097836 */ /* 0x000fe20000000000 */
[----:B--2---:R-:W-:Y:S02]  /*0510*/  LOP3.LUT P1, RZ, R19, 0xff, RZ, 0xc0, !PT ;  /* 0x000000ff13ff7812 */ /* 0x004fe4000782c0ff */
[----:B---3--:R-:W-:-:S07]  /*0520*/  ISETP.LT.U32.AND P0, PT, R10, R2, PT ;  /* 0x000000020a00720c */ /* 0x008fce0003f01070 */
[----:B------:R-:W-:Y:S02]  /*0530*/  @P2 SEL R19, R4, 0x1, !P1 ;  /* 0x0000000104132807 */ /* 0x000fe40004800000 */
[-C--:B------:R-:W-:Y:S02]  /*0540*/  ISETP.LT.AND.EX P0, PT, R11, R23.reuse, PT, P0 ;  /* 0x000000170b00720c */ /* 0x080fe40003f01300 */
[----:B------:R-:W-:Y:S02]  /*0550*/  LOP3.LUT P3, RZ, R19, 0xff, RZ, 0xc0, !PT ;  /* 0x000000ff13ff7812 */ /* 0x000fe4000786c0ff */
[----:B----4-:R-:W-:Y:S02]  /*0560*/  LOP3.LUT P4, RZ, R22, 0xff, RZ, 0xc0, !PT ;  /* 0x000000ff16ff7812 */ /* 0x010fe4000788c0ff */
[----:B------:R-:W-:Y:S02]  /*0570*/  @P1 SEL R2, R10, R2, P0 ;  /* 0x000000020a021207 */ /* 0x000fe40000000000 */
[----:B------:R-:W-:-:S02]  /*0580*/  @P1 SEL R23, R11, R23, P0 ;  /* 0x000000170b171207 */ /* 0x000fc40000000000 */
[----:B------:R-:W-:Y:S02]  /*0590*/  SEL R3, R10, R2, !P2 ;  /* 0x000000020a037207 */ /* 0x000fe40005000000 */
[----:B------:R-:W-:Y:S02]  /*05a0*/  SEL R11, R11, R23, !P2 ;  /* 0x000000170b0b7207 */ /* 0x000fe40005000000 */
[----:B------:R-:W-:Y:S02]  /*05b0*/  ISETP.LT.U32.AND P0, PT, R12, R3, PT ;  /* 0x000000030c00720c */ /* 0x000fe40003f01070 */
[----:B------:R-:W-:Y:S02]  /*05c0*/  @P3 SEL R22, R19, 0x1, !P4 ;  /* 0x0000000113163807 */ /* 0x000fe40006000000 */
[----:B------:R-:W-:Y:S02]  /*05d0*/  ISETP.LT.AND.EX P0, PT, R13, R11, PT, P0 ;  /* 0x0000000b0d00720c */ /* 0x000fe40003f01300 */
[----:B------:R-:W-:-:S02]  /*05e0*/  LOP3.LUT P2, RZ, R18, 0xff, RZ, 0xc0, !PT ;  /* 0x000000ff12ff7812 */ /* 0x000fc4000784c0ff */
[----:B------:R-:W-:Y:S02]  /*05f0*/  @P4 SEL R3, R12, R3, P0 ;  /* 0x000000030c034207 */ /* 0x000fe40000000000 */
[----:B------:R-:W-:Y:S02]  /*0600*/  LOP3.LUT P1, RZ, R22, 0xff, RZ, 0xc0, !PT ;  /* 0x000000ff16ff7812 */ /* 0x000fe4000782c0ff */
[C---:B------:R-:W-:Y:S02]  /*0610*/  @P4 SEL R11, R13.reuse, R11, P0 ;  /* 0x0000000b0d0b4207 */ /* 0x040fe40000000000 */
[----:B------:R-:W-:Y:S02]  /*0620*/  SEL R3, R12, R3, !P3 ;  /* 0x000000030c037207 */ /* 0x000fe40005800000 */
[----:B------:R-:W-:Y:S02]  /*0630*/  SEL R13, R13, R11, !P3 ;  /* 0x0000000b0d0d7207 */ /* 0x000fe40005800000 */
[----:B------:R-:W-:-:S02]  /*0640*/  ISETP.LT.U32.AND P0, PT, R14, R3, PT ;  /* 0x000000030e00720c */ /* 0x000fc40003f01070 */
[----:B------:R-:W-:Y:S02]  /*0650*/  LOP3.LUT P3, RZ, R8, 0xff, RZ, 0xc0, !PT ;  /* 0x000000ff08ff7812 */ /* 0x000fe4000786c0ff */
[C---:B------:R-:W-:Y:S02]  /*0660*/  ISETP.LT.AND.EX P0, PT, R15.reuse, R13, PT, P0 ;  /* 0x0000000d0f00720c */ /* 0x040fe40003f01300 */
[----:B------:R-:W-:Y:S02]  /*0670*/  @P1 SEL R18, R22, 0x1, !P2 ;  /* 0x0000000116121807 */ /* 0x000fe40005000000 */
[C---:B------:R-:W-:Y:S02]  /*0680*/  @P2 SEL R3, R14.reuse, R3, P0 ;  /* 0x000000030e032207 */ /* 0x040fe40000000000 */
[----:B------:R-:W-:Y:S02]  /*0690*/  @P2 SEL R13, R15, R13, P0 ;  /* 0x0000000d0f0d2207 */ /* 0x000fe40000000000 */
[----:B------:R-:W-:-:S02]  /*06a0*/  SEL R3, R14, R3, !P1 ;  /* 0x000000030e037207 */ /* 0x000fc40004800000 */
[----:B------:R-:W-:Y:S02]  /*06b0*/  LOP3.LUT P2, RZ, R18, 0xff, RZ, 0xc0, !PT ;  /* 0x000000ff12ff7812 */ /* 0x000fe4000784c0ff */
[----:B------:R-:W-:Y:S02]  /*06c0*/  SEL R15, R15, R13, !P1 ;  /* 0x0000000d0f0f7207 */ /* 0x000fe40004800000 */
[----:B------:R-:W-:Y:S02]  /*06d0*/  ISETP.GE.AND P1, PT, R9, UR4, PT ;  /* 0x0000000409007c0c */ /* 0x000fe4000bf26270 */
[----:B------:R-:W-:-:S04]  /*06e0*/  ISETP.LT.U32.AND P0, PT, R16, R3, PT ;  /* 0x000000031000720c */ /* 0x000fc80003f01070 */
[----:B------:R-:W-:-:S03]  /*06f0*/  ISETP.LT.AND.EX P0, PT, R17, R15, PT, P0 ;  /* 0x0000000f1100720c */ /* 0x000fc60003f01300 */
[----:B------:R-:W-:Y:S02]  /*0700*/  @P2 SEL R8, R18, 0x1, !P3 ;  /* 0x0000000112082807 */ /* 0x000fe40005800000 */
[C---:B------:R-:W-:Y:S02]  /*0710*/  @P3 SEL R3, R16.reuse, R3, P0 ;  /* 0x0000000310033207 */ /* 0x040fe40000000000 */
[C---:B------:R-:W-:Y:S02]  /*0720*/  @P3 SEL R15, R17.reuse, R15, P0 ;  /* 0x0000000f110f3207 */ /* 0x040fe40000000000 */
[----:B------:R-:W-:Y:S02]  /*0730*/  SEL R2, R16, R3, !P2 ;  /* 0x0000000310027207 */ /* 0x000fe40005000000 */
[----:B------:R-:W-:Y:S02]  /*0740*/  SEL R3, R17, R15, !P2 ;  /* 0x0000000f11037207 */ /* 0x000fe40005000000 */
[----:B------:R-:W-:Y:S01]  /*0750*/  PRMT R4, R8, 0x7610, R4 ;  /* 0x0000761008047816 */ /* 0x000fe20000000004 */
[----:B------:R-:W-:Y:S06]  /*0760*/  @!P1 BRA `(.L_x_636) ;  /* 0xfffffffc00389947 */ /* 0x000fec000383ffff */
.L_x_632:
[----:B------:R-:W-:Y:S05]  /*0770*/  BSYNC.RECONVERGENT B1 ;  /* 0x0000000000017941 */ /* 0x000fea0003800200 */
.L_x_631:
[----:B------:R-:W-:-:S09]  /*0780*/  UISETP.GE.AND UP0, UPT, UR4, 0x100, UPT ;  /* 0x000001000400788c */ /* 0x000fd2000bf06270 */
[----:B------:R-:W-:Y:S05]  /*0790*/  BRA.U !UP0, `(.L_x_637) ;  /* 0x0000000d08407547 */ /* 0x000fea000b800000 */
[----:B------:R-:W2:Y:S01]  /*07a0*/  S2R R10, SR_LANEID ;  /* 0x00000000000a7919 */ /* 0x000ea20000000000 */
[----:B0----5:R-:W-:Y:S01]  /*07b0*/  LOP3.LUT R6, R4, 0xff, RZ, 0xc0, !PT ;  /* 0x000000ff04067812 */ /* 0x021fe200078ec0ff */
[----:B------:R-:W-:Y:S01]  /*07c0*/  BSSY.RECONVERGENT B1, `(.L_x_638) ;  /* 0x0000016000017945 */ /* 0x000fe20003800200 */
[----:B------:R0:W3:Y:S04]  /*07d0*/  SHFL.DOWN PT, R9, R2, 0x1, 0x1f ;  /* 0x08201f0002097f89 */ /* 0x0000e800000e0000 */
[----:B------:R0:W4:Y:S04]  /*07e0*/  SHFL.DOWN PT, R8, R3, 0x1, 0x1f ;  /* 0x08201f0003087f89 */ /* 0x00012800000e0000 */
[----:B------:R0:W0:Y:S01]  /*07f0*/  SHFL.DOWN PT, R7, R6, 0x1, 0x1f ;  /* 0x08201f0006077f89 */ /* 0x00002200000e0000 */
[----:B--2---:R-:W-:-:S02]  /*0800*/  ISETP.GT.AND P0, PT, R10, 0x1e, PT ;  /* 0x0000001e0a00780c */ /* 0x004fc40003f04270 */
[C---:B------:R-:W-:Y:S02]  /*0810*/  ISETP.GT.AND P3, PT, R10.reuse, 0x1d, PT ;  /* 0x0000001d0a00780c */ /* 0x040fe40003f64270 */
[----:B------:R-:W-:-:S09]  /*0820*/  ISETP.GT.AND P2, PT, R10, 0x1b, PT ;  /* 0x0000001b0a00780c */ /* 0x000fd20003f44270 */
[----:B0--34-:R-:W-:Y:S05]  /*0830*/  @P0 BRA `(.L_x_639) ;  /* 0x0000000000380947 */ /* 0x019fea0003800000 */
[----:B------:R-:W-:Y:S01]  /*0840*/  LOP3.LUT P1, RZ, R7, 0xff, RZ, 0xc0, !PT ;  /* 0x000000ff07ff7812 */ /* 0x000fe2000782c0ff */
[----:B------:R-:W-:Y:S01]  /*0850*/  IMAD.MOV.U32 R11, RZ, RZ, 0x1 ;  /* 0x00000001ff0b7424 */ /* 0x000fe200078e00ff */
[----:B------:R-:W-:-:S04]  /*0860*/  LOP3.LUT P0, R6, R4, 0xff, RZ, 0xc0, !PT ;  /* 0x000000ff04067812 */ /* 0x000fc8000780c0ff */
[----:B------:R-:W-:-:S13]  /*0870*/  PLOP3.LUT P0, PT, P0, P1, PT, 0x2f, 0xf2 ;  /* 0x0000000000f2781c */ /* 0x000fda0000702577 */
[----:B------:R-:W-:Y:S02]  /*0880*/  @!P0 ISETP.LT.U32.AND P1, PT, R9, R2, PT ;  /* 0x000000020900820c */ /* 0x000fe40003f21070 */
[----:B------:R-:W-:Y:S02]  /*0890*/  @P0 ISETP.NE.AND P4, PT, R6, RZ, PT ;  /* 0x000000ff0600020c */ /* 0x000fe40003f85270 */
[----:B------:R-:W-:Y:S02]  /*08a0*/  @!P0 PRMT R4, R11, 0x7610, R4 ;  /* 0x000076100b048816 */ /* 0x000fe40000000004 */
[----:B------:R-:W-:Y:S02]  /*08b0*/  @!P0 ISETP.LT.AND.EX P1, PT, R8, R3, PT, P1 ;  /* 0x000000030800820c */ /* 0x000fe40003f21310 */
[----:B------:R-:W-:Y:S02]  /*08c0*/  @P0 SEL R6, R7, R4, !P4 ;  /* 0x0000000407060207 */ /* 0x000fe40006000000 */
[----:B------:R-:W-:-:S02]  /*08d0*/  @!P0 SEL R2, R9, R2, P1 ;  /* 0x0000000209028207 */ /* 0x000fc40000800000 */
[----:B------:R-:W-:Y:S02]  /*08e0*/  @!P0 SEL R3, R8, R3, P1 ;  /* 0x0000000308038207 */ /* 0x000fe40000800000 */
[----:B------:R-:W-:Y:S02]  /*08f0*/  @P0 PRMT R4, R6, 0x7610, R4 ;  /* 0x0000761006040816 */ /* 0x000fe40000000004 */
[----:B------:R-:W-:Y:S02]  /*0900*/  @P0 SEL R2, R9, R2, !P4 ;  /* 0x0000000209020207 */ /* 0x000fe40006000000 */
[----:B------:R-:W-:-:S07]  /*0910*/  @P0 SEL R3, R8, R3, !P4 ;  /* 0x0000000308030207 */ /* 0x000fce0006000000 */
.L_x_639:
[----:B------:R-:W-:Y:S05]  /*0920*/  BSYNC.RECONVERGENT B1 ;  /* 0x0000000000017941 */ /* 0x000fea0003800200 */
.L_x_638:
[----:B------:R-:W-:Y:S01]  /*0930*/  LOP3.LUT R7, R4, 0xff, RZ, 0xc0, !PT ;  /* 0x000000ff04077812 */ /* 0x000fe200078ec0ff */
[----:B------:R0:W2:Y:S01]  /*0940*/  SHFL.DOWN PT, R9, R2, 0x2, 0x1f ;  /* 0x08401f0002097f89 */ /* 0x0000a200000e0000 */
[----:B------:R-:W-:Y:S01]  /*0950*/  BSSY.RECONVERGENT B1, `(.L_x_640) ;  /* 0x0000015000017945 */ /* 0x000fe20003800200 */
[C---:B------:R-:W-:Y:S02]  /*0960*/  ISETP.GT.AND P5, PT, R10.reuse, 0x17, PT ;  /* 0x000000170a00780c */ /* 0x040fe40003fa4270 */
[----:B------:R0:W3:Y:S01]  /*0970*/  SHFL.DOWN PT, R8, R3, 0x2, 0x1f ;  /* 0x08401f0003087f89 */ /* 0x0000e200000e0000 */
[C---:B------:R-:W-:Y:S02]  /*0980*/  ISETP.GT.AND P4, PT, R10.reuse, 0xf, PT ;  /* 0x0000000f0a00780c */ /* 0x040fe40003f84270 */
[----:B------:R-:W-:Y:S01]  /*0990*/  ISETP.NE.AND P1, PT, R10, RZ, PT ;  /* 0x000000ff0a00720c */ /* 0x000fe20003f25270 */
[----:B------:R-:W4:Y:S01]  /*09a0*/  SHFL.DOWN PT, R7, R7, 0x2, 0x1f ;  /* 0x08401f0007077f89 */ /* 0x000f2200000e0000 */
[----:B------:R-:W-:Y:S11]  /*09b0*/  @P3 BRA `(.L_x_641) ;  /* 0x0000000000383947 */ /* 0x000ff60003800000 */
[----:B----4-:R-:W-:Y:S01]  /*09c0*/  LOP3.LUT P0, RZ, R7, 0xff, RZ, 0xc0, !PT ;  /* 0x000000ff07ff7812 */ /* 0x010fe2000780c0ff */
[----:B------:R-:W-:Y:S01]  /*09d0*/  IMAD.MOV.U32 R10, RZ, RZ, 0x1 ;  /* 0x00000001ff0a7424 */ /* 0x000fe200078e00ff */
[----:B------:R-:W-:-:S04]  /*09e0*/  LOP3.LUT P3, R6, R4, 0xff, RZ, 0xc0, !PT ;  /* 0x000000ff04067812 */ /* 0x000fc8000786c0ff */
[----:B------:R-:W-:-:S13]  /*09f0*/  PLOP3.LUT P0, PT, P3, P0, PT, 0x2f, 0xf2 ;  /* 0x0000000000f2781c */ /* 0x000fda0001f00577 */
[----:B--2---:R-:W-:Y:S02]  /*0a00*/  @!P0 ISETP.LT.U32.AND P3, PT, R9, R2, PT ;  /* 0x000000020900820c */ /* 0x004fe40003f61070 */
[----:B------:R-:W-:Y:S02]  /*0a10*/  @P0 ISETP.NE.AND P6, PT, R6, RZ, PT ;  /* 0x000000ff0600020c */ /* 0x000fe40003fc5270 */
[----:B------:R-:W-:Y:S02]  /*0a20*/  @!P0 PRMT R4, R10, 0x7610, R4 ;  /* 0x000076100a048816 */ /* 0x000fe40000000004 */
[----:B---3--:R-:W-:Y:S02]  /*0a30*/  @!P0 ISETP.LT.AND.EX P3, PT, R8, R3, PT, P3 ;  /* 0x000000030800820c */ /* 0x008fe40003f61330 */
[----:B------:R-:W-:Y:S02]  /*0a40*/  @P0 SEL R6, R7, R4, !P6 ;  /* 0x0000000407060207 */ /* 0x000fe40007000000 */
[----:B0-----:R-:W-:-:S02]  /*0a50*/  @!P0 SEL R2, R9, R2, P3 ;  /* 0x0000000209028207 */ /* 0x001fc40001800000 */
[----:B------:R-:W-:Y:S02]  /*0a60*/  @!P0 SEL R3, R8, R3, P3 ;  /* 0x0000000308038207 */ /* 0x000fe40001800000 */
[----:B------:R-:W-:Y:S02]  /*0a70*/  @P0 PRMT R4, R6, 0x7610, R4 ;  /* 0x0000761006040816 */ /* 0x000fe40000000004 */
[----:B------:R-:W-:Y:S02]  /*0a80*/  @P0 SEL R2, R9, R2, !P6 ;  /* 0x0000000209020207 */ /* 0x000fe40007000000 */
[----:B------:R-:W-:-:S07]  /*0a90*/  @P0 SEL R3, R8, R3, !P6 ;  /* 0x0000000308030207 */ /* 0x000fce0007000000 */
.L_x_641:
[----:B------:R-:W-:Y:S05]  /*0aa0*/  BSYNC.RECONVERGENT B1 ;  /* 0x0000000000017941 */ /* 0x000fea0003800200 */
.L_x_640:
[----:B----4-:R-:W-:Y:S01]  /*0ab0*/  LOP3.LUT R7, R4, 0xff, RZ, 0xc0, !PT ;  /* 0x000000ff04077812 */ /* 0x010fe200078ec0ff */
[----:B--2---:R2:W4:Y:S01]  /*0ac0*/  SHFL.DOWN PT, R9, R2, 0x4, 0x1f ;  /* 0x08801f0002097f89 */ /* 0x00452200000e0000 */
[----:B------:R-:W-:Y:S03]  /*0ad0*/  BSSY.RECONVERGENT B1, `(.L_x_642) ;  /* 0x0000012000017945 */ /* 0x000fe60003800200 */
[----:B---3--:R2:W3:Y:S04]  /*0ae0*/  SHFL.DOWN PT, R8, R3, 0x4, 0x1f ;  /* 0x08801f0003087f89 */ /* 0x0084e800000e0000 */
[----:B------:R-:W0:Y:S01]  /*0af0*/  SHFL.DOWN PT, R7, R7, 0x4, 0x1f ;  /* 0x08801f0007077f89 */ /* 0x000e2200000e0000 */
[----:B------:R-:W-:Y:S05]  /*0b00*/  @P2 BRA `(.L_x_643) ;  /* 0x0000000000382947 */ /* 0x000fea0003800000 */
[----:B0-----:R-:W-:Y:S01]  /*0b10*/  LOP3.LUT P0, RZ, R7, 0xff, RZ, 0xc0, !PT ;  /* 0x000000ff07ff7812 */ /* 0x001fe2000780c0ff */
[----:B------:R-:W-:Y:S01]  /*0b20*/  IMAD.MOV.U32 R10, RZ, RZ, 0x1 ;  /* 0x00000001ff0a7424 */ /* 0x000fe200078e00ff */
[----:B------:R-:W-:-:S04]  /*0b30*/  LOP3.LUT P2, R6, R4, 0xff, RZ, 0xc0, !PT ;  /* 0x000000ff04067812 */ /* 0x000fc8000784c0ff */
[----:B------:R-:W-:-:S13]  /*0b40*/  PLOP3.LUT P0, PT, P2, P0, PT, 0x2f, 0xf2 ;  /* 0x0000000000f2781c */ /* 0x000fda0001700577 */
[----:B----4-:R-:W-:Y:S02]  /*0b50*/  @!P0 ISETP.LT.U32.AND P2, PT, R9, R2, PT ;  /* 0x000000020900820c */ /* 0x010fe40003f41070 */
[----:B------:R-:W-:Y:S02]  /*0b60*/  @P0 ISETP.NE.AND P3, PT, R6, RZ, PT ;  /* 0x000000ff0600020c */ /* 0x000fe40003f65270 */
[----:B------:R-:W-:Y:S02]  /*0b70*/  @!P0 PRMT R4, R10, 0x7610, R4 ;  /* 0x000076100a048816 */ /* 0x000fe40000000004 */
[----:B---3--:R-:W-:Y:S02]  /*0b80*/  @!P0 ISETP.LT.AND.EX P2, PT, R8, R3, PT, P2 ;  /* 0x000000030800820c */ /* 0x008fe40003f41320 */
[----:B------:R-:W-:Y:S02]  /*0b90*/  @P0 SEL R6, R7, R4, !P3 ;  /* 0x0000000407060207 */ /* 0x000fe40005800000 */
[----:B--2---:R-:W-:-:S02]  /*0ba0*/  @!P0 SEL R2, R9, R2, P2 ;  /* 0x0000000209028207 */ /* 0x004fc40001000000 */
[----:B------:R-:W-:Y:S02]  /*0bb0*/  @!P0 SEL R3, R8, R3, P2 ;  /* 0x0000000308038207 */ /* 0x000fe40001000000 */
[----:B------:R-:W-:Y:S02]  /*0bc0*/  @P0 PRMT R4, R6, 0x7610, R4 ;  /* 0x0000761006040816 */ /* 0x000fe40000000004 */
[----:B------:R-:W-:Y:S02]  /*0bd0*/  @P0 SEL R2, R9, R2, !P3 ;  /* 0x0000000209020207 */ /* 0x000fe40005800000 */
[----:B------:R-:W-:-:S07]  /*0be0*/  @P0 SEL R3, R8, R3, !P3 ;  /* 0x0000000308030207 */ /* 0x000fce0005800000 */
.L_x_643:
[----:B------:R-:W-:Y:S05]  /*0bf0*/  BSYNC.RECONVERGENT B1 ;  /* 0x0000000000017941 */ /* 0x000fea0003800200 */
.L_x_642:
[----:B0-----:R-:W-:Y:S01]  /*0c00*/  LOP3.LUT R7, R4, 0xff, RZ, 0xc0, !PT ;  /* 0x000000ff04077812 */ /* 0x001fe200078ec0ff */
[----:B----4-:R0:W4:Y:S01]  /*0c10*/  SHFL.DOWN PT, R9, R2, 0x8, 0x1f ;  /* 0x09001f0002097f89 */ /* 0x01012200000e0000 */
        /* <DEDUP_REMOVED lines=18> */
.L_x_645:
[----:B------:R-:W-:Y:S05]  /*0d40*/  BSYNC.RECONVERGENT B1 ;  /* 0x0000000000017941 */ /* 0x000fea0003800200 */
.L_x_644:
        /* <DEDUP_REMOVED lines=20> */
.L_x_647:
[----:B------:R-:W-:Y:S05]  /*0e90*/  BSYNC.RECONVERGENT B1 ;  /* 0x0000000000017941 */ /* 0x000fea0003800200 */
.L_x_646:
[----:B------:R-:W-:Y:S04]  /*0ea0*/  BSSY.RECONVERGENT B1, `(.L_x_648) ;  /* 0x000000a000017945 */ /* 0x000fe80003800200 */
[----:B------:R-:W-:Y:S05]  /*0eb0*/  @P1 BRA `(.L_x_649) ;  /* 0x0000000000201947 */ /* 0x000fea0003800000 */
[----:B---3--:R-:W3:Y:S01]  /*0ec0*/  S2R R8, SR_CgaCtaId ;  /* 0x0000000000087919 */ /* 0x008ee20000008800 */
[----:B0-----:R-:W-:Y:S02]  /*0ed0*/  MOV R7, 0x400 ;  /* 0x0000040000077802 */ /* 0x001fe40000000f00 */
[----:B------:R-:W-:-:S04]  /*0ee0*/  SHF.R.U32.HI R6, RZ, 0x1, R5 ;  /* 0x00000001ff067819 */ /* 0x000fc80000011605 */
[----:B------:R-:W-:Y:S02]  /*0ef0*/  LOP3.LUT R6, R6, 0x1f0, RZ, 0xc0, !PT ;  /* 0x000001f006067812 */ /* 0x000fe400078ec0ff */
[----:B---3--:R-:W-:-:S05]  /*0f00*/  LEA R7, R8, R7, 0x18 ;  /* 0x0000000708077211 */ /* 0x008fca00078ec0ff */
[----:B------:R-:W-:-:S05]  /*0f10*/  IMAD.IADD R7, R6, 0x1, R7 ;  /* 0x0000000106077824 */ /* 0x000fca00078e0207 */
[----:B------:R0:W-:Y:S04]  /*0f20*/  STS.64 [R7+0x10], R2 ;  /* 0x0000100207007388 */ /* 0x0001e80000000a00 */
[----:B------:R0:W-:Y:S02]  /*0f30*/  STS.U8 [R7+0x8], R4 ;  /* 0x0000080407007388 */ /* 0x0001e40000000000 */
.L_x_649:
[----:B------:R-:W-:Y:S05]  /*0f40*/  BSYNC.RECONVERGENT B1 ;  /* 0x0000000000017941 */ /* 0x000fea0003800200 */
.L_x_648:
[----:B------:R-:W-:Y:S01]  /*0f50*/  BAR.SYNC.DEFER_BLOCKING 0x0 ;  /* 0x0000000000007b1d */ /* 0x000fe20000010000 */
[----:B------:R-:W-:-:S13]  /*0f60*/  ISETP.NE.AND P1, PT, R5, RZ, PT ;  /* 0x000000ff0500720c */ /* 0x000fda0003f25270 */
[----:B------:R-:W-:Y:S05]  /*0f70*/  @P1 BRA `(.L_x_650) ;  /* 0x0000002c00bc1947 */ /* 0x000fea0003800000 */
[----:B------:R-:W5:Y:S01]  /*0f80*/  S2UR UR6, SR_CgaCtaId ;  /* 0x00000000000679c3 */ /* 0x000f620000008800 */
[----:B------:R-:W-:Y:S01]  /*0f90*/  UMOV UR5, 0x400 ;  /* 0x0000040000057882 */ /* 0x000fe20000000000 */
[----:B------:R-:W-:Y:S01]  /*0fa0*/  LOP3.LUT P2, RZ, R4, 0xff, RZ, 0xc0, !PT ;  /* 0x000000ff04ff7812 */ /* 0x000fe2000784c0ff */
[----:B-----5:R-:W-:-:S09]  /*0fb0*/  ULEA UR5, UR6, UR5, 0x18 ;  /* 0x0000000506057291 */ /* 0x020fd2000f8ec0ff */
[----:B------:R-:W5:Y:S04]  /*0fc0*/  LDS.U8 R16, [UR5+0x18] ;  /* 0x00001805ff107984 */ /* 0x000f680008000000 */
[----:B0-----:R-:W0:Y:S04]  /*0fd0*/  LDS.64 R6, [UR5+0x20] ;  /* 0x00002005ff067984 */ /* 0x001e280008000a00 */
[----:B------:R-:W1:Y:S04]  /*0fe0*/  LDS.U8 R17, [UR5+0x28] ;  /* 0x00002805ff117984 */ /* 0x000e680008000000 */
[----:B------:R-:W2:Y:S04]  /*0ff0*/  LDS.64 R12, [UR5+0x30] ;  /* 0x00003005ff0c7984 */ /* 0x000ea80008000a00 */
[----:B------:R-:W2:Y:S04]  /*1000*/  LDS.U8 R18, [UR5+0x38] ;  /* 0x00003805ff127984 */ /* 0x000ea80008000000 */
[----:B------:R-:W2:Y:S04]  /*1010*/  LDS.64 R10, [UR5+0x40] ;  /* 0x00004005ff0a7984 */ /* 0x000ea80008000a00 */
[----:B------:R-:W2:Y:S04]  /*1020*/  LDS.U8 R14, [UR5+0x48] ;  /* 0x00004805ff0e7984 */ /* 0x000ea80008000000 */
[----:B---34-:R-:W3:Y:S01]  /*1030*/  LDS.64 R8, [UR5+0x50] ;  /* 0x00005005ff087984 */ /* 0x018ee20008000a00 */
[----:B-----5:R-:W-:-:S02]  /*1040*/  ISETP.NE.AND P4, PT, R16, RZ, PT ;  /* 0x000000ff1000720c */ /* 0x020fc40003f85270 */
[----:B0-----:R-:W-:Y:S02]  /*1050*/  ISETP.LT.U32.AND P0, PT, R6, R2, PT ;  /* 0x000000020600720c */ /* 0x001fe40003f01070 */
[----:B------:R-:W-:Y:S02]  /*1060*/  @P2 SEL R16, R4, 0x1, !P4 ;  /* 0x0000000104102807 */ /* 0x000fe40006000000 */
[----:B------:R-:W-:Y:S02]  /*1070*/  ISETP.LT.AND.EX P0, PT, R7, R3, PT, P0 ;  /* 0x000000030700720c */ /* 0x000fe40003f01300 */
[----:B------:R-:W-:Y:S02]  /*1080*/  LOP3.LUT P3, RZ, R16, 0xff, RZ, 0xc0, !PT ;  /* 0x000000ff10ff7812 */ /* 0x000fe4000786c0ff */
[----:B-1----:R-:W-:-:S03]  /*1090*/  ISETP.NE.AND P5, PT, R17, RZ, PT ;  /* 0x000000ff1100720c */ /* 0x002fc60003fa5270 */
[C---:B--2---:R-:W-:Y:S02]  /*10a0*/  @P4 SEL R2, R6.reuse, R2, P0 ;  /* 0x0000000206024207 */ /* 0x044fe40000000000 */
[C---:B------:R-:W-:Y:S02]  /*10b0*/  @P4 SEL R3, R7.reuse, R3, P0 ;  /* 0x0000000307034207 */ /* 0x040fe40000000000 */
[----:B------:R-:W-:Y:S02]  /*10c0*/  SEL R5, R6, R2, !P2 ;  /* 0x0000000206057207 */ /* 0x000fe40005000000 */
[----:B------:R-:W-:Y:S02]  /*10d0*/  SEL R15, R7, R3, !P2 ;  /* 0x00000003070f7207 */ /* 0x000fe40005000000 */
[----:B------:R-:W-:Y:S01]  /*10e0*/  ISETP.LT.U32.AND P0, PT, R12, R5, PT ;  /* 0x000000050c00720c */ /* 0x000fe20003f01070 */
[----:B------:R-:W-:Y:S01]  /*10f0*/  LDS.64 R6, [UR5+0x60] ;  /* 0x00006005ff067984 */ /* 0x000fe20008000a00 */
[----:B------:R-:W-:-:S02]  /*1100*/  @P3 SEL R17, R16, 0x1, !P5 ;  /* 0x0000000110113807 */ /* 0x000fc40006800000 */
[----:B------:R-:W-:Y:S01]  /*1110*/  ISETP.LT.AND.EX P0, PT, R13, R15, PT, P0 ;  /* 0x0000000f0d00720c */ /* 0x000fe20003f01300 */
[----:B------:R-:W0:Y:S01]  /*1120*/  LDS.U8 R16, [UR5+0x58] ;  /* 0x00005805ff107984 */ /* 0x000e220008000000 */
[----:B------:R-:W-:Y:S02]  /*1130*/  LOP3.LUT P2, RZ, R17, 0xff, RZ, 0xc0, !PT ;  /* 0x000000ff11ff7812 */ /* 0x000fe4000784c0ff */
[----:B------:R-:W-:Y:S02]  /*1140*/  @P5 SEL R5, R12, R5, P0 ;  /* 0x000000050c055207 */ /* 0x000fe40000000000 */
[----:B------:R-:W-:Y:S02]  /*1150*/  ISETP.NE.AND P4, PT, R18, RZ, PT ;  /* 0x000000ff1200720c */ /* 0x000fe40003f85270 */
[----:B------:R-:W-:Y:S02]  /*1160*/  @P5 SEL R15, R13, R15, P0 ;  /* 0x0000000f0d0f5207 */ /* 0x000fe40000000000 */
[----:B------:R-:W-:-:S02]  /*1170*/  SEL R3, R12, R5, !P3 ;  /* 0x000000050c037207 */ /* 0x000fc40005800000 */
[----:B------:R-:W-:Y:S01]  /*1180*/  SEL R15, R13, R15, !P3 ;  /* 0x0000000f0d0f7207 */ /* 0x000fe20005800000 */
[----:B------:R-:W1:Y:S01]  /*1190*/  LDS.U8 R12, [UR5+0x68] ;  /* 0x00006805ff0c7984 */ /* 0x000e620008000000 */
[----:B------:R-:W-:Y:S02]  /*11a0*/  ISETP.LT.U32.AND P0, PT, R10, R3, PT ;  /* 0x000000030a00720c */ /* 0x000fe40003f01070 */
[----:B------:R-:W-:Y:S01]  /*11b0*/  @P2 SEL R18, R17, 0x1, !P4 ;  /* 0x0000000111122807 */ /* 0x000fe20006000000 */
[----:B------:R-:W2:Y:S01]  /*11c0*/  LDS.64 R4, [UR5+0x70] ;  /* 0x00007005ff047984 */ /* 0x000ea20008000a00 */
[----:B------:R-:W-:Y:S02]  /*11d0*/  ISETP.LT.AND.EX P0, PT, R11, R15, PT, P0 ;  /* 0x0000000f0b00720c */ /* 0x000fe40003f01300 */
[----:B------:R-:W-:Y:S02]  /*11e0*/  LOP3.LUT P5, RZ, R18, 0xff, RZ, 0xc0, !PT ;  /* 0x000000ff12ff7812 */ /* 0x000fe400078ac0ff */
[----:B------:R-:W-:-:S02]  /*11f0*/  @P4 SEL R3, R10, R3, P0 ;  /* 0x000000030a034207 */ /* 0x000fc40000000000 */
[----:B------:R-:W-:Y:S02]  /*1200*/  ISETP.NE.AND P3, PT, R14, RZ, PT ;  /* 0x000000ff0e00720c */ /* 0x000fe40003f65270 */
[C---:B------:R-:W-:Y:S02]  /*1210*/  @P4 SEL R15, R11.reuse, R15, P0 ;  /* 0x0000000f0b0f4207 */ /* 0x040fe40000000000 */
[----:B------:R-:W-:Y:S02]  /*1220*/  SEL R13, R10, R3, !P2 ;  /* 0x000000030a0d7207 */ /* 0x000fe40005000000 */
[----:B------:R-:W-:Y:S01]  /*1230*/  SEL R15, R11, R15, !P2 ;  /* 0x0000000f0b0f7207 */ /* 0x000fe20005000000 */
[----:B------:R-:W4:Y:S01]  /*1240*/  LDS.U8 R10, [UR5+0x78] ;  /* 0x00007805ff0a7984 */ /* 0x000f220008000000 */
[----:B---3--:R-:W-:Y:S02]  /*1250*/  ISETP.LT.U32.AND P0, PT, R8, R13, PT ;  /* 0x0000000d0800720c */ /* 0x008fe40003f01070 */
[----:B------:R-:W-:Y:S01]  /*1260*/  @P5 SEL R14, R18, 0x1, !P3 ;  /* 0x00000001120e5807 */ /* 0x000fe20005800000 */
[----:B------:R-:W3:Y:S01]  /*1270*/  LDS.64 R2, [UR5+0x80] ;  /* 0x00008005ff027984 */ /* 0x000ee20008000a00 */
[----:B------:R-:W-:-:S02]  /*1280*/  ISETP.LT.AND.EX P0, PT, R9, R15, PT, P0 ;  /* 0x0000000f0900720c */ /* 0x000fc40003f01300 */
[----:B------:R-:W-:Y:S02]  /*1290*/  LOP3.LUT P4, RZ, R14, 0xff, RZ, 0xc0, !PT ;  /* 0x000000ff0eff7812 */ /* 0x000fe4000788c0ff */
[----:B------:R-:W-:Y:S02]  /*12a0*/  @P3 SEL R13, R8, R13, P0 ;  /* 0x0000000d080d3207 */ /* 0x000fe40000000000 */
[----:B0-----:R-:W-:Y:S02]  /*12b0*/  ISETP.NE.AND P2, PT, R16, RZ, PT ;  /* 0x000000ff1000720c */ /* 0x001fe40003f45270 */
[C---:B------:R-:W-:Y:S02]  /*12c0*/  @P3 SEL R15, R9.reuse, R15, P0 ;  /* 0x0000000f090f3207 */ /* 0x040fe40000000000 */
[----:B------:R-:W-:Y:S02]  /*12d0*/  SEL R11, R8, R13, !P5 ;  /* 0x0000000d080b7207 */ /* 0x000fe40006800000 */
[----:B------:R-:W-:-:S02]  /*12e0*/  SEL R13, R9, R15, !P5 ;  /* 0x0000000f090d7207 */ /* 0x000fc40006800000 */
[----:B------:R-:W-:Y:S02]  /*12f0*/  ISETP.LT.U32.AND P0, PT, R6, R11, PT ;  /* 0x0000000b0600720c */ /* 0x000fe40003f01070 */
[----:B------:R-:W-:Y:S02]  /*1300*/  @P4 SEL R16, R14, 0x1, !P2 ;  /* 0x000000010e104807 */ /* 0x000fe40005000000 */
[----:B------:R-:W-:Y:S02]  /*1310*/  ISETP.LT.AND.EX P0, PT, R7, R13, PT, P0 ;  /* 0x0000000d0700720c */ /* 0x000fe40003f01300 */
[----:B------:R-:W-:Y:S02]  /*1320*/  LOP3.LUT P5, RZ, R16, 0xff, RZ, 0xc0, !PT ;  /* 0x000000ff10ff7812 */ /* 0x000fe400078ac0ff */
[----:B------:R-:W-:Y:S02]  /*1330*/  @P2 SEL R11, R6, R11, P0 ;  /* 0x0000000b060b2207 */ /* 0x000fe40000000000 */
[----:B-1----:R-:W-:-:S02]  /*1340*/  ISETP.NE.AND P3, PT, R12, RZ, PT ;  /* 0x000000ff0c00720c */ /* 0x002fc40003f65270 */
[C---:B------:R-:W-:Y:S02]  /*1350*/  @P2 SEL R13, R7.reuse, R13, P0 ;  /* 0x0000000d070d2207 */ /* 0x040fe40000000000 */
[----:B------:R-:W-:Y:S02]  /*1360*/  SEL R9, R6, R11, !P4 ;  /* 0x0000000b06097207 */ /* 0x000fe40006000000 */
[----:B------:R-:W-:Y:S02]  /*1370*/  SEL R11, R7, R13, !P4 ;  /* 0x0000000d070b7207 */ /* 0x000fe40006000000 */
[----:B--2---:R-:W-:Y:S02]  /*1380*/  ISETP.LT.U32.AND P0, PT, R4, R9, PT ;  /* 0x000000090400720c */ /* 0x004fe40003f01070 */
[----:B------:R-:W-:Y:S02]  /*1390*/  @P5 SEL R12, R16, 0x1, !P3 ;  /* 0x00000001100c5807 */ /* 0x000fe40005800000 */
[----:B------:R-:W-:-:S02]  /*13a0*/  ISETP.LT.AND.EX P0, PT, R5, R11, PT, P0 ;  /* 0x0000000b0500720c */ /* 0x000fc40003f01300 */
[----:B----4-:R-:W-:Y:S02]  /*13b0*/  ISETP.NE.AND P4, PT, R10, RZ, PT ;  /* 0x000000ff0a00720c */ /* 0x010fe40003f85270 */
[----:B------:R-:W-:Y:S02]  /*13c0*/  @P3 SEL R9, R4, R9, P0 ;  /* 0x0000000904093207 */ /* 0x000fe40000000000 */
[----:B------:R-:W-:Y:S02]  /*13d0*/  LOP3.LUT P2, RZ, R12, 0xff, RZ, 0xc0, !PT ;  /* 0x000000ff0cff7812 */ /* 0x000fe4000784c0ff */
[C---:B------:R-:W-:Y:S02]  /*13e0*/  @P3 SEL R11, R5.reuse, R11, P0 ;  /* 0x0000000b050b3207 */ /* 0x040fe40000000000 */
[----:B------:R-:W-:Y:S02]  /*13f0*/  SEL R7, R4, R9, !P5 ;  /* 0x0000000904077207 */ /* 0x000fe40006800000 */
[----:B------:R-:W-:-:S02]  /*1400*/  SEL R5, R5, R11, !P5 ;  /* 0x0000000b05057207 */ /* 0x000fc40006800000 */
[----:B---3--:R-:W-:-:S04]  /*1410*/  ISETP.LT.U32.AND P0, PT, R2, R7, PT ;  /* 0x000000070200720c */ /* 0x008fc80003f01070 */
[C---:B------:R-:W-:Y:S02]  /*1420*/  ISETP.LT.AND.EX P0, PT, R3.reuse, R5, PT, P0 ;  /* 0x000000050300720c */ /* 0x040fe40003f01300 */
[----:B------:R-:W-:Y:S02]  /*1430*/  @P2 SEL R10, R12, 0x1, !P4 ;  /* 0x000000010c0a2807 */ /* 0x000fe40006000000 */
[----:B------:R-:W-:Y:S02]  /*1440*/  @P4 SEL R7, R2, R7, P0 ;  /* 0x0000000702074207 */ /* 0x000fe40000000000 */
[----:B------:R-:W-:Y:S02]  /*1450*/  @P4 SEL R5, R3, R5, P0 ;  /* 0x0000000503054207 */ /* 0x000fe40000000000 */
[----:B------:R-:W-:Y:S02]  /*1460*/  PRMT R4, R10, 0x7610, R4 ;  /* 0x000076100a047816 */ /* 0x000fe40000000004 */
[----:B------:R-:W-:-:S02]  /*1470*/  SEL R2, R2, R7, !P2 ;  /* 0x0000000702027207 */ /* 0x000fc40005000000 */
[----:B------:R-:W-:Y:S01]  /*1480*/  SEL R3, R3, R5, !P2 ;  /* 0x0000000503037207 */ /* 0x000fe20005000000 */
[----:B------:R-:W-:Y:S06]  /*1490*/  BRA `(.L_x_650) ;  /* 0x0000002800747947 */ /* 0x000fec0003800000 */
.L_x_637:
[----:B------:R-:W2:Y:S01]  /*14a0*/  S2R R13, SR_LANEID ;  /* 0x00000000000d7919 */ /* 0x000ea20000000000 */
[----:B0-----:R-:W-:Y:S01]  /*14b0*/  LOP3.LUT R6, R5, 0x3e0, RZ, 0xc0, !PT ;  /* 0x000003e005067812 */ /* 0x001fe200078ec0ff */
[----:B------:R-:W-:Y:S04]  /*14c0*/  BSSY.RECONVERGENT B1, `(.L_x_651) ;  /* 0x0000022000017945 */ /* 0x000fe80003800200 */
[----:B------:R-:W-:Y:S01]  /*14d0*/  VIADD R7, R6, 0x20 ;  /* 0x0000002006077836 */ /* 0x000fe20000000000 */
[----:B------:R-:W-:-:S04]  /*14e0*/  LOP3.LUT R6, RZ, R6, RZ, 0x33, !PT ;  /* 0x00000006ff067212 */ /* 0x000fc800078e33ff */
[----:B------:R-:W-:Y:S01]  /*14f0*/  ISETP.GT.AND P0, PT, R7, UR4, PT ;  /* 0x0000000407007c0c */ /* 0x000fe2000bf04270 */
[----:B------:R-:W-:-:S05]  /*1500*/  VIADD R6, R6, UR4 ;  /* 0x0000000406067c36 */ /* 0x000fca0008000000 */
[----:B------:R-:W-:-:S05]  /*1510*/  SEL R6, R6, 0x1f, P0 ;  /* 0x0000001f06067807 */ /* 0x000fca0000000000 */
[----:B-----5:R0:W3:Y:S01]  /*1520*/  SHFL.DOWN PT, R8, R3, 0x1, R6 ;  /* 0x0820000003087989 */ /* 0x0200e200000e0006 */
[C---:B--2---:R-:W-:Y:S01]  /*1530*/  VIADD R7, R13.reuse, 0x2 ;  /* 0x000000020d077836 */ /* 0x044fe20000000000 */
[CC--:B------:R-:W-:Y:S01]  /*1540*/  ISETP.GE.AND P0, PT, R13.reuse, R6.reuse, PT ;  /* 0x000000060d00720c */ /* 0x0c0fe20003f06270 */
[C---:B------:R-:W-:Y:S01]  /*1550*/  VIADD R11, R13.reuse, 0x8 ;  /* 0x000000080d0b7836 */ /* 0x040fe20000000000 */
[C---:B------:R-:W-:Y:S01]  /*1560*/  ISETP.NE.AND P1, PT, R13.reuse, RZ, PT ;  /* 0x000000ff0d00720c */ /* 0x040fe20003f25270 */
[----:B------:R-:W-:Y:S01]  /*1570*/  VIADD R9, R13, 0x4 ;  /* 0x000000040d097836 */ /* 0x000fe20000000000 */
[-C--:B------:R-:W-:Y:S02]  /*1580*/  ISETP.GT.AND P5, PT, R7, R6.reuse, PT ;  /* 0x000000060700720c */ /* 0x080fe40003fa4270 */
[----:B------:R-:W-:Y:S02]  /*1590*/  LOP3.LUT R7, R4, 0xff, RZ, 0xc0, !PT ;  /* 0x000000ff04077812 */ /* 0x000fe400078ec0ff */
[----:B------:R-:W-:-:S02]  /*15a0*/  ISETP.GT.AND P2, PT, R11, R6, PT ;  /* 0x000000060b00720c */ /* 0x000fc40003f44270 */
[----:B------:R0:W2:Y:S01]  /*15b0*/  SHFL.DOWN PT, R11, R2, 0x1, R6 ;  /* 0x08200000020b7989 */ /* 0x0000a200000e0006 */
[----:B------:R-:W-:Y:S01]  /*15c0*/  ISETP.GT.AND P3, PT, R9, R6, PT ;  /* 0x000000060900720c */ /* 0x000fe20003f64270 */
[----:B------:R-:W-:Y:S02]  /*15d0*/  VIADD R9, R13, 0x10 ;  /* 0x000000100d097836 */ /* 0x000fe40000000000 */
[----:B------:R0:W4:Y:S01]  /*15e0*/  SHFL.DOWN PT, R7, R7, 0x1, R6 ;  /* 0x0820000007077989 */ /* 0x00012200000e0006 */
[----:B---3--:R-:W-:Y:S09]  /*15f0*/  @P0 BRA `(.L_x_652) ;  /* 0x0000000000380947 */ /* 0x008ff20003800000 */
[----:B----4-:R-:W-:Y:S01]  /*1600*/  LOP3.LUT P0, RZ, R7, 0xff, RZ, 0xc0, !PT ;  /* 0x000000ff07ff7812 */ /* 0x010fe2000780c0ff */
[----:B------:R-:W-:Y:S01]  /*1610*/  IMAD.MOV.U32 R12, RZ, RZ, 0x1 ;  /* 0x00000001ff0c7424 */ /* 0x000fe200078e00ff */
[----:B------:R-:W-:-:S04]  /*1620*/  LOP3.LUT P4, R10, R4, 0xff, RZ, 0xc0, !PT ;  /* 0x000000ff040a7812 */ /* 0x000fc8000788c0ff */
[----:B------:R-:W-:-:S13]  /*1630*/  PLOP3.LUT P0, PT, P4, P0, PT, 0x2f, 0xf2 ;  /* 0x0000000000f2781c */ /* 0x000fda0002700577 */
[----:B--2---:R-:W-:Y:S02]  /*1640*/  @!P0 ISETP.LT.U32.AND P4, PT, R11, R2, PT ;  /* 0x000000020b00820c */ /* 0x004fe40003f81070 */
[----:B------:R-:W-:Y:S02]  /*1650*/  @P0 ISETP.NE.AND P6, PT, R10, RZ, PT ;  /* 0x000000ff0a00020c */ /* 0x000fe40003fc5270 */
[----:B------:R-:W-:Y:S02]  /*1660*/  @!P0 PRMT R4, R12, 0x7610, R4 ;  /* 0x000076100c048816 */ /* 0x000fe40000000004 */
[----:B------:R-:W-:Y:S02]  /*1670*/  @!P0 ISETP.LT.AND.EX P4, PT, R8, R3, PT, P4 ;  /* 0x000000030800820c */ /* 0x000fe40003f81340 */
[----:B------:R-:W-:Y:S02]  /*1680*/  @P0 SEL R7, R7, R4, !P6 ;  /* 0x0000000407070207 */ /* 0x000fe40007000000 */
[----:B0-----:R-:W-:-:S02]  /*1690*/  @!P0 SEL R2, R11, R2, P4 ;  /* 0x000000020b028207 */ /* 0x001fc40002000000 */
[C---:B------:R-:W-:Y:S02]  /*16a0*/  @!P0 SEL R3, R8.reuse, R3, P4 ;  /* 0x0000000308038207 */ /* 0x040fe40002000000 */
[----:B------:R-:W-:Y:S02]  /*16b0*/  @P0 PRMT R4, R7, 0x7610, R4 ;  /* 0x0000761007040816 */ /* 0x000fe40000000004 */
[----:B------:R-:W-:Y:S02]  /*16c0*/  @P0 SEL R2, R11, R2, !P6 ;  /* 0x000000020b020207 */ /* 0x000fe40007000000 */
[----:B------:R-:W-:-:S07]  /*16d0*/  @P0 SEL R3, R8, R3, !P6 ;  /* 0x0000000308030207 */ /* 0x000fce0007000000 */
.L_x_652:
[----:B------:R-:W-:Y:S05]  /*16e0*/  BSYNC.RECONVERGENT B1 ;  /* 0x0000000000017941 */ /* 0x000fea0003800200 */
.L_x_651:
[----:B----4-:R-:W-:Y:S01]  /*16f0*/  LOP3.LUT R7, R4, 0xff, RZ, 0xc0, !PT ;  /* 0x000000ff04077812 */ /* 0x010fe200078ec0ff */
[----:B------:R3:W4:Y:S01]  /*1700*/  SHFL.DOWN PT, R8, R3, 0x2, R6 ;  /* 0x0840000003087989 */ /* 0x00072200000e0006 */
[----:B------:R-:W-:Y:S01]  /*1710*/  ISETP.GT.AND P4, PT, R9, R6, PT ;  /* 0x000000060900720c */ /* 0x000fe20003f84270 */
[----:B------:R-:W-:Y:S02]  /*1720*/  BSSY.RECONVERGENT B1, `(.L_x_653) ;  /* 0x0000012000017945 */ /* 0x000fe40003800200 */
[----:B------:R3:W0:Y:S04]  /*1730*/  SHFL.DOWN PT, R9, R2, 0x2, R6 ;  /* 0x0840000002097989 */ /* 0x00062800000e0006 */
[----:B------:R3:W0:Y:S01]  /*1740*/  SHFL.DOWN PT, R7, R7, 0x2, R6 ;  /* 0x0840000007077989 */ /* 0x00062200000e0006 */
[----:B------:R-:W-:Y:S05]  /*1750*/  @P5 BRA `(.L_x_654) ;  /* 0x0000000000385947 */ /* 0x000fea0003800000 */
[----:B0-----:R-:W-:Y:S01]  /*1760*/  LOP3.LUT P0, RZ, R7, 0xff, RZ, 0xc0, !PT ;  /* 0x000000ff07ff7812 */ /* 0x001fe2000780c0ff */
[----:B--2---:R-:W-:Y:S01]  /*1770*/  IMAD.MOV.U32 R11, RZ, RZ, 0x1 ;  /* 0x00000001ff0b7424 */ /* 0x004fe200078e00ff */
[----:B------:R-:W-:-:S04]  /*1780*/  LOP3.LUT P5, R10, R4, 0xff, RZ, 0xc0, !PT ;  /* 0x000000ff040a7812 */ /* 0x000fc800078ac0ff */
[----:B------:R-:W-:-:S13]  /*1790*/  PLOP3.LUT P0, PT, P5, P0, PT, 0x2f, 0xf2 ;  /* 0x0000000000f2781c */ /* 0x000fda0002f00577 */
[----:B------:R-:W-:Y:S02]  /*17a0*/  @!P0 ISETP.LT.U32.AND P5, PT, R9, R2, PT ;  /* 0x000000020900820c */ /* 0x000fe40003fa1070 */
[----:B------:R-:W-:Y:S02]  /*17b0*/  @P0 ISETP.NE.AND P6, PT, R10, RZ, PT ;  /* 0x000000ff0a00020c */ /* 0x000fe40003fc5270 */
[----:B------:R-:W-:Y:S02]  /*17c0*/  @!P0 PRMT R4, R11, 0x7610, R4 ;  /* 0x000076100b048816 */ /* 0x000fe40000000004 */
[----:B----4-:R-:W-:Y:S02]  /*17d0*/  @!P0 ISETP.LT.AND.EX P5, PT, R8, R3, PT, P5 ;  /* 0x000000030800820c */ /* 0x010fe40003fa1350 */
[----:B------:R-:W-:Y:S02]  /*17e0*/  @P0 SEL R7, R7, R4, !P6 ;  /* 0x0000000407070207 */ /* 0x000fe40007000000 */
[----:B---3--:R-:W-:-:S02]  /*17f0*/  @!P0 SEL R2, R9, R2, P5 ;  /* 0x0000000209028207 */ /* 0x008fc40002800000 */
[C---:B------:R-:W-:Y:S02]  /*1800*/  @!P0 SEL R3, R8.reuse, R3, P5 ;  /* 0x0000000308038207 */ /* 0x040fe40002800000 */
[----:B------:R-:W-:Y:S02]  /*1810*/  @P0 PRMT R4, R7, 0x7610, R4 ;  /* 0x0000761007040816 */ /* 0x000fe40000000004 */
[----:B------:R-:W-:Y:S02]  /*1820*/  @P0 SEL R2, R9, R2, !P6 ;  /* 0x0000000209020207 */ /* 0x000fe40007000000 */
[----:B------:R-:W-:-:S07]  /*1830*/  @P0 SEL R3, R8, R3, !P6 ;  /* 0x0000000308030207 */ /* 0x000fce0007000000 */
.L_x_654:
[----:B------:R-:W-:Y:S05]  /*1840*/  BSYNC.RECONVERGENT B1 ;  /* 0x0000000000017941 */ /* 0x000fea0003800200 */
.L_x_653:
[----:B0-----:R-:W-:Y:S01]  /*1850*/  LOP3.LUT R7, R4, 0xff, RZ, 0xc0, !PT ;  /* 0x000000ff04077812 */ /* 0x001fe200078ec0ff */
[----:B------:R0:W0:Y:S01]  /*1860*/  SHFL.DOWN PT, R9, R2, 0x4, R6 ;  /* 0x0880000002097989 */ /* 0x00002200000e0006 */
[----:B------:R-:W-:Y:S03]  /*1870*/  BSSY.RECONVERGENT B1, `(.L_x_655) ;  /* 0x0000012000017945 */ /* 0x000fe60003800200 */
[----:B----4-:R4:W0:Y:S04]  /*1880*/  SHFL.DOWN PT, R8, R3, 0x4, R6 ;  /* 0x0880000003087989 */ /* 0x01082800000e0006 */
        /* <DEDUP_REMOVED lines=9> */
[----:B------:R-:W-:Y:S02]  /*1920*/  @!P0 ISETP.LT.AND.EX P3, PT, R8, R3, PT, P3 ;  /* 0x000000030800820c */ /* 0x000fe40003f61330 */
[----:B------:R-:W-:Y:S02]  /*1930*/  @P0 SEL R7, R7, R4, !P5 ;  /* 0x0000000407070207 */ /* 0x000fe40006800000 */
[----:B---3--:R-:W-:-:S02]  /*1940*/  @!P0 SEL R2, R9, R2, P3 ;  /* 0x0000000209028207 */ /* 0x008fc40001800000 */
[C---:B----4-:R-:W-:Y:S02]  /*1950*/  @!P0 SEL R3, R8.reuse, R3, P3 ;  /* 0x0000000308038207 */ /* 0x050fe40001800000 */
[----:B------:R-:W-:Y:S02]  /*1960*/  @P0 PRMT R4, R7, 0x7610, R4 ;  /* 0x0000761007040816 */ /* 0x000fe40000000004 */
[----:B------:R-:W-:Y:S02]  /*1970*/  @P0 SEL R2, R9, R2, !P5 ;  /* 0x0000000209020207 */ /* 0x000fe40006800000 */
[----:B------:R-:W-:-:S07]  /*1980*/  @P0 SEL R3, R8, R3, !P5 ;  /* 0x0000000308030207 */ /* 0x000fce0006800000 */
.L_x_656:
[----:B------:R-:W-:Y:S05]  /*1990*/  BSYNC.RECONVERGENT B1 ;  /* 0x0000000000017941 */ /* 0x000fea0003800200 */
.L_x_655:
[----:B0-----:R-:W-:Y:S01]  /*19a0*/  LOP3.LUT R7, R4, 0xff, RZ, 0xc0, !PT ;  /* 0x000000ff04077812 */ /* 0x001fe200078ec0ff */
[----:B------:R0:W0:Y:S01]  /*19b0*/  SHFL.DOWN PT, R9, R2, 0x8, R6 ;  /* 0x0900000002097989 */ /* 0x00002200000e0006 */
[----:B------:R-:W-:Y:S03]  /*19c0*/  BSSY.RECONVERGENT B1, `(.L_x_657) ;  /* 0x0000012000017945 */ /* 0x000fe60003800200 */
        /* <DEDUP_REMOVED lines=17> */
.L_x_658:
[----:B------:R-:W-:Y:S05]  /*1ae0*/  BSYNC.RECONVERGENT B1 ;  /* 0x0000000000017941 */ /* 0x000fea0003800200 */
.L_x_657:
[----:B0-----:R-:W-:Y:S01]  /*1af0*/  LOP3.LUT R7, R4, 0xff, RZ, 0xc0, !PT ;  /* 0x000000ff04077812 */ /* 0x001fe200078ec0ff */
[----:B------:R0:W0:Y:S01]  /*1b00*/  SHFL.DOWN PT, R9, R2, 0x10, R6 ;  /* 0x0a00000002097989 */ /* 0x00002200000e0006 */
[----:B------:R-:W-:Y:S03]  /*1b10*/  BSSY.RECONVERGENT B1, `(.L_x_659) ;  /* 0x0000012000017945 */ /* 0x000fe60003800200 */
[----:B------:R0:W0:Y:S04]  /*1b20*/  SHFL.DOWN PT, R8, R3, 0x10, R6 ;  /* 0x0a00000003087989 */ /* 0x00002800000e0006 */
[----:B------:R0:W0:Y:S01]  /*1b30*/  SHFL.DOWN PT, R7, R7, 0x10, R6 ;  /* 0x0a00000007077989 */ /* 0x00002200000e0006 */
[----:B------:R-:W-:Y:S05]  /*1b40*/  @P4 BRA `(.L_x_660) ;  /* 0x0000000000384947 */ /* 0x000fea0003800000 */
[----:B0-----:R-:W-:Y:S01]  /*1b50*/  LOP3.LUT P0, RZ, R7, 0xff, RZ, 0xc0, !PT ;  /* 0x000000ff07ff7812 */ /* 0x001fe2000780c0ff */
[----:B------:R-:W-:Y:S01]  /*1b60*/  IMAD.MOV.U32 R10, RZ, RZ, 0x1 ;  /* 0x00000001ff0a7424 */ /* 0x000fe200078e00ff */
[----:B---34-:R-:W-:-:S04]  /*1b70*/  LOP3.LUT P2, R6, R4, 0xff, RZ, 0xc0, !PT ;  /* 0x000000ff04067812 */ /* 0x018fc8000784c0ff */
        /* <DEDUP_REMOVED lines=11> */
.L_x_660:
[----:B------:R-:W-:Y:S05]  /*1c30*/  BSYNC.RECONVERGENT B1 ;  /* 0x0000000000017941 */ /* 0x000fea0003800200 */
.L_x_659:
[----:B------:R-:W-:Y:S04]  /*1c40*/  BSSY.RECONVERGENT B1, `(.L_x_661) ;  /* 0x000000a000017945 */ /* 0x000fe80003800200 */
[----:B------:R-:W-:Y:S05]  /*1c50*/  @P1 BRA `(.L_x_662) ;  /* 0x0000000000201947 */ /* 0x000fea0003800000 */
[----:B0-----:R-:W0:Y:S01]  /*1c60*/  S2R R8, SR_CgaCtaId ;  /* 0x0000000000087919 */ /* 0x001e220000008800 */
[----:B------:R-:W-:Y:S02]  /*1c70*/  MOV R7, 0x400 ;  /* 0x0000040000077802 */ /* 0x000fe40000000f00 */
[----:B---34-:R-:W-:-:S04]  /*1c80*/  SHF.R.U32.HI R6, RZ, 0x1, R5 ;  /* 0x00000001ff067819 */ /* 0x018fc80000011605 */
[----:B------:R-:W-:Y:S02]  /*1c90*/  LOP3.LUT R6, R6, 0x1f0, RZ, 0xc0, !PT ;  /* 0x000001f006067812 */ /* 0x000fe400078ec0ff */
[----:B0-----:R-:W-:-:S05]  /*1ca0*/  LEA R7, R8, R7, 0x18 ;  /* 0x0000000708077211 */ /* 0x001fca00078ec0ff */
[----:B------:R-:W-:-:S05]  /*1cb0*/  IMAD.IADD R7, R6, 0x1, R7 ;  /* 0x0000000106077824 */ /* 0x000fca00078e0207 */
[----:B------:R0:W-:Y:S04]  /*1cc0*/  STS.64 [R7+0x10], R2 ;  /* 0x0000100207007388 */ /* 0x0001e80000000a00 */
[----:B------:R0:W-:Y:S02]  /*1cd0*/  STS.U8 [R7+0x8], R4 ;  /* 0x0000080407007388 */ /* 0x0001e40000000000 */
.L_x_662:
[----:B------:R-:W-:Y:S05]  /*1ce0*/  BSYNC.RECONVERGENT B1 ;  /* 0x0000000000017941 */ /* 0x000fea0003800200 */
.L_x_661:
[----:B------:R-:W-:Y:S01]  /*1cf0*/  BAR.SYNC.DEFER_BLOCKING 0x0 ;  /* 0x0000000000007b1d */ /* 0x000fe20000010000 */
[----:B------:R-:W-:-:S13]  /*1d00*/  ISETP.NE.AND P1, PT, R5, RZ, PT ;  /* 0x000000ff0500720c */ /* 0x000fda0003f25270 */
[----:B------:R-:W-:Y:S05]  /*1d10*/  @P1 BRA `(.L_x_650) ;  /* 0x0000002000541947 */ /* 0x000fea0003800000 */
[----:B------:R-:W-:Y:S02]  /*1d20*/  UISETP.GE.AND UP0, UPT, UR4, 0x21, UPT ;  /* 0x000000210400788c */ /* 0x000fe4000bf06270 */
[----:B------:R-:W-:Y:S02]  /*1d30*/  UISETP.GE.AND UP1, UPT, UR4, 0x41, UPT ;  /* 0x000000410400788c */ /* 0x000fe4000bf26270 */
[----:B------:R-:W-:Y:S02]  /*1d40*/  UISETP.GE.AND UP2, UPT, UR4, 0x61, UPT ;  /* 0x000000610400788c */ /* 0x000fe4000bf46270 */
[----:B------:R-:W-:Y:S02]  /*1d50*/  UISETP.GE.AND UP3, UPT, UR4, 0x81, UPT ;  /* 0x000000810400788c */ /* 0x000fe4000bf66270 */
[----:B------:R-:W-:Y:S02]  /*1d60*/  UISETP.GE.AND UP4, UPT, UR4, 0xa1, UPT ;  /* 0x000000a10400788c */ /* 0x000fe4000bf86270 */
[----:B------:R-:W-:-:S02]  /*1d70*/  UISETP.GE.AND UP5, UPT, UR4, 0xc1, UPT ;  /* 0x000000c10400788c */ /* 0x000fc4000bfa6270 */
[----:B------:R-:W-:Y:S01]  /*1d80*/  UISETP.GE.AND UP6, UPT, UR4, 0xe1, UPT ;  /* 0x000000e10400788c */ /* 0x000fe2000bfc6270 */
[----:B------:R-:W-:Y:S10]  /*1d90*/  BRA.U !UP0, `(.L_x_663) ;  /* 0x00000001083c7547 */ /* 0x000ff4000b800000 */
[----:B------:R-:W5:Y:S01]  /*1da0*/  S2UR UR6, SR_CgaCtaId ;  /* 0x00000000000679c3 */ /* 0x000f620000008800 */
[----:B------:R-:W-:Y:S01]  /*1db0*/  UMOV UR5, 0x400 ;  /* 0x0000040000057882 */ /* 0x000fe20000000000 */
[----:B------:R-:W-:Y:S01]  /*1dc0*/  LOP3.LUT P3, RZ, R4, 0xff, RZ, 0xc0, !PT ;  /* 0x000000ff04ff7812 */ /* 0x000fe2000786c0ff */
[----:B-----5:R-:W-:-:S09]  /*1dd0*/  ULEA UR5, UR6, UR5, 0x18 ;  /* 0x0000000506057291 */ /* 0x020fd2000f8ec0ff */
[----:B------:R-:W5:Y:S04]  /*1de0*/  LDS.U8 R5, [UR5+0x18] ;  /* 0x00001805ff057984 */ /* 0x000f680008000000 */
[----:B0--34-:R-:W0:Y:S01]  /*1df0*/  LDS.64 R6, [UR5+0x20] ;  /* 0x00002005ff067984 */ /* 0x019e220008000a00 */
[----:B-----5:R-:W-:Y:S02]  /*1e00*/  ISETP.NE.AND P2, PT, R5, RZ, PT ;  /* 0x000000ff0500720c */ /* 0x020fe40003f45270 */
[----:B0-----:R-:W-:Y:S02]  /*1e10*/  ISETP.LT.U32.AND P0, PT, R6, R2, PT ;  /* 0x000000020600720c */ /* 0x001fe40003f01070 */
[----:B------:R-:W-:Y:S02]  /*1e20*/  @P3 SEL R5, R4, 0x1, !P2 ;  /* 0x0000000104053807 */ /* 0x000fe40005000000 */
[----:B------:R-:W-:-:S02]  /*1e30*/  ISETP.LT.AND.EX P0, PT, R7, R3, PT, P0 ;  /* 0x000000030700720c */ /* 0x000fc40003f01300 */
[----:B------:R-:W-:-:S05]  /*1e40*/  PRMT R4, R5, 0x7610, R4 ;  /* 0x0000761005047816 */ /* 0x000fca0000000004 */
[C---:B------:R-:W-:Y:S02]  /*1e50*/  @P2 SEL R2, R6.reuse, R2, P0 ;  /* 0x0000000206022207 */ /* 0x040fe40000000000 */
[C---:B------:R-:W-:Y:S02]  /*1e60*/  @P2 SEL R3, R7.reuse, R3, P0 ;  /* 0x0000000307032207 */ /* 0x040fe40000000000 */
[----:B------:R-:W-:Y:S02]  /*1e70*/  SEL R2, R6, R2, !P3 ;  /* 0x0000000206027207 */ /* 0x000fe40005800000 */
[----:B------:R-:W-:-:S07]  /*1e80*/  SEL R3, R7, R3, !P3 ;  /* 0x0000000307037207 */ /* 0x000fce0005800000 */
.L_x_663:
[----:B------:R-:W-:Y:S05]  /*1e90*/  BRA.U !UP1, `(.L_x_664) ;  /* 0x00000001093c7547 */ /* 0x000fea000b800000 */
        /* <DEDUP_REMOVED lines=15> */
.L_x_664:
        /* <DEDUP_REMOVED lines=16> */
.L_x_665:
        /* <DEDUP_REMOVED lines=16> */
.L_x_666:
        /* <DEDUP_REMOVED lines=16> */
.L_x_667:
        /* <DEDUP_REMOVED lines=16> */
.L_x_668:
        /* <DEDUP_REMOVED lines=15> */
[----:B------:R-:W-:Y:S01]  /*2480*/  SEL R3, R7, R3, !P3 ;  /* 0x0000000307037207 */ /* 0x000fe20005800000 */
[----:B------:R-:W-:Y:S06]  /*2490*/  BRA `(.L_x_650) ;  /* 0x0000001800747947 */ /* 0x000fec0003800000 */
.L_x_628:
[----:B------:R-:W0:Y:S01]  /*24a0*/  S2R R5, SR_TID.X ;  /* 0x0000000000057919 */ /* 0x000e220000002100 */
[----:B------:R-:W0:Y:S02]  /*24b0*/  LDC.64 R6, c[0x0][0x380] ;  /* 0x0000e000ff067b82 */ /* 0x000e240000000a00 */
[----:B0-----:R-:W-:-:S05]  /*24c0*/  IMAD.WIDE.U32 R6, R5, 0x10, R6 ;  /* 0x0000001005067825 */ /* 0x001fca00078e0006 */
[----:B------:R-:W2:Y:S04]  /*24d0*/  LDG.E.U16.CONSTANT R16, desc[UR8][R6.64] ;  /* 0x0000000806107981 */ /* 0x000ea8000c1e9500 */
[----:B------:R-:W3:Y:S04]  /*24e0*/  LDG.E.64.CONSTANT R12, desc[UR8][R6.64+0x8] ;  /* 0x00000808060c7981 */ /* 0x000ee8000c1e9b00 */
[----:B------:R-:W3:Y:S04]  /*24f0*/  LDG.E.64.CONSTANT R10, desc[UR8][R6.64+0x1008] ;  /* 0x00100808060a7981 */ /* 0x000ee8000c1e9b00 */
[----:B------:R-:W4:Y:S04]  /*2500*/  LDG.E.U16.CONSTANT R4, desc[UR8][R6.64+0x1000] ;  /* 0x0010000806047981 */ /* 0x000f28000c1e9500 */
[----:B------:R-:W5:Y:S04]  /*2510*/  LDG.E.U16.CONSTANT R14, desc[UR8][R6.64+0x2000] ;  /* 0x00200008060e7981 */ /* 0x000f68000c1e9500 */
[----:B------:R-:W5:Y:S04]  /*2520*/  LDG.E.64.CONSTANT R8, desc[UR8][R6.64+0x2008] ;  /* 0x0020080806087981 */ /* 0x000f68000c1e9b00 */
[----:B------:R-:W5:Y:S04]  /*2530*/  LDG.E.U16.CONSTANT R15, desc[UR8][R6.64+0x3000] ;  /* 0x00300008060f7981 */ /* 0x000f68000c1e9500 */
[----:B------:R-:W5:Y:S01]  /*2540*/  LDG.E.64.CONSTANT R2, desc[UR8][R6.64+0x3008] ;  /* 0x0030080806027981 */ /* 0x000f62000c1e9b00 */
[----:B------:R-:W-:Y:S01]  /*2550*/  UISETP.GE.U32.AND UP0, UPT, UR4, 0x800, UPT ;  /* 0x000008000400788c */ /* 0x000fe2000bf06070 */
[----:B--2---:R-:W-:-:S02]  /*2560*/  LOP3.LUT P1, RZ, R16, 0xff, RZ, 0xc0, !PT ;  /* 0x000000ff10ff7812 */ /* 0x004fc4000782c0ff */
[----:B---3--:R-:W-:-:S04]  /*2570*/  ISETP.LT.U32.AND P0, PT, R10, R12, PT ;  /* 0x0000000c0a00720c */ /* 0x008fc80003f01070 */
[CC--:B------:R-:W-:Y:S02]  /*2580*/  ISETP.LT.AND.EX P0, PT, R11.reuse, R13.reuse, PT, P0 ;  /* 0x0000000d0b00720c */ /* 0x0c0fe40003f01300 */
[----:B----4-:R-:W-:Y:S02]  /*2590*/  LOP3.LUT P2, RZ, R4, 0xff, RZ, 0xc0, !PT ;  /* 0x000000ff04ff7812 */ /* 0x010fe4000784c0ff */
[----:B------:R-:W-:Y:S02]  /*25a0*/  SEL R17, R10, R12, P0 ;  /* 0x0000000c0a117207 */ /* 0x000fe40000000000 */
[----:B------:R-:W-:Y:S02]  /*25b0*/  SEL R19, R11, R13, P0 ;  /* 0x0000000d0b137207 */ /* 0x000fe40000000000 */
[----:B------:R-:W-:Y:S02]  /*25c0*/  @P1 SEL R4, R16, 0x1, !P2 ;  /* 0x0000000110041807 */ /* 0x000fe40005000000 */
[----:B------:R-:W-:-:S02]  /*25d0*/  SEL R17, R12, R17, !P2 ;  /* 0x000000110c117207 */ /* 0x000fc40005000000 */
[----:B------:R-:W-:Y:S02]  /*25e0*/  SEL R19, R13, R19, !P2 ;  /* 0x000000130d137207 */ /* 0x000fe40005000000 */
[----:B-----5:R-:W-:Y:S02]  /*25f0*/  LOP3.LUT P3, RZ, R14, 0xff, RZ, 0xc0, !PT ;  /* 0x000000ff0eff7812 */ /* 0x020fe4000786c0ff */
[----:B------:R-:W-:Y:S02]  /*2600*/  LOP3.LUT P2, RZ, R4, 0xff, RZ, 0xc0, !PT ;  /* 0x000000ff04ff7812 */ /* 0x000fe4000784c0ff */
[----:B------:R-:W-:Y:S02]  /*2610*/  SEL R13, R10, R17, !P1 ;  /* 0x000000110a0d7207 */ /* 0x000fe40004800000 */
[----:B------:R-:W-:Y:S02]  /*2620*/  SEL R17, R11, R19, !P1 ;  /* 0x000000130b117207 */ /* 0x000fe40004800000 */
[----:B------:R-:W-:-:S02]  /*2630*/  ISETP.LT.U32.AND P0, PT, R8, R13, PT ;  /* 0x0000000d0800720c */ /* 0x000fc40003f01070 */
[----:B------:R-:W-:Y:S02]  /*2640*/  LOP3.LUT P4, RZ, R15, 0xff, RZ, 0xc0, !PT ;  /* 0x000000ff0fff7812 */ /* 0x000fe4000788c0ff */
[----:B------:R-:W-:-:S03]  /*2650*/  ISETP.LT.AND.EX P0, PT, R9, R17, PT, P0 ;  /* 0x000000110900720c */ /* 0x000fc60003f01300 */
[----:B------:R-:W-:Y:S02]  /*2660*/  @P2 SEL R14, R4, 0x1, !P3 ;  /* 0x00000001040e2807 */ /* 0x000fe40005800000 */
[C---:B------:R-:W-:Y:S02]  /*2670*/  @P3 SEL R13, R8.reuse, R13, P0 ;  /* 0x0000000d080d3207 */ /* 0x040fe40000000000 */
[C---:B------:R-:W-:Y:S02]  /*2680*/  @P3 SEL R17, R9.reuse, R17, P0 ;  /* 0x0000001109113207 */ /* 0x040fe40000000000 */
[----:B------:R-:W-:Y:S02]  /*2690*/  SEL R11, R8, R13, !P2 ;  /* 0x0000000d080b7207 */ /* 0x000fe40005000000 */
[----:B------:R-:W-:Y:S02]  /*26a0*/  LOP3.LUT P1, RZ, R14, 0xff, RZ, 0xc0, !PT ;  /* 0x000000ff0eff7812 */ /* 0x000fe4000782c0ff */
[----:B------:R-:W-:-:S02]  /*26b0*/  SEL R9, R9, R17, !P2 ;  /* 0x0000001109097207 */ /* 0x000fc40005000000 */
[----:B------:R-:W-:-:S04]  /*26c0*/  ISETP.LT.U32.AND P0, PT, R2, R11, PT ;  /* 0x0000000b0200720c */ /* 0x000fc80003f01070 */
[----:B------:R-:W-:-:S04]  /*26d0*/  ISETP.LT.AND.EX P0, PT, R3, R9, PT, P0 ;  /* 0x000000090300720c */ /* 0x000fc80003f01300 */
[C---:B------:R-:W-:Y:S02]  /*26e0*/  @P4 SEL R9, R3.reuse, R9, P0 ;  /* 0x0000000903094207 */ /* 0x040fe40000000000 */
[----:B------:R-:W-:Y:S02]  /*26f0*/  @P4 SEL R11, R2, R11, P0 ;  /* 0x0000000b020b4207 */ /* 0x000fe40000000000 */
[----:B------:R-:W-:Y:S02]  /*2700*/  @P1 SEL R15, R14, 0x1, !P4 ;  /* 0x000000010e0f1807 */ /* 0x000fe40006000000 */
[----:B------:R-:W-:Y:S01]  /*2710*/  SEL R3, R3, R9, !P1 ;  /* 0x0000000903037207 */ /* 0x000fe20004800000 */
[----:B------:R-:W-:Y:S01]  /*2720*/  IMAD.MOV.U32 R9, RZ, RZ, 0x400 ;  /* 0x00000400ff097424 */ /* 0x000fe200078e00ff */
[----:B------:R-:W-:Y:S02]  /*2730*/  SEL R2, R2, R11, !P1 ;  /* 0x0000000b02027207 */ /* 0x000fe40004800000 */
[----:B------:R-:W-:Y:S01]  /*2740*/  PRMT R4, R15, 0x7610, R4 ;  /* 0x000076100f047816 */ /* 0x000fe20000000004 */
[----:B------:R-:W-:Y:S06]  /*2750*/  BRA.U !UP0, `(.L_x_669) ;  /* 0x0000000108e47547 */ /* 0x000fec000b800000 */
[----:B------:R-:W-:Y:S01]  /*2760*/  IMAD.MOV.U32 R9, RZ, RZ, 0x400 ;  /* 0x00000400ff097424 */ /* 0x000fe200078e00ff */
[----:B------:R-:W0:Y:S01]  /*2770*/  LDCU UR5, c[0x0][0x390] ;  /* 0x00007200ff0577ac */ /* 0x000e220008000800 */
[----:B------:R-:W-:-:S12]  /*2780*/  UIADD3 UR6, UPT, UPT, UR4, -0x400, URZ ;  /* 0xfffffc0004067890 */ /* 0x000fd8000fffe0ff */
.L_x_671:
[----:B------:R-:W-:-:S05]  /*2790*/  IMAD.WIDE R20, R9, 0x10, R6 ;  /* 0x0000001009147825 */ /* 0x000fca00078e0206 */
[----:B------:R-:W2:Y:S04]  /*27a0*/  LDG.E.U16.CONSTANT R19, desc[UR8][R20.64] ;  /* 0x0000000814137981 */ /* 0x000ea8000c1e9500 */
[----:B------:R-:W3:Y:S04]  /*27b0*/  LDG.E.64.CONSTANT R10, desc[UR8][R20.64+0x8] ;  /* 0x00000808140a7981 */ /* 0x000ee8000c1e9b00 */
[----:B------:R-:W4:Y:S04]  /*27c0*/  LDG.E.U16.CONSTANT R22, desc[UR8][R20.64+0x1000] ;  /* 0x0010000814167981 */ /* 0x000f28000c1e9500 */
[----:B------:R-:W5:Y:S04]  /*27d0*/  LDG.E.64.CONSTANT R12, desc[UR8][R20.64+0x1008] ;  /* 0x00100808140c7981 */ /* 0x000f68000c1e9b00 */
[----:B------:R-:W5:Y:S04]  /*27e0*/  LDG.E.U16.CONSTANT R8, desc[UR8][R20.64+0x2000] ;  /* 0x0020000814087981 */ /* 0x000f68000c1e9500 */
[----:B------:R-:W5:Y:S04]  /*27f0*/  LDG.E.64.CONSTANT R14, desc[UR8][R20.64+0x2008] ;  /* 0x00200808140e7981 */ /* 0x000f68000c1e9b00 */
[----:B------:R-:W5:Y:S04]  /*2800*/  LDG.E.U16.CONSTANT R18, desc[UR8][R20.64+0x3000] ;  /* 0x0030000814127981 */ /* 0x000f68000c1e9500 */
[----:B------:R-:W5:Y:S01]  /*2810*/  LDG.E.64.CONSTANT R16, desc[UR8][R20.64+0x3008] ;  /* 0x0030080814107981 */ /* 0x000f62000c1e9b00 */
[----:B------:R-:W-:Y:S01]  /*2820*/  LOP3.LUT P2, RZ, R4, 0xff, RZ, 0xc0, !PT ;  /* 0x000000ff04ff7812 */ /* 0x000fe2000784c0ff */
[----:B------:R-:W-:Y:S01]  /*2830*/  IMAD.MOV.U32 R23, RZ, RZ, R3 ;  /* 0x000000ffff177224 */ /* 0x000fe200078e0003 */
[----:B0-----:R-:W-:Y:S01]  /*2840*/  UMOV UR4, UR5 ;  /* 0x0000000500047c82 */ /* 0x001fe20008000000 */
[----:B--2---:R-:W-:-:S02]  /*2850*/  LOP3.LUT P1, RZ, R19, 0xff, RZ, 0xc0, !PT ;  /* 0x000000ff13ff7812 */ /* 0x004fc4000782c0ff */
[----:B---3--:R-:W-:-:S08]  /*2860*/  ISETP.LT.U32.AND P0, PT, R10, R2, PT ;  /* 0x000000020a00720c */ /* 0x008fd00003f01070 */
        /* <DEDUP_REMOVED lines=8> */
[----:B-----5:R-:W-:Y:S02]  /*28f0*/  ISETP.LT.U32.AND P0, PT, R12, R3, PT ;  /* 0x000000030c00720c */ /* 0x020fe40003f01070 */
        /* <DEDUP_REMOVED lines=9> */
[----:B------:R-:W-:Y:S02]  /*2990*/  IADD3 R2, PT, PT, -R9, UR4, RZ ;  /* 0x0000000409027c10 */ /* 0x000fe4000fffe1ff */
[C---:B------:R-:W-:Y:S02]  /*29a0*/  ISETP.LT.AND.EX P0, PT, R15.reuse, R13, PT, P0 ;  /* 0x0000000d0f00720c */ /* 0x040fe40003f01300 */
[----:B------:R-:W-:Y:S02]  /*29b0*/  @P1 SEL R8, R22, 0x1, !P2 ;  /* 0x0000000116081807 */ /* 0x000fe40005000000 */
[----:B------:R-:W-:Y:S02]  /*29c0*/  @P2 SEL R3, R14, R3, P0 ;  /* 0x000000030e032207 */ /* 0x000fe40000000000 */
[----:B------:R-:W-:Y:S02]  /*29d0*/  @P2 SEL R13, R15, R13, P0 ;  /* 0x0000000d0f0d2207 */ /* 0x000fe40000000000 */
[----:B------:R-:W-:-:S02]  /*29e0*/  LOP3.LUT P3, RZ, R18, 0xff, RZ, 0xc0, !PT ;  /* 0x000000ff12ff7812 */ /* 0x000fc4000786c0ff */
[----:B------:R-:W-:Y:S02]  /*29f0*/  SEL R3, R14, R3, !P1 ;  /* 0x000000030e037207 */ /* 0x000fe40004800000 */
[----:B------:R-:W-:Y:S02]  /*2a00*/  LOP3.LUT P2, RZ, R8, 0xff, RZ, 0xc0, !PT ;  /* 0x000000ff08ff7812 */ /* 0x000fe4000784c0ff */
[----:B------:R-:W-:Y:S02]  /*2a10*/  SEL R15, R15, R13, !P1 ;  /* 0x0000000d0f0f7207 */ /* 0x000fe40004800000 */
[----:B------:R-:W-:Y:S02]  /*2a20*/  ISETP.GE.AND P1, PT, R2, 0x400, PT ;  /* 0x000004000200780c */ /* 0x000fe40003f26270 */
        /* <DEDUP_REMOVED lines=9> */
[----:B------:R-:W-:-:S05]  /*2ac0*/  VIADD R9, R9, 0x400 ;  /* 0x0000040009097836 */ /* 0x000fca0000000000 */
[----:B------:R-:W-:-:S13]  /*2ad0*/  ISETP.GT.AND P0, PT, R9, UR6, PT ;  /* 0x0000000609007c0c */ /* 0x000fda000bf04270 */
[----:B------:R-:W-:Y:S05]  /*2ae0*/  @!P0 BRA `(.L_x_671) ;  /* 0xfffffffc00288947 */ /* 0x000fea000383ffff */
.L_x_669:
[----:B------:R-:W-:-:S13]  /*2af0*/  ISETP.GE.AND P0, PT, R9, UR4, PT ;  /* 0x0000000409007c0c */ /* 0x000fda000bf06270 */
[----:B------:R-:W-:Y:S05]  /*2b00*/  @P0 BRA `(.L_x_670) ;  /* 0x00000004009c0947 */ /* 0x000fea0003800000 */
[----:B------:R-:W-:Y:S01]  /*2b10*/  IADD3 R19, PT, PT, -R9, UR4, RZ ;  /* 0x0000000409137c10 */ /* 0x000fe2000fffe1ff */
[----:B------:R-:W-:Y:S03]  /*2b20*/  BSSY.RECONVERGENT B1, `(.L_x_670) ;  /* 0x0000065000017945 */ /* 0x000fe60003800200 */
[----:B------:R-:W-:-:S13]  /*2b30*/  ISETP.GE.AND P0, PT, R5, R19, PT ;  /* 0x000000130500720c */ /* 0x000fda0003f06270 */
[----:B------:R-:W-:Y:S05]  /*2b40*/  @P0 BRA `(.L_x_672) ;  /* 0x0000000400880947 */ /* 0x000fea0003800000 */
[----:B------:R-:W-:Y:S01]  /*2b50*/  LOP3.LUT R6, RZ, R5, RZ, 0x33, !PT ;  /* 0x00000005ff067212 */ /* 0x000fe200078e33ff */
[----:B------:R-:W-:Y:S01]  /*2b60*/  BSSY.RECONVERGENT B2, `(.L_x_673) ;  /* 0x000001f000027945 */ /* 0x000fe20003800200 */
[----:B------:R-:W-:Y:S02]  /*2b70*/  IMAD.MOV.U32 R18, RZ, RZ, R5 ;  /* 0x000000ffff127224 */ /* 0x000fe400078e0005 */
[----:B------:R-:W-:-:S04]  /*2b80*/  IADD3 R8, PT, PT, -R9, UR4, R6 ;  /* 0x0000000409087c10 */ /* 0x000fc8000fffe106 */
[C---:B------:R-:W-:Y:S02]  /*2b90*/  LOP3.LUT R6, R8.reuse, 0x300, RZ, 0xc0, !PT ;  /* 0x0000030008067812 */ /* 0x040fe400078ec0ff */
[----:B------:R-:W-:Y:S02]  /*2ba0*/  ISETP.GE.U32.AND P2, PT, R8, 0x300, PT ;  /* 0x000003000800780c */ /* 0x000fe40003f46070 */
[----:B------:R-:W-:-:S13]  /*2bb0*/  ISETP.NE.AND P0, PT, R6, 0x300, PT ;  /* 0x000003000600780c */ /* 0x000fda0003f05270 */
[----:B------:R-:W-:Y:S05]  /*2bc0*/  @!P0 BRA `(.L_x_674) ;  /* 0x0000000000608947 */ /* 0x000fea0003800000 */
[----:B------:R-:W0:Y:S01]  /*2bd0*/  LDC.64 R6, c[0x0][0x380] ;  /* 0x0000e000ff067b82 */ /* 0x000e220000000a00 */
[----:B------:R-:W-:Y:S01]  /*2be0*/  LEA.HI R8, R8, 0x1, RZ, 0x18 ;  /* 0x0000000108087811 */ /* 0x000fe200078fc0ff */
[----:B------:R-:W-:Y:S02]  /*2bf0*/  IMAD.IADD R15, R5, 0x1, R9 ;  /* 0x00000001050f7824 */ /* 0x000fe400078e0209 */
[----:B------:R-:W-:Y:S01]  /*2c00*/  IMAD.MOV.U32 R18, RZ, RZ, R5 ;  /* 0x000000ffff127224 */ /* 0x000fe200078e0005 */
[----:B------:R-:W-:-:S05]  /*2c10*/  LOP3.LUT R8, R8, 0x3, RZ, 0xc0, !PT ;  /* 0x0000000308087812 */ /* 0x000fca00078ec0ff */
[----:B------:R-:W-:-:S07]  /*2c20*/  IMAD.MOV R8, RZ, RZ, -R8 ;  /* 0x000000ffff087224 */ /* 0x000fce00078e0a08 */
.L_x_675:
[----:B0-----:R-:W-:-:S05]  /*2c30*/  IMAD.WIDE.U32 R10, R15, 0x10, R6 ;  /* 0x000000100f0a7825 */ /* 0x001fca00078e0006 */
[----:B------:R-:W2:Y:S04]  /*2c40*/  LDG.E.U16.CONSTANT R14, desc[UR8][R10.64] ;  /* 0x000000080a0e7981 */ /* 0x000ea8000c1e9500 */
[----:B------:R-:W3:Y:S01]  /*2c50*/  LDG.E.64.CONSTANT R12, desc[UR8][R10.64+0x8] ;  /* 0x000008080a0c7981 */ /* 0x000ee2000c1e9b00 */
[----:B------:R-:W-:Y:S01]  /*2c60*/  VIADD R8, R8, 0x1 ;  /* 0x0000000108087836 */ /* 0x000fe20000000000 */
[----:B------:R-:W-:Y:S01]  /*2c70*/  LOP3.LUT P3, RZ, R4, 0xff, RZ, 0xc0, !PT ;  /* 0x000000ff04ff7812 */ /* 0x000fe2000786c0ff */
[----:B------:R-:W-:Y:S02]  /*2c80*/  VIADD R18, R18, 0x100 ;  /* 0x0000010012127836 */ /* 0x000fe40000000000 */
[----:B------:R-:W-:Y:S01]  /*2c90*/  VIADD R15, R15, 0x100 ;  /* 0x000001000f0f7836 */ /* 0x000fe20000000000 */
[----:B--2---:R-:W-:-:S02]  /*2ca0*/  LOP3.LUT P1, RZ, R14, 0xff, RZ, 0xc0, !PT ;  /* 0x000000ff0eff7812 */ /* 0x004fc4000782c0ff */
[----:B---3--:R-:W-:-:S07]  /*2cb0*/  ISETP.LT.U32.AND P0, PT, R12, R2, PT ;  /* 0x000000020c00720c */ /* 0x008fce0003f01070 */
[----:B------:R-:W-:Y:S02]  /*2cc0*/  @P3 SEL R14, R4, 0x1, !P1 ;  /* 0x00000001040e3807 */ /* 0x000fe40004800000 */
[CC--:B------:R-:W-:Y:S02]  /*2cd0*/  ISETP.LT.AND.EX P0, PT, R13.reuse, R3.reuse, PT, P0 ;  /* 0x000000030d00720c */ /* 0x0c0fe40003f01300 */
[----:B------:R-:W-:Y:S02]  /*2ce0*/  PRMT R4, R14, 0x7610, R4 ;  /* 0x000076100e047816 */ /* 0x000fe40000000004 */
[----:B------:R-:W-:Y:S02]  /*2cf0*/  @P1 SEL R2, R12, R2, P0 ;  /* 0x000000020c021207 */ /* 0x000fe40000000000 */
[----:B------:R-:W-:Y:S02]  /*2d00*/  @P1 SEL R3, R13, R3, P0 ;  /* 0x000000030d031207 */ /* 0x000fe40000000000 */
[----:B------:R-:W-:-:S02]  /*2d10*/  ISETP.NE.AND P0, PT, R8, RZ, PT ;  /* 0x000000ff0800720c */ /* 0x000fc40003f05270 */
[----:B------:R-:W-:Y:S02]  /*2d20*/  SEL R2, R12, R2, !P3 ;  /* 0x000000020c027207 */ /* 0x000fe40005800000 */
[----:B------:R-:W-:-:S09]  /*2d30*/  SEL R3, R13, R3, !P3 ;  /* 0x000000030d037207 */ /* 0x000fd20005800000 */
[----:B------:R-:W-:Y:S05]  /*2d40*/  @P0 BRA `(.L_x_675) ;  /* 0xfffffffc00b80947 */ /* 0x000fea000383ffff */
.L_x_674:
[----:B------:R-:W-:Y:S05]  /*2d50*/  BSYNC.RECONVERGENT B2 ;  /* 0x0000000000027941 */ /* 0x000fea0003800200 */
.L_x_673:
[----:B------:R-:W-:Y:S05]  /*2d60*/  @!P2 BRA `(.L_x_672) ;  /* 0x000000040000a947 */ /* 0x000fea0003800000 */
[----:B------:R-:W0:Y:S01]  /*2d70*/  LDCU.64 UR6, c[0x0][0x380] ;  /* 0x00007000ff0677ac */ /* 0x000e220008000a00 */
[----:B------:R-:W2:Y:S01]  /*2d80*/  LDC.64 R6, c[0x0][0x380] ;  /* 0x0000e000ff067b82 */ /* 0x000ea20000000a00 */
[C---:B------:R-:W-:Y:S01]  /*2d90*/  IADD3 R13, P0, PT, R18.reuse, R9, RZ ;  /* 0x00000009120d7210 */ /* 0x040fe20007f1e0ff */
[----:B------:R-:W-:-:S04]  /*2da0*/  IMAD.IADD R21, R18, 0x1, R9 ;  /* 0x0000000112157824 */ /* 0x000fc800078e0209 */
[----:B------:R-:W-:Y:S01]  /*2db0*/  IMAD.X R8, RZ, RZ, RZ, P0 ;  /* 0x000000ffff087224 */ /* 0x000fe200000e06ff */
[----:B0-----:R-:W-:-:S04]  /*2dc0*/  LEA R10, P1, R13, UR6, 0x4 ;  /* 0x000000060d0a7c11 */ /* 0x001fc8000f8220ff */
[----:B------:R-:W-:Y:S02]  /*2dd0*/  IADD3 R10, P0, PT, R10, 0x3008, RZ ;  /* 0x000030080a0a7810 */ /* 0x000fe40007f1e0ff */
[----:B------:R-:W-:-:S05]  /*2de0*/  LEA.HI.X R13, R13, UR7, R8, 0x4, P1 ;  /* 0x000000070d0d7c11 */ /* 0x000fca00088f2408 */
[----:B------:R-:W-:-:S07]  /*2df0*/  IMAD.X R13, RZ, RZ, R13, P0 ;  /* 0x000000ffff0d7224 */ /* 0x000fce00000e060d */
.L_x_676:
[----:B--2---:R-:W-:-:S05]  /*2e00*/  IMAD.WIDE.U32 R8, R21, 0x10, R6 ;  /* 0x0000001015087825 */ /* 0x004fca00078e0006 */
[----:B------:R-:W2:Y:S04]  /*2e10*/  LDG.E.U16.CONSTANT R23, desc[UR8][R8.64] ;  /* 0x0000000808177981 */ /* 0x000ea8000c1e9500 */
[----:B------:R0:W3:Y:S02]  /*2e20*/  LDG.E.64.CONSTANT R14, desc[UR8][R8.64+0x8] ;  /* 0x00000808080e7981 */ /* 0x0000e4000c1e9b00 */
[----:B0-----:R-:W-:Y:S02]  /*2e30*/  IMAD.MOV.U32 R8, RZ, RZ, R10 ;  /* 0x000000ffff087224 */ /* 0x001fe400078e000a */
[----:B------:R-:W-:-:S05]  /*2e40*/  IMAD.MOV.U32 R9, RZ, RZ, R13 ;  /* 0x000000ffff097224 */ /* 0x000fca00078e000d */
[----:B------:R-:W4:Y:S04]  /*2e50*/  LDG.E.U16.CONSTANT R24, desc[UR8][R8.64+-0x2008] ;  /* 0xffdff80808187981 */ /* 0x000f28000c1e9500 */
[----:B------:R-:W5:Y:S04]  /*2e60*/  LDG.E.64.CONSTANT R12, desc[UR8][R8.64+-0x2000] ;  /* 0xffe00008080c7981 */ /* 0x000f68000c1e9b00 */
[----:B------:R-:W5:Y:S04]  /*2e70*/  LDG.E.U16.CONSTANT R20, desc[UR8][R8.64+-0x1008] ;  /* 0xffeff80808147981 */ /* 0x000f68000c1e9500 */
[----:B------:R-:W5:Y:S04]  /*2e80*/  LDG.E.64.CONSTANT R10, desc[UR8][R8.64+-0x1000] ;  /* 0xfff00008080a7981 */ /* 0x000f68000c1e9b00 */
[----:B------:R-:W5:Y:S04]  /*2e90*/  LDG.E.U16.CONSTANT R22, desc[UR8][R8.64+-0x8] ;  /* 0xfffff80808167981 */ /* 0x000f68000c1e9500 */
[----:B------:R-:W5:Y:S01]  /*2ea0*/  LDG.E.64.CONSTANT R16, desc[UR8][R8.64] ;  /* 0x0000000808107981 */ /* 0x000f62000c1e9b00 */
[----:B------:R-:W-:Y:S01]  /*2eb0*/  LOP3.LUT P2, RZ, R4, 0xff, RZ, 0xc0, !PT ;  /* 0x000000ff04ff7812 */ /* 0x000fe2000784c0ff */
[----:B------:R-:W-:-:S02]  /*2ec0*/  IMAD.MOV.U32 R25, RZ, RZ, R3 ;  /* 0x000000ffff197224 */ /* 0x000fc400078e0003 */
[----:B------:R-:W-:Y:S02]  /*2ed0*/  VIADD R18, R18, 0x400 ;  /* 0x0000040012127836 */ /* 0x000fe40000000000 */
[----:B------:R-:W-:Y:S01]  /*2ee0*/  VIADD R21, R21, 0x400 ;  /* 0x0000040015157836 */ /* 0x000fe20000000000 */
[----:B--2---:R-:W-:Y:S02]  /*2ef0*/  LOP3.LUT P1, RZ, R23, 0xff, RZ, 0xc0, !PT ;  /* 0x000000ff17ff7812 */ /* 0x004fe4000782c0ff */
[----:B---3--:R-:W-:-:S05]  /*2f00*/  ISETP.LT.U32.AND P0, PT, R14, R2, PT ;  /* 0x000000020e00720c */ /* 0x008fca0003f01070 */
[----:B------:R-:W-:Y:S02]  /*2f10*/  @P2 SEL R23, R4, 0x1, !P1 ;  /* 0x0000000104172807 */ /* 0x000fe40004800000 */
[-C--:B------:R-:W-:Y:S02]  /*2f20*/  ISETP.LT.AND.EX P0, PT, R15, R25.reuse, PT, P0 ;  /* 0x000000190f00720c */ /* 0x080fe40003f01300 */
[----:B------:R-:W-:Y:S02]  /*2f30*/  LOP3.LUT P3, RZ, R23, 0xff, RZ, 0xc0, !PT ;  /* 0x000000ff17ff7812 */ /* 0x000fe4000786c0ff */
[C---:B------:R-:W-:Y:S02]  /*2f40*/  @P1 SEL R2, R14.reuse, R2, P0 ;  /* 0x000000020e021207 */ /* 0x040fe40000000000 */
[----:B------:R-:W-:Y:S02]  /*2f50*/  @P1 SEL R25, R15, R25, P0 ;  /* 0x000000190f191207 */ /* 0x000fe40000000000 */
[----:B------:R-:W-:-:S02]  /*2f60*/  SEL R3, R14, R2, !P2 ;  /* 0x000000020e037207 */ /* 0x000fc40005000000 */
[----:B------:R-:W-:Y:S02]  /*2f70*/  SEL R15, R15, R25, !P2 ;  /* 0x000000190f0f7207 */ /* 0x000fe40005000000 */
[----:B----4-:R-:W-:Y:S02]  /*2f80*/  LOP3.LUT P4, RZ, R24, 0xff, RZ, 0xc0, !PT ;  /* 0x000000ff18ff7812 */ /* 0x010fe4000788c0ff */
[----:B-----5:R-:W-:Y:S02]  /*2f90*/  ISETP.LT.U32.AND P0, PT, R12, R3, PT ;  /* 0x000000030c00720c */ /* 0x020fe40003f01070 */
[----:B------:R-:W-:Y:S02]  /*2fa0*/  @P3 SEL R24, R23, 0x1, !P4 ;  /* 0x0000000117183807 */ /* 0x000fe40006000000 */
[----:B------:R-:W-:Y:S02]  /*2fb0*/  ISETP.LT.AND.EX P0, PT, R13, R15, PT, P0 ;  /* 0x0000000f0d00720c */ /* 0x000fe40003f01300 */
[----:B------:R-:W-:-:S02]  /*2fc0*/  LOP3.LUT P2, RZ, R20, 0xff, RZ, 0xc0, !PT ;  /* 0x000000ff14ff7812 */ /* 0x000fc4000784c0ff */
[----:B------:R-:W-:-:S03]  /*2fd0*/  LOP3.LUT P1, RZ, R24, 0xff, RZ, 0xc0, !PT ;  /* 0x000000ff18ff7812 */ /* 0x000fc6000782c0ff */
[C---:B------:R-:W-:Y:S02]  /*2fe0*/  @P4 SEL R3, R12.reuse, R3, P0 ;  /* 0x000000030c034207 */ /* 0x040fe40000000000 */
[C---:B------:R-:W-:Y:S02]  /*2ff0*/  @P4 SEL R15, R13.reuse, R15, P0 ;  /* 0x0000000f0d0f4207 */ /* 0x040fe40000000000 */
[----:B------:R-:W-:Y:S02]  /*3000*/  SEL R3, R12, R3, !P3 ;  /* 0x000000030c037207 */ /* 0x000fe40005800000 */
[----:B------:R-:W-:Y:S02]  /*3010*/  SEL R13, R13, R15, !P3 ;  /* 0x0000000f0d0d7207 */ /* 0x000fe40005800000 */
[----:B------:R-:W-:Y:S02]  /*3020*/  ISETP.LT.U32.AND P0, PT, R10, R3, PT ;  /* 0x000000030a00720c */ /* 0x000fe40003f01070 */
[----:B------:R-:W-:-:S02]  /*3030*/  LOP3.LUT P3, RZ, R22, 0xff, RZ, 0xc0, !PT ;  /* 0x000000ff16ff7812 */ /* 0x000fc4000786c0ff */
[C---:B------:R-:W-:Y:S02]  /*3040*/  ISETP.LT.AND.EX P0, PT, R11.reuse, R13, PT, P0 ;  /* 0x0000000d0b00720c */ /* 0x040fe40003f01300 */
[----:B------:R-:W-:Y:S02]  /*3050*/  @P1 SEL R20, R24, 0x1, !P2 ;  /* 0x0000000118141807 */ /* 0x000fe40005000000 */
[C---:B------:R-:W-:Y:S02]  /*3060*/  @P2 SEL R3, R10.reuse, R3, P0 ;  /* 0x000000030a032207 */ /* 0x040fe40000000000 */
[----:B------:R-:W-:Y:S02]  /*3070*/  @P2 SEL R13, R11, R13, P0 ;  /* 0x0000000d0b0d2207 */ /* 0x000fe40000000000 */
[----:B------:R-:W-:Y:S02]  /*3080*/  SEL R3, R10, R3, !P1 ;  /* 0x000000030a037207 */ /* 0x000fe40004800000 */
[----:B------:R-:W-:-:S02]  /*3090*/  LOP3.LUT P2, RZ, R20, 0xff, RZ, 0xc0, !PT ;  /* 0x000000ff14ff7812 */ /* 0x000fc4000784c0ff */
[----:B------:R-:W-:Y:S02]  /*30a0*/  SEL R11, R11, R13, !P1 ;  /* 0x0000000d0b0b7207 */ /* 0x000fe40004800000 */
[----:B------:R-:W-:Y:S02]  /*30b0*/  ISETP.GE.AND P1, PT, R18, R19, PT ;  /* 0x000000131200720c */ /* 0x000fe40003f26270 */
[----:B------:R-:W-:Y:S02]  /*30c0*/  ISETP.LT.U32.AND P0, PT, R16, R3, PT ;  /* 0x000000031000720c */ /* 0x000fe40003f01070 */
[----:B------:R-:W-:Y:S02]  /*30d0*/  IADD3 R10, P4, PT, R8, 0x4000, RZ ;  /* 0x00004000080a7810 */ /* 0x000fe40007f9e0ff */
[----:B------:R-:W-:-:S03]  /*30e0*/  ISETP.LT.AND.EX P0, PT, R17, R11, PT, P0 ;  /* 0x0000000b1100720c */ /* 0x000fc60003f01300 */
[----:B------:R-:W-:Y:S01]  /*30f0*/  @P2 SEL R22, R20, 0x1, !P3 ;  /* 0x0000000114162807 */ /* 0x000fe20005800000 */
[----:B------:R-:W-:Y:S01]  /*3100*/  IMAD.X R13, RZ, RZ, R9, P4 ;  /* 0x000000ffff0d7224 */ /* 0x000fe200020e0609 */
[C---:B------:R-:W-:Y:S02]  /*3110*/  @P3 SEL R3, R16.reuse, R3, P0 ;  /* 0x0000000310033207 */ /* 0x040fe40000000000 */
[C---:B------:R-:W-:Y:S02]  /*3120*/  @P3 SEL R11, R17.reuse, R11, P0 ;  /* 0x0000000b110b3207 */ /* 0x040fe40000000000 */
[----:B------:R-:W-:Y:S02]  /*3130*/  SEL R2, R16, R3, !P2 ;  /* 0x0000000310027207 */ /* 0x000fe40005000000 */
[----:B------:R-:W-:Y:S02]  /*3140*/  SEL R3, R17, R11, !P2 ;  /* 0x0000000b11037207 */ /* 0x000fe40005000000 */
[----:B------:R-:W-:Y:S01]  /*3150*/  PRMT R4, R22, 0x7610, R4 ;  /* 0x0000761016047816 */ /* 0x000fe20000000004 */
[----:B------:R-:W-:Y:S06]  /*3160*/  @!P1 BRA `(.L_x_676) ;  /* 0xfffffffc00249947 */ /* 0x000fec000383ffff */
.L_x_672:
[----:B------:R-:W-:Y:S05]  /*3170*/  BSYNC.RECONVERGENT B1 ;  /* 0x0000000000017941 */ /* 0x000fea0003800200 */
.L_x_670:
[----:B------:R-:W0:Y:S01]  /*3180*/  S2R R10, SR_LANEID ;  /* 0x00000000000a7919 */ /* 0x000e220000000000 */
[----:B------:R-:W-:Y:S01]  /*3190*/  LOP3.LUT R7, R4, 0xff, RZ, 0xc0, !PT ;  /* 0x000000ff04077812 */ /* 0x000fe200078ec0ff */
[----:B------:R-:W-:Y:S01]  /*31a0*/  BSSY.RECONVERGENT B1, `(.L_x_677) ;  /* 0x0000016000017945 */ /* 0x000fe20003800200 */
[----:B------:R2:W3:Y:S04]  /*31b0*/  SHFL.DOWN PT, R9, R2, 0x1, 0x1f ;  /* 0x08201f0002097f89 */ /* 0x0004e800000e0000 */
[----:B------:R2:W4:Y:S04]  /*31c0*/  SHFL.DOWN PT, R8, R3, 0x1, 0x1f ;  /* 0x08201f0003087f89 */ /* 0x00052800000e0000 */
[----:B------:R-:W1:Y:S01]  /*31d0*/  SHFL.DOWN PT, R7, R7, 0x1, 0x1f ;  /* 0x08201f0007077f89 */ /* 0x000e6200000e0000 */
[----:B0-----:R-:W-:-:S02]  /*31e0*/  ISETP.GT.AND P0, PT, R10, 0x1e, PT ;  /* 0x0000001e0a00780c */ /* 0x001fc40003f04270 */
[C---:B------:R-:W-:Y:S02]  /*31f0*/  ISETP.GT.AND P5, PT, R10.reuse, 0x1d, PT ;  /* 0x0000001d0a00780c */ /* 0x040fe40003fa4270 */
[----:B------:R-:W-:-:S09]  /*3200*/  ISETP.GT.AND P2, PT, R10, 0x1b, PT ;  /* 0x0000001b0a00780c */ /* 0x000fd20003f44270 */
[----:B-1234-:R-:W-:Y:S05]  /*3210*/  @P0 BRA `(.L_x_678) ;  /* 0x0000000000380947 */ /* 0x01efea0003800000 */
        /* <DEDUP_REMOVED lines=14> */
.L_x_678:
[----:B------:R-:W-:Y:S05]  /*3300*/  BSYNC.RECONVERGENT B1 ;  /* 0x0000000000017941 */ /* 0x000fea0003800200 */
.L_x_677:
[----:B------:R-:W-:Y:S01]  /*3310*/  LOP3.LUT R7, R4, 0xff, RZ, 0xc0, !PT ;  /* 0x000000ff04077812 */ /* 0x000fe200078ec0ff */
[----:B------:R0:W1:Y:S01]  /*3320*/  SHFL.DOWN PT, R9, R2, 0x2, 0x1f ;  /* 0x08401f0002097f89 */ /* 0x00006200000e0000 */
[----:B------:R-:W-:Y:S01]  /*3330*/  BSSY.RECONVERGENT B1, `(.L_x_679) ;  /* 0x0000015000017945 */ /* 0x000fe20003800200 */
[C---:B------:R-:W-:Y:S02]  /*3340*/  ISETP.GT.AND P4, PT, R10.reuse, 0x17, PT ;  /* 0x000000170a00780c */ /* 0x040fe40003f84270 */
[----:B------:R0:W2:Y:S01]  /*3350*/  SHFL.DOWN PT, R8, R3, 0x2, 0x1f ;  /* 0x08401f0003087f89 */ /* 0x0000a200000e0000 */
[C---:B------:R-:W-:Y:S02]  /*3360*/  ISETP.GT.AND P3, PT, R10.reuse, 0xf, PT ;  /* 0x0000000f0a00780c */ /* 0x040fe40003f64270 */
[----:B------:R-:W-:Y:S01]  /*3370*/  ISETP.NE.AND P1, PT, R10, RZ, PT ;  /* 0x000000ff0a00720c */ /* 0x000fe20003f25270 */
[----:B------:R-:W3:Y:S01]  /*3380*/  SHFL.DOWN PT, R7, R7, 0x2, 0x1f ;  /* 0x08401f0007077f89 */ /* 0x000ee200000e0000 */
[----:B------:R-:W-:Y:S11]  /*3390*/  @P5 BRA `(.L_x_680) ;  /* 0x0000000000385947 */ /* 0x000ff60003800000 */
[----:B---3--:R-:W-:Y:S01]  /*33a0*/  LOP3.LUT P0, RZ, R7, 0xff, RZ, 0xc0, !PT ;  /* 0x000000ff07ff7812 */ /* 0x008fe2000780c0ff */
[----:B------:R-:W-:Y:S01]  /*33b0*/  IMAD.MOV.U32 R10, RZ, RZ, 0x1 ;  /* 0x00000001ff0a7424 */ /* 0x000fe200078e00ff */
[----:B------:R-:W-:-:S04]  /*33c0*/  LOP3.LUT P5, R6, R4, 0xff, RZ, 0xc0, !PT ;  /* 0x000000ff04067812 */ /* 0x000fc800078ac0ff */
[----:B------:R-:W-:-:S13]  /*33d0*/  PLOP3.LUT P0, PT, P5, P0, PT, 0x2f, 0xf2 ;  /* 0x0000000000f2781c */ /* 0x000fda0002f00577 */
[----:B-1----:R-:W-:Y:S02]  /*33e0*/  @!P0 ISETP.LT.U32.AND P5, PT, R9, R2, PT ;  /* 0x000000020900820c */ /* 0x002fe40003fa1070 */
[----:B------:R-:W-:Y:S02]  /*33f0*/  @P0 ISETP.NE.AND P6, PT, R6, RZ, PT ;  /* 0x000000ff0600020c */ /* 0x000fe40003fc5270 */
[----:B------:R-:W-:Y:S02]  /*3400*/  @!P0 PRMT R4, R10, 0x7610, R4 ;  /* 0x000076100a048816 */ /* 0x000fe40000000004 */
[----:B--2---:R-:W-:Y:S02]  /*3410*/  @!P0 ISETP.LT.AND.EX P5, PT, R8, R3, PT, P5 ;  /* 0x000000030800820c */ /* 0x004fe40003fa1350 */
[----:B------:R-:W-:Y:S02]  /*3420*/  @P0 SEL R6, R7, R4, !P6 ;  /* 0x0000000407060207 */ /* 0x000fe40007000000 */
[----:B0-----:R-:W-:-:S02]  /*3430*/  @!P0 SEL R2, R9, R2, P5 ;  /* 0x0000000209028207 */ /* 0x001fc40002800000 */
[----:B------:R-:W-:Y:S02]  /*3440*/  @!P0 SEL R3, R8, R3, P5 ;  /* 0x0000000308038207 */ /* 0x000fe40002800000 */
[----:B------:R-:W-:Y:S02]  /*3450*/  @P0 PRMT R4, R6, 0x7610, R4 ;  /* 0x0000761006040816 */ /* 0x000fe40000000004 */
[----:B------:R-:W-:Y:S02]  /*3460*/  @P0 SEL R2, R9, R2, !P6 ;  /* 0x0000000209020207 */ /* 0x000fe40007000000 */
[----:B------:R-:W-:-:S07]  /*3470*/  @P0 SEL R3, R8, R3, !P6 ;  /* 0x0000000308030207 */ /* 0x000fce0007000000 */
.L_x_680:
[----:B------:R-:W-:Y:S05]  /*3480*/  BSYNC.RECONVERGENT B1 ;  /* 0x0000000000017941 */ /* 0x000fea0003800200 */
.L_x_679:
[----:B---3--:R-:W-:Y:S01]  /*3490*/  LOP3.LUT R7, R4, 0xff, RZ, 0xc0, !PT ;  /* 0x000000ff04077812 */ /* 0x008fe200078ec0ff */
[----:B-1----:R1:W3:Y:S01]  /*34a0*/  SHFL.DOWN PT, R9, R2, 0x4, 0x1f ;  /* 0x08801f0002097f89 */ /* 0x0022e200000e0000 */
[----:B------:R-:W-:Y:S03]  /*34b0*/  BSSY.RECONVERGENT B1, `(.L_x_681) ;  /* 0x0000012000017945 */ /* 0x000fe60003800200 */
[----:B--2---:R1:W2:Y:S04]  /*34c0*/  SHFL.DOWN PT, R8, R3, 0x4, 0x1f ;  /* 0x08801f0003087f89 */ /* 0x0042a800000e0000 */
[----:B------:R-:W4:Y:S01]  /*34d0*/  SHFL.DOWN PT, R7, R7, 0x4, 0x1f ;  /* 0x08801f0007077f89 */ /* 0x000f2200000e0000 */
[----:B------:R-:W-:Y:S05]  /*34e0*/  @P2 BRA `(.L_x_682) ;  /* 0x0000000000382947 */ /* 0x000fea0003800000 */
[----:B----4-:R-:W-:Y:S01]  /*34f0*/  LOP3.LUT P0, RZ, R7, 0xff, RZ, 0xc0, !PT ;  /* 0x000000ff07ff7812 */ /* 0x010fe2000780c0ff */
[----:B------:R-:W-:Y:S01]  /*3500*/  IMAD.MOV.U32 R10, RZ, RZ, 0x1 ;  /* 0x00000001ff0a7424 */ /* 0x000fe200078e00ff */
[----:B------:R-:W-:-:S04]  /*3510*/  LOP3.LUT P2, R6, R4, 0xff, RZ, 0xc0, !PT ;  /* 0x000000ff04067812 */ /* 0x000fc8000784c0ff */
[----:B------:R-:W-:-:S13]  /*3520*/  PLOP3.LUT P0, PT, P2, P0, PT, 0x2f, 0xf2 ;  /* 0x0000000000f2781c */ /* 0x000fda0001700577 */
[----:B---3--:R-:W-:Y:S02]  /*3530*/  @!P0 ISETP.LT.U32.AND P2, PT, R9, R2, PT ;  /* 0x000000020900820c */ /* 0x008fe40003f41070 */
[----:B------:R-:W-:Y:S02]  /*3540*/  @P0 ISETP.NE.AND P5, PT, R6, RZ, PT ;  /* 0x000000ff0600020c */ /* 0x000fe40003fa5270 */
[----:B------:R-:W-:Y:S02]  /*3550*/  @!P0 PRMT R4, R10, 0x7610, R4 ;  /* 0x000076100a048816 */ /* 0x000fe40000000004 */
[----:B--2---:R-:W-:Y:S02]  /*3560*/  @!P0 ISETP.LT.AND.EX P2, PT, R8, R3, PT, P2 ;  /* 0x000000030800820c */ /* 0x004fe40003f41320 */
[----:B------:R-:W-:Y:S02]  /*3570*/  @P0 SEL R6, R7, R4, !P5 ;  /* 0x0000000407060207 */ /* 0x000fe40006800000 */
[----:B01----:R-:W-:-:S02]  /*3580*/  @!P0 SEL R2, R9, R2, P2 ;  /* 0x0000000209028207 */ /* 0x003fc40001000000 */
[----:B------:R-:W-:Y:S02]  /*3590*/  @!P0 SEL R3, R8, R3, P2 ;  /* 0x0000000308038207 */ /* 0x000fe40001000000 */
[----:B------:R-:W-:Y:S02]  /*35a0*/  @P0 PRMT R4, R6, 0x7610, R4 ;  /* 0x0000761006040816 */ /* 0x000fe40000000004 */
[----:B------:R-:W-:Y:S02]  /*35b0*/  @P0 SEL R2, R9, R2, !P5 ;  /* 0x0000000209020207 */ /* 0x000fe40006800000 */
[----:B------:R-:W-:-:S07]  /*35c0*/  @P0 SEL R3, R8, R3, !P5 ;  /* 0x0000000308030207 */ /* 0x000fce0006800000 */
.L_x_682:
[----:B------:R-:W-:Y:S05]  /*35d0*/  BSYNC.RECONVERGENT B1 ;  /* 0x0000000000017941 */ /* 0x000fea0003800200 */
.L_x_681:
[----:B----4-:R-:W-:Y:S01]  /*35e0*/  LOP3.LUT R7, R4, 0xff, RZ, 0xc0, !PT ;  /* 0x000000ff04077812 */ /* 0x010fe200078ec0ff */
[----:B---3--:R3:W4:Y:S01]  /*35f0*/  SHFL.DOWN PT, R9, R2, 0x8, 0x1f ;  /* 0x09001f0002097f89 */ /* 0x00872200000e0000 */
[----:B------:R-:W-:Y:S03]  /*3600*/  BSSY.RECONVERGENT B1, `(.L_x_683) ;  /* 0x0000012000017945 */ /* 0x000fe60003800200 */
[----:B--2---:R3:W2:Y:S04]  /*3610*/  SHFL.DOWN PT, R8, R3, 0x8, 0x1f ;  /* 0x09001f0003087f89 */ /* 0x0046a800000e0000 */
        /* <DEDUP_REMOVED lines=9> */
[----:B--2---:R-:W-:Y:S02]  /*36b0*/  @!P0 ISETP.LT.AND.EX P2, PT, R8, R3, PT, P2 ;  /* 0x000000030800820c */ /* 0x004fe40003f41320 */
[----:B------:R-:W-:Y:S02]  /*36c0*/  @P0 SEL R6, R7, R4, !P4 ;  /* 0x0000000407060207 */ /* 0x000fe40006000000 */
[----:B-1-3--:R-:W-:-:S02]  /*36d0*/  @!P0 SEL R2, R9, R2, P2 ;  /* 0x0000000209028207 */ /* 0x00afc40001000000 */
[----:B------:R-:W-:Y:S02]  /*36e0*/  @!P0 SEL R3, R8, R3, P2 ;  /* 0x0000000308038207 */ /* 0x000fe40001000000 */
[----:B------:R-:W-:Y:S02]  /*36f0*/  @P0 PRMT R4, R6, 0x7610, R4 ;  /* 0x0000761006040816 */ /* 0x000fe40000000004 */
[----:B------:R-:W-:Y:S02]  /*3700*/  @P0 SEL R2, R9, R2, !P4 ;  /* 0x0000000209020207 */ /* 0x000fe40006000000 */
[----:B------:R-:W-:-:S07]  /*3710*/  @P0 SEL R3, R8, R3, !P4 ;  /* 0x0000000308030207 */ /* 0x000fce0006000000 */
.L_x_684:
[----:B------:R-:W-:Y:S05]  /*3720*/  BSYNC.RECONVERGENT B1 ;  /* 0x0000000000017941 */ /* 0x000fea0003800200 */
.L_x_683:
[----:B0-----:R-:W-:Y:S01]  /*3730*/  LOP3.LUT R7, R4, 0xff, RZ, 0xc0, !PT ;  /* 0x000000ff04077812 */ /* 0x001fe200078ec0ff */
[----:B----4-:R0:W4:Y:S01]  /*3740*/  SHFL.DOWN PT, R9, R2, 0x10, 0x1f ;  /* 0x0a001f0002097f89 */ /* 0x01012200000e0000 */
        /* <DEDUP_REMOVED lines=18> */
.L_x_686:
[----:B------:R-:W-:Y:S05]  /*3870*/  BSYNC.RECONVERGENT B1 ;  /* 0x0000000000017941 */ /* 0x000fea0003800200 */
.L_x_685:
[----:B------:R-:W-:Y:S04]  /*3880*/  BSSY.RECONVERGENT B1, `(.L_x_687) ;  /* 0x000000a000017945 */ /* 0x000fe80003800200 */
[----:B------:R-:W-:Y:S05]  /*3890*/  @P1 BRA `(.L_x_688) ;  /* 0x0000000000201947 */ /* 0x000fea0003800000 */
[----:B--2---:R-:W2:Y:S01]  /*38a0*/  S2R R8, SR_CgaCtaId ;  /* 0x0000000000087919 */ /* 0x004ea20000008800 */
[----:B0-----:R-:W-:Y:S02]  /*38b0*/  MOV R7, 0x400 ;  /* 0x0000040000077802 */ /* 0x001fe40000000f00 */
[----:B------:R-:W-:-:S04]  /*38c0*/  SHF.R.U32.HI R6, RZ, 0x1, R5 ;  /* 0x00000001ff067819 */ /* 0x000fc80000011605 */
[----:B------:R-:W-:Y:S02]  /*38d0*/  LOP3.LUT R6, R6, 0x1f0, RZ, 0xc0, !PT ;  /* 0x000001f006067812 */ /* 0x000fe400078ec0ff */
[----:B--2---:R-:W-:-:S05]  /*38e0*/  LEA R7, R8, R7, 0x18 ;  /* 0x0000000708077211 */ /* 0x004fca00078ec0ff */
[----:B------:R-:W-:-:S05]  /*38f0*/  IMAD.IADD R7, R6, 0x1, R7 ;  /* 0x0000000106077824 */ /* 0x000fca00078e0207 */
[----:B------:R0:W-:Y:S04]  /*3900*/  STS.64 [R7+0x10], R2 ;  /* 0x0000100207007388 */ /* 0x0001e80000000a00 */
[----:B------:R0:W-:Y:S02]  /*3910*/  STS.U8 [R7+0x8], R4 ;  /* 0x0000080407007388 */ /* 0x0001e40000000000 */
.L_x_688:
[----:B------:R-:W-:Y:S05]  /*3920*/  BSYNC.RECONVERGENT B1 ;  /* 0x0000000000017941 */ /* 0x000fea0003800200 */
.L_x_687:
        /* <DEDUP_REMOVED lines=10> */
[----:B------:R-:W3:Y:S04]  /*39d0*/  LDS.64 R12, [UR5+0x30] ;  /* 0x00003005ff0c7984 */ /* 0x000ee80008000a00 */
[----:B------:R-:W3:Y:S04]  /*39e0*/  LDS.U8 R18, [UR5+0x38] ;  /* 0x00003805ff127984 */ /* 0x000ee80008000000 */
[----:B------:R-:W3:Y:S04]  /*39f0*/  LDS.64 R10, [UR5+0x40] ;  /* 0x00004005ff0a7984 */ /* 0x000ee80008000a00 */
[----:B------:R-:W3:Y:S04]  /*3a00*/  LDS.U8 R14, [UR5+0x48] ;  /* 0x00004805ff0e7984 */ /* 0x000ee80008000000 */
[----:B--2-4-:R-:W2:Y:S01]  /*3a10*/  LDS.64 R8, [UR5+0x50] ;  /* 0x00005005ff087984 */ /* 0x014ea20008000a00 */
[----:B-----5:R-:W-:-:S02]  /*3a20*/  ISETP.NE.AND P2, PT, R16, RZ, PT ;  /* 0x000000ff1000720c */ /* 0x020fc40003f45270 */
[----:B0-----:R-:W-:Y:S02]  /*3a30*/  ISETP.LT.U32.AND P0, PT, R6, R2, PT ;  /* 0x000000020600720c */ /* 0x001fe40003f01070 */
[----:B------:R-:W-:Y:S02]  /*3a40*/  @P4 SEL R16, R4, 0x1, !P2 ;  /* 0x0000000104104807 */ /* 0x000fe40005000000 */
[----:B------:R-:W-:Y:S02]  /*3a50*/  ISETP.LT.AND.EX P0, PT, R7, R3, PT, P0 ;  /* 0x000000030700720c */ /* 0x000fe40003f01300 */
[----:B------:R-:W-:Y:S02]  /*3a60*/  LOP3.LUT P3, RZ, R16, 0xff, RZ, 0xc0, !PT ;  /* 0x000000ff10ff7812 */ /* 0x000fe4000786c0ff */
[----:B-1----:R-:W-:-:S03]  /*3a70*/  ISETP.NE.AND P5, PT, R17, RZ, PT ;  /* 0x000000ff1100720c */ /* 0x002fc60003fa5270 */
[C---:B---3--:R-:W-:Y:S02]  /*3a80*/  @P2 SEL R2, R6.reuse, R2, P0 ;  /* 0x0000000206022207 */ /* 0x048fe40000000000 */
        /* <DEDUP_REMOVED lines=17> */
[----:B------:R-:W3:Y:S01]  /*3ba0*/  LDS.64 R4, [UR5+0x70] ;  /* 0x00007005ff047984 */ /* 0x000ee20008000a00 */
        /* <DEDUP_REMOVED lines=8> */
[----:B--2---:R-:W-:Y:S02]  /*3c30*/  ISETP.LT.U32.AND P0, PT, R8, R13, PT ;  /* 0x0000000d0800720c */ /* 0x004fe40003f01070 */
[----:B------:R-:W-:Y:S01]  /*3c40*/  @P5 SEL R14, R18, 0x1, !P3 ;  /* 0x00000001120e5807 */ /* 0x000fe20005800000 */
[----:B------:R-:W2:Y:S01]  /*3c50*/  LDS.64 R2, [UR5+0x80] ;  /* 0x00008005ff027984 */ /* 0x000ea20008000a00 */
        /* <DEDUP_REMOVED lines=16> */
[----:B---3--:R-:W-:Y:S02]  /*3d60*/  ISETP.LT.U32.AND P0, PT, R4, R9, PT ;  /* 0x000000090400720c */ /* 0x008fe40003f01070 */
        /* <DEDUP_REMOVED lines=8> */
[----:B--2---:R-:W-:-:S04]  /*3df0*/  ISETP.LT.U32.AND P0, PT, R2, R7, PT ;  /* 0x000000070200720c */ /* 0x004fc80003f01070 */
[C---:B------:R-:W-:Y:S02]  /*3e00*/  ISETP.LT.AND.EX P0, PT, R3.reuse, R5, PT, P0 ;  /* 0x000000050300720c */ /* 0x040fe40003f01300 */
[----:B------:R-:W-:Y:S02]  /*3e10*/  @P2 SEL R10, R12, 0x1, !P4 ;  /* 0x000000010c0a2807 */ /* 0x000fe40006000000 */
[----:B------:R-:W-:Y:S02]  /*3e20*/  @P4 SEL R7, R2, R7, P0 ;  /* 0x0000000702074207 */ /* 0x000fe40000000000 */
[----:B------:R-:W-:Y:S02]  /*3e30*/  @P4 SEL R5, R3, R5, P0 ;  /* 0x0000000503054207 */ /* 0x000fe40000000000 */
[----:B------:R-:W-:Y:S02]  /*3e40*/  PRMT R4, R10, 0x7610, R4 ;  /* 0x000076100a047816 */ /* 0x000fe40000000004 */
[----:B------:R-:W-:-:S02]  /*3e50*/  SEL R2, R2, R7, !P2 ;  /* 0x0000000702027207 */ /* 0x000fc40005000000 */
[----:B------:R-:W-:-:S07]  /*3e60*/  SEL R3, R3, R5, !P2 ;  /* 0x0000000503037207 */ /* 0x000fce0005000000 */
.L_x_650:
[----:B------:R-:W-:Y:S05]  /*3e70*/  BSYNC.RECONVERGENT B0 ;  /* 0x0000000000007941 */ /* 0x000fea0003800200 */
.L_x_627:
[----:B------:R-:W-:Y:S05]  /*3e80*/  @P1 EXIT ;  /* 0x000000000000194d */ /* 0x000fea0003800000 */
[----:B0-234-:R-:W0:Y:S01]  /*3e90*/  LDC.64 R8, c[0x0][0x3a0] ;  /* 0x0000e800ff087b82 */ /* 0x01de220000000a00 */
[----:B------:R-:W-:Y:S02]  /*3ea0*/  PRMT R7, R4, 0x7610, R7 ;  /* 0x0000761004077816 */ /* 0x000fe40000000007 */
[----:B-1----:R-:W-:Y:S02]  /*3eb0*/  ISETP.NE.AND P1, PT, R0, RZ, PT ;  /* 0x000000ff0000720c */ /* 0x002fe40003f25270 */
[----:B------:R-:W-:-:S03]  /*3ec0*/  LOP3.LUT P2, RZ, R7, 0xff, RZ, 0xc0, !PT ;  /* 0x000000ff07ff7812 */ /* 0x000fc6000784c0ff */
[----:B------:R-:W1:Y:S08]  /*3ed0*/  LDC.64 R4, c[0x0][0x388] ;  /* 0x0000e200ff047b82 */ /* 0x000e700000000a00 */
[----:B------:R-:W-:Y:S02]  /*3ee0*/  @P1 SEL R7, R0, 0x1, !P2 ;  /* 0x0000000100071807 */ /* 0x000fe40005000000 */
[----:B0-----:R-:W-:-:S04]  /*3ef0*/  ISETP.LT.U32.AND P0, PT, R2, R8, PT ;  /* 0x000000080200720c */ /* 0x001fc80003f01070 */
[----:B------:R-:W-:-:S04]  /*3f00*/  ISETP.LT.AND.EX P0, PT, R3, R9, PT, P0 ;  /* 0x000000090300720c */ /* 0x000fc80003f01300 */
[C---:B------:R-:W-:Y:S01]  /*3f10*/  @P2 SEL R8, R2.reuse, R8, P0 ;  /* 0x0000000802082207 */ /* 0x040fe20000000000 */
[----:B-1----:R-:W-:Y:S01]  /*3f20*/  STG.E.U8 desc[UR8][R4.64], R7 ;  /* 0x0000000704007986 */ /* 0x002fe2000c101108 */
[C---:B------:R-:W-:Y:S02]  /*3f30*/  @P2 SEL R9, R3.reuse, R9, P0 ;  /* 0x0000000903092207 */ /* 0x040fe40000000000 */
[----:B------:R-:W-:Y:S02]  /*3f40*/  SEL R2, R2, R8, !P1 ;  /* 0x0000000802027207 */ /* 0x000fe40004800000 */
[----:B------:R-:W-:-:S05]  /*3f50*/  SEL R3, R3, R9, !P1 ;  /* 0x0000000903037207 */ /* 0x000fca0004800000 */
[----:B------:R-:W-:Y:S01]  /*3f60*/  STG.E.64 desc[UR8][R4.64+0x8], R2 ;  /* 0x0000080204007986 */ /* 0x000fe2000c101b08 */
[----:B------:R-:W-:Y:S05]  /*3f70*/  EXIT ;  /* 0x000000000000794d */ /* 0x000fea0003800000 */
.L_x_689:
        /* <DEDUP_REMOVED lines=16> */
.L_x_1627:


//--------------------- .text._ZN3cub18CUB_300001_SM_10006detail6reduce18DeviceReduceKernelINS2_10policy_hubIN4cuda3std3__45tupleIJblEEEyN6thrust24THRUST_300001_SM_1000_NS8cuda_cub9__find_if7functorIS9_EEE10Policy1000ENSB_12zip_iteratorINS8_IJNSD_26transform_input_iterator_tIbNSC_6detail35transform_pair_of_input_iterators_tIbNSB_6detail15normal_iteratorINSB_10device_ptrIiEEEESQ_NS7_8equal_toIiEEEENS7_10__not_fn_tINS7_10__identityEEEEENSB_17counting_iteratorIlNSB_11use_defaultESZ_SZ_EEEEEEEySF_S9_SV_EEvT0_PT3_T1_NS0_13GridEvenShareIS16_EET2_T4_ --------------------------
	.section	.text._ZN3cub18CUB_300001_SM_10006detail6reduce18DeviceReduceKernelINS2_10policy_hubIN4cuda3std3__45tupleIJblEEEyN6thrust24THRUST_300001_SM_1000_NS8cuda_cub9__find_if7functorIS9_EEE10Policy1000ENSB_12zip_iteratorINS8_IJNSD_26transform_input_iterator_tIbNSC_6detail35transform_pair_of_input_iterators_tIbNSB_6detail15normal_iteratorINSB_10device_ptrIiEEEESQ_NS7_8equal_toIiEEEENS7_10__not_fn_tINS7_10__identityEEEEENSB_17counting_iteratorIlNSB_11use_defaultESZ_SZ_EEEEEEEySF_S9_SV_EEvT0_PT3_T1_NS0_13GridEvenShareIS16_EET2_T4_,"ax",@progbits
	.align	128
        .global         _ZN3cub18CUB_300001_SM_10006detail6reduce18DeviceReduceKernelINS2_10policy_hubIN4cuda3std3__45tupleIJblEEEyN6thrust24THRUST_300001_SM_1000_NS8cuda_cub9__find_if7functorIS9_EEE10Policy1000ENSB_12zip_iteratorINS8_IJNSD_26transform_input_iterator_tIbNSC_6detail35transform_pair_of_input_iterators_tIbNSB_6detail15normal_iteratorINSB_10device_ptrIiEEEESQ_NS7_8equal_toIiEEEENS7_10__not_fn_tINS7_10__identityEEEEENSB_17counting_iteratorIlNSB_11use_defaultESZ_SZ_EEEEEEEySF_S9_SV_EEvT0_PT3_T1_NS0_13GridEvenShareIS16_EET2_T4_
        .type           _ZN3cub18CUB_300001_SM_10006detail6reduce18DeviceReduceKernelINS2_10policy_hubIN4cuda3std3__45tupleIJblEEEyN6thrust24THRUST_300001_SM_1000_NS8cuda_cub9__find_if7functorIS9_EEE10Policy1000ENSB_12zip_iteratorINS8_IJNSD_26transform_input_iterator_tIbNSC_6detail35transform_pair_of_input_iterators_tIbNSB_6detail15normal_iteratorINSB_10device_ptrIiEEEESQ_NS7_8equal_toIiEEEENS7_10__not_fn_tINS7_10__identityEEEEENSB_17counting_iteratorIlNSB_11use_defaultESZ_SZ_EEEEEEEySF_S9_SV_EEvT0_PT3_T1_NS0_13GridEvenShareIS16_EET2_T4_,@function
        .size           _ZN3cub18CUB_300001_SM_10006detail6reduce18DeviceReduceKernelINS2_10policy_hubIN4cuda3std3__45tupleIJblEEEyN6thrust24THRUST_300001_SM_1000_NS8cuda_cub9__find_if7functorIS9_EEE10Policy1000ENSB_12zip_iteratorINS8_IJNSD_26transform_input_iterator_tIbNSC_6detail35transform_pair_of_input_iterators_tIbNSB_6detail15normal_iteratorINSB_10device_ptrIiEEEESQ_NS7_8equal_toIiEEEENS7_10__not_fn_tINS7_10__identityEEEEENSB_17counting_iteratorIlNSB_11use_defaultESZ_SZ_EEEEEEEySF_S9_SV_EEvT0_PT3_T1_NS0_13GridEvenShareIS16_EET2_T4_,(.L_x_1628 - _ZN3cub18CUB_300001_SM_10006detail6reduce18DeviceReduceKernelINS2_10policy_hubIN4cuda3std3__45tupleIJblEEEyN6thrust24THRUST_300001_SM_1000_NS8cuda_cub9__find_if7functorIS9_EEE10Policy1000ENSB_12zip_iteratorINS8_IJNSD_26transform_input_iterator_tIbNSC_6detail35transform_pair_of_input_iterators_tIbNSB_6detail15normal_iteratorINSB_10device_ptrIiEEEESQ_NS7_8equal_toIiEEEENS7_10__not_fn_tINS7_10__identityEEEEENSB_17counting_iteratorIlNSB_11use_defaultESZ_SZ_EEEEEEEySF_S9_SV_EEvT0_PT3_T1_NS0_13GridEvenShareIS16_EET2_T4_)
        .other          _ZN3cub18CUB_300001_SM_10006detail6reduce18DeviceReduceKernelINS2_10policy_hubIN4cuda3std3__45tupleIJblEEEyN6thrust24THRUST_300001_SM_1000_NS8cuda_cub9__find_if7functorIS9_EEE10Policy1000ENSB_12zip_iteratorINS8_IJNSD_26transform_input_iterator_tIbNSC_6detail35transform_pair_of_input_iterators_tIbNSB_6detail15normal_iteratorINSB_10device_ptrIiEEEESQ_NS7_8equal_toIiEEEENS7_10__not_fn_tINS7_10__identityEEEEENSB_17counting_iteratorIlNSB_11use_defaultESZ_SZ_EEEEEEEySF_S9_SV_EEvT0_PT3_T1_NS0_13GridEvenShareIS16_EET2_T4_,@"STO_CUDA_ENTRY STV_DEFAULT"
_ZN3cub18CUB_300001_SM_10006detail6reduce18DeviceReduceKernelINS2_10policy_hubIN4cuda3std3__45tupleIJblEEEyN6thrust24THRUST_300001_SM_1000_NS8cuda_cub9__find_if7functorIS9_EEE10Policy1000ENSB_12zip_iteratorINS8_IJNSD_26transform_input_iterator_tIbNSC_6detail35transform_pair_of_input_iterators_tIbNSB_6detail15normal_iteratorINSB_10device_ptrIiEEEESQ_NS7_8equal_toIiEEEENS7_10__not_fn_tINS7_10__identityEEEEENSB_17counting_iteratorIlNSB_11use_defaultESZ_SZ_EEEEEEEySF_S9_SV_EEvT0_PT3_T1_NS0_13GridEvenShareIS16_EET2_T4_:
.text._ZN3cub18CUB_300001_SM_10006detail6reduce18DeviceReduceKernelINS2_10policy_hubIN4cuda3std3__45tupleIJblEEEyN6thrust24THRUST_300001_SM_1000_NS8cuda_cub9__find_if7functorIS9_EEE10Policy1000ENSB_12zip_iteratorINS8_IJNSD_26transform_input_iterator_tIbNSC_6detail35transform_pair_of_input_iterators_tIbNSB_6detail15normal_iteratorINSB_10device_ptrIiEEEESQ_NS7_8equal_toIiEEEENS7_10__not_fn_tINS7_10__identityEEEEENSB_17counting_iteratorIlNSB_11use_defaultESZ_SZ_EEEEEEEySF_S9_SV_EEvT0_PT3_T1_NS0_13GridEvenShareIS16_EET2_T4_:
[----:B------:R-:W-:Y:S01]  /*0000*/  LDC R1, c[0x0][0x37c] ;  /* 0x0000df00ff017b82 */ /* 0x000fe20000000800 */
[----:B------:R-:W0:Y:S01]  /*0010*/  S2R R0, SR_CTAID.X ;  /* 0x0000000000007919 */ /* 0x000e220000002500 */
[----:B------:R-:W1:Y:S01]  /*0020*/  LDCU.64 UR6, c[0x0][0x3d8] ;  /* 0x00007b00ff0677ac */ /* 0x000e620008000a00 */
[----:B------:R-:W-:Y:S01]  /*0030*/  BSSY.RECONVERGENT B0, `(.L_x_690) ;  /* 0x00005d6000007945 */ /* 0x000fe20003800200 */
[----:B------:R-:W2:Y:S01]  /*0040*/  LDCU UR5, c[0x0][0x3e0] ;  /* 0x00007c00ff0577ac */ /* 0x000ea20008000800 */
[----:B------:R-:W3:Y:S01]  /*0050*/  LDCU.64 UR12, c[0x0][0x358] ;  /* 0x00006b00ff0c77ac */ /* 0x000ee20008000a00 */
[----:B-1----:R-:W-:Y:S02]  /*0060*/  IMAD.U32 R2, RZ, RZ, UR6 ;  /* 0x00000006ff027e24 */ /* 0x002fe4000f8e00ff */
[----:B------:R-:W-:Y:S01]  /*0070*/  IMAD.U32 R3, RZ, RZ, UR7 ;  /* 0x00000007ff037e24 */ /* 0x000fe2000f8e00ff */
[----:B--2---:R-:W-:-:S04]  /*0080*/  USHF.L.U32 UR5, UR5, 0xa, URZ ;  /* 0x0000000a05057899 */ /* 0x004fc800080006ff */
[----:B------:R-:W-:Y:S01]  /*0090*/  USHF.R.S32.HI UR4, URZ, 0x1f, UR5 ;  /* 0x0000001fff047899 */ /* 0x000fe20008011405 */
[----:B0-----:R-:W-:-:S05]  /*00a0*/  IMAD.SHL.U32 R11, R0, 0x400, RZ ;  /* 0x00000400000b7824 */ /* 0x001fca00078e00ff */
[----:B------:R-:W-:-:S04]  /*00b0*/  IADD3 R21, P1, PT, -R11, R2, RZ ;  /* 0x000000020b157210 */ /* 0x000fc80007f3e1ff */
[----:B------:R-:W-:Y:S02]  /*00c0*/  ISETP.GT.U32.AND P0, PT, R21, 0x3ff, PT ;  /* 0x000003ff1500780c */ /* 0x000fe40003f04070 */
[----:B------:R-:W-:-:S04]  /*00d0*/  IADD3.X R20, PT, PT, R3, -0x1, RZ, P1, !PT ;  /* 0xffffffff03147810 */ /* 0x000fc80000ffe4ff */
[----:B------:R-:W-:-:S13]  /*00e0*/  ISETP.GT.U32.AND.EX P0, PT, R20, RZ, PT, P0 ;  /* 0x000000ff1400720c */ /* 0x000fda0003f04100 */
[----:B---3--:R-:W-:Y:S05]  /*00f0*/  @P0 BRA `(.L_x_691) ;  /* 0x0000003000bc0947 */ /* 0x008fea0003800000 */
[----:B------:R-:W0:Y:S01]  /*0100*/  S2R R10, SR_TID.X ;  /* 0x00000000000a7919 */ /* 0x000e220000002100 */
[----:B------:R-:W1:Y:S01]  /*0110*/  LDC.64 R4, c[0x0][0x380] ;  /* 0x0000e000ff047b82 */ /* 0x000e620000000a00 */
[----:B------:R-:W-:-:S07]  /*0120*/  IMAD.IADD R9, R2, 0x1, -R11 ;  /* 0x0000000102097824 */ /* 0x000fce00078e0a0b */
[----:B------:R-:W2:Y:S01]  /*0130*/  LDC.64 R12, c[0x0][0x388] ;  /* 0x0000e200ff0c7b82 */ /* 0x000ea20000000a00 */
[----:B------:R-:W-:Y:S01]  /*0140*/  CS2R R6, SRZ ;  /* 0x0000000000067805 */ /* 0x000fe2000001ff00 */
[----:B------:R-:W3:Y:S01]  /*0150*/  LDCU.64 UR8, c[0x0][0x3a0] ;  /* 0x00007400ff0877ac */ /* 0x000ee20008000a00 */
[----:B------:R-:W4:Y:S01]  /*0160*/  LDCU.128 UR4, c[0x0][0x380] ;  /* 0x00007000ff0477ac */ /* 0x000f220008000c00 */
[----:B0-----:R-:W-:-:S13]  /*0170*/  ISETP.GE.AND P1, PT, R10, R9, PT ;  /* 0x000000090a00720c */ /* 0x001fda0003f26270 */
[----:B------:R-:W-:Y:S01]  /*0180*/  @!P1 IMAD.IADD R3, R11, 0x1, R10 ;  /* 0x000000010b039824 */ /* 0x000fe200078e020a */
[----:B------:R-:W0:Y:S03]  /*0190*/  @!P1 LDC.64 R16, c[0x0][0x3a0] ;  /* 0x0000e800ff109b82 */ /* 0x000e260000000a00 */
[----:B-1----:R-:W-:-:S04]  /*01a0*/  @!P1 IMAD.WIDE.U32 R4, R3, 0x4, R4 ;  /* 0x0000000403049825 */ /* 0x002fc800078e0004 */
[----:B--2---:R-:W-:Y:S02]  /*01b0*/  @!P1 IMAD.WIDE.U32 R12, R3, 0x4, R12 ;  /* 0x00000004030c9825 */ /* 0x004fe400078e000c */
[----:B------:R-:W2:Y:S04]  /*01c0*/  @!P1 LDG.E R4, desc[UR12][R4.64] ;  /* 0x0000000c04049981 */ /* 0x000ea8000c1e1900 */
[----:B------:R-:W2:Y:S01]  /*01d0*/  @!P1 LDG.E R13, desc[UR12][R12.64] ;  /* 0x0000000c0c0d9981 */ /* 0x000ea2000c1e1900 */
[----:B------:R-:W-:Y:S01]  /*01e0*/  IMAD.MOV.U32 R14, RZ, RZ, R10 ;  /* 0x000000ffff0e7224 */ /* 0x000fe200078e000a */
[----:B------:R-:W-:Y:S01]  /*01f0*/  PRMT R8, RZ, 0x7610, R8 ;  /* 0x00007610ff087816 */ /* 0x000fe20000000008 */
[----:B------:R-:W-:Y:S01]  /*0200*/  @!P1 VIADD R14, R10, 0x100 ;  /* 0x000001000a0e9836 */ /* 0x000fe20000000000 */
[----:B------:R-:W-:Y:S04]  /*0210*/  BSSY.RECONVERGENT B1, `(.L_x_692) ;  /* 0x000014b000017945 */ /* 0x000fe80003800200 */
[----:B------:R-:W-:-:S02]  /*0220*/  ISETP.GE.AND P2, PT, R14, R9, PT ;  /* 0x000000090e00720c */ /* 0x000fc40003f46270 */
[----:B0-----:R-:W-:-:S05]  /*0230*/  @!P1 IADD3 R6, P3, PT, R3, R16, RZ ;  /* 0x0000001003069210 */ /* 0x001fca0007f7e0ff */
[----:B------:R-:W-:Y:S01]  /*0240*/  @!P1 IMAD.X R7, RZ, RZ, R17, P3 ;  /* 0x000000ffff079224 */ /* 0x000fe200018e0611 */
[----:B--2---:R-:W-:-:S04]  /*0250*/  @!P1 ISETP.NE.AND P0, PT, R4, R13, PT ;  /* 0x0000000d0400920c */ /* 0x004fc80003f05270 */
[----:B------:R-:W-:-:S04]  /*0260*/  @!P1 SEL R3, RZ, 0x1, !P0 ;  /* 0x00000001ff039807 */ /* 0x000fc80004000000 */
[----:B------:R-:W-:Y:S01]  /*0270*/  @!P1 PRMT R8, R3, 0x7610, R8 ;  /* 0x0000761003089816 */ /* 0x000fe20000000008 */
[----:B---34-:R-:W-:Y:S06]  /*0280*/  @P2 BRA `(.L_x_693) ;  /* 0x00000014000c2947 */ /* 0x018fec0003800000 */
[----:B------:R-:W-:Y:S01]  /*0290*/  LOP3.LUT R3, RZ, R14, RZ, 0x33, !PT ;  /* 0x0000000eff037212 */ /* 0x000fe200078e33ff */
[----:B------:R-:W-:Y:S04]  /*02a0*/  BSSY.RECONVERGENT B2, `(.L_x_694) ;  /* 0x00000a0000027945 */ /* 0x000fe80003800200 */
[----:B------:R-:W-:-:S04]  /*02b0*/  IMAD.IADD R12, R3, 0x1, R2 ;  /* 0x00000001030c7824 */ /* 0x000fc800078e0202 */
[----:B------:R-:W-:-:S05]  /*02c0*/  IMAD.IADD R13, R12, 0x1, -R11 ;  /* 0x000000010c0d7824 */ /* 0x000fca00078e0a0b */
[C---:B------:R-:W-:Y:S02]  /*02d0*/  ISETP.GE.U32.AND P0, PT, R13.reuse, 0x700, PT ;  /* 0x000007000d00780c */ /* 0x040fe40003f06070 */
[----:B------:R-:W-:-:S04]  /*02e0*/  LEA.HI R13, R13, 0x1, RZ, 0x18 ;  /* 0x000000010d0d7811 */ /* 0x000fc800078fc0ff */
[----:B------:R-:W-:-:S07]  /*02f0*/  LOP3.LUT R26, R13, 0x7, RZ, 0xc0, !PT ;  /* 0x000000070d1a7812 */ /* 0x000fce00078ec0ff */
[----:B------:R-:W-:Y:S05]  /*0300*/  @!P0 BRA `(.L_x_695) ;  /* 0x0000000800648947 */ /* 0x000fea0003800000 */
[----:B------:R-:W-:Y:S01]  /*0310*/  LOP3.LUT R15, R13, 0x1fffff8, RZ, 0xc0, !PT ;  /* 0x01fffff80d0f7812 */ /* 0x000fe200078ec0ff */
[----:B------:R-:W-:Y:S01]  /*0320*/  BSSY.RECONVERGENT B3, `(.L_x_696) ;  /* 0x0000096000037945 */ /* 0x000fe20003800200 */
[----:B------:R-:W-:-:S03]  /*0330*/  VIADD R14, R14, 0x400 ;  /* 0x000004000e0e7836 */ /* 0x000fc60000000000 */
[----:B------:R-:W-:-:S07]  /*0340*/  IMAD.MOV R15, RZ, RZ, -R15 ;  /* 0x000000ffff0f7224 */ /* 0x000fce00078e0a0f */
.L_x_697:
[----:B------:R-:W-:-:S05]  /*0350*/  VIADD R2, R14, 0xfffffc00 ;  /* 0xfffffc000e027836 */ /* 0x000fca0000000000 */
[----:B------:R-:W-:-:S04]  /*0360*/  IADD3 R21, P0, PT, R11, R2, RZ ;  /* 0x000000020b157210 */ /* 0x000fc80007f1e0ff */
[----:B------:R-:W-:Y:S01]  /*0370*/  LEA.HI.X.SX32 R24, R2, RZ, 0x1, P0 ;  /* 0x000000ff02187211 */ /* 0x000fe200000f0eff */
[----:B------:R-:W-:-:S03]  /*0380*/  IMAD.SHL.U32 R4, R21, 0x4, RZ ;  /* 0x0000000415047824 */ /* 0x000fc600078e00ff */
[----:B------:R-:W-:Y:S02]  /*0390*/  SHF.L.U64.HI R5, R21, 0x2, R24 ;  /* 0x0000000215057819 */ /* 0x000fe40000010218 */
[C---:B------:R-:W-:Y:S02]  /*03a0*/  IADD3 R2, P0, PT, R4.reuse, UR4, RZ ;  /* 0x0000000404027c10 */ /* 0x040fe4000ff1e0ff */
[----:B------:R-:W-:Y:S02]  /*03b0*/  IADD3 R4, P1, PT, R4, UR6, RZ ;  /* 0x0000000604047c10 */ /* 0x000fe4000ff3e0ff */
[C---:B------:R-:W-:Y:S02]  /*03c0*/  IADD3.X R3, PT, PT, R5.reuse, UR5, RZ, P0, !PT ;  /* 0x0000000505037c10 */ /* 0x040fe400087fe4ff */
[----:B------:R-:W-:-:S03]  /*03d0*/  IADD3.X R5, PT, PT, R5, UR7, RZ, P1, !PT ;  /* 0x0000000705057c10 */ /* 0x000fc60008ffe4ff */
[----:B------:R-:W2:Y:S04]  /*03e0*/  LDG.E R17, desc[UR12][R2.64] ;  /* 0x0000000c02117981 */ /* 0x000ea8000c1e1900 */
[----:B------:R-:W2:Y:S04]  /*03f0*/  LDG.E R18, desc[UR12][R4.64] ;  /* 0x0000000c04127981 */ /* 0x000ea8000c1e1900 */
[----:B------:R-:W3:Y:S04]  /*0400*/  LDG.E R23, desc[UR12][R2.64+0x400] ;  /* 0x0004000c02177981 */ /* 0x000ee8000c1e1900 */
[----:B------:R-:W3:Y:S04]  /*0410*/  LDG.E R16, desc[UR12][R4.64+0x400] ;  /* 0x0004000c04107981 */ /* 0x000ee8000c1e1900 */
[----:B------:R-:W4:Y:S04]  /*0420*/  LDG.E R20, desc[UR12][R2.64+0x800] ;  /* 0x0008000c02147981 */ /* 0x000f28000c1e1900 */
[----:B------:R-:W4:Y:S01]  /*0430*/  LDG.E R19, desc[UR12][R4.64+0x800] ;  /* 0x0008000c04137981 */ /* 0x000f22000c1e1900 */
[----:B------:R-:W-:-:S02]  /*0440*/  PRMT R22, R8, 0x7610, R22 ;  /* 0x0000761008167816 */ /* 0x000fc40000000016 */
[----:B------:R-:W-:Y:S01]  /*0450*/  IADD3 R21, P0, PT, R21, UR8, RZ ;  /* 0x0000000815157c10 */ /* 0x000fe2000ff1e0ff */
[----:B------:R-:W5:Y:S01]  /*0460*/  LDG.E R8, desc[UR12][R2.64+0xc00] ;  /* 0x000c000c02087981 */ /* 0x000f62000c1e1900 */
[----:B------:R-:W-:Y:S02]  /*0470*/  LOP3.LUT P2, RZ, R22, 0xff, RZ, 0xc0, !PT ;  /* 0x000000ff16ff7812 */ /* 0x000fe4000784c0ff */
[----:B------:R-:W-:Y:S02]  /*0480*/  IADD3.X R24, PT, PT, R24, UR9, RZ, P0, !PT ;  /* 0x0000000918187c10 */ /* 0x000fe400087fe4ff */
[----:B------:R-:W-:-:S04]  /*0490*/  ISETP.LT.U32.AND P0, PT, R21, R6, PT ;  /* 0x000000061500720c */ /* 0x000fc80003f01070 */
[----:B------:R-:W-:Y:S02]  /*04a0*/  ISETP.LT.AND.EX P0, PT, R24, R7, PT, P0 ;  /* 0x000000071800720c */ /* 0x000fe40003f01300 */
[CC--:B--2---:R-:W-:Y:S02]  /*04b0*/  ISETP.NE.AND P3, PT, R17.reuse, R18.reuse, P2 ;  /* 0x000000121100720c */ /* 0x0c4fe40001765270 */
[----:B------:R-:W-:Y:S02]  /*04c0*/  ISETP.NE.AND P1, PT, R17, R18, PT ;  /* 0x000000121100720c */ /* 0x000fe40003f25270 */
[----:B------:R-:W5:Y:S01]  /*04d0*/  LDG.E R17, desc[UR12][R4.64+0xc00] ;  /* 0x000c000c04117981 */ /* 0x000f62000c1e1900 */
[----:B------:R-:W-:Y:S02]  /*04e0*/  SEL R18, R21, R6, P0 ;  /* 0x0000000615127207 */ /* 0x000fe40000000000 */
[----:B------:R-:W-:-:S06]  /*04f0*/  @!P2 SEL R22, RZ, 0x1, !P1 ;  /* 0x00000001ff16a807 */ /* 0x000fcc0004800000 */
[----:B------:R-:W-:Y:S01]  /*0500*/  @!P3 SEL R18, R21, R6, !P2 ;  /* 0x000000061512b207 */ /* 0x000fe20005000000 */
[----:B------:R-:W-:Y:S01]  /*0510*/  VIADD R6, R14, 0xfffffd00 ;  /* 0xfffffd000e067836 */ /* 0x000fe20000000000 */
[CC--:B------:R-:W-:Y:S02]  /*0520*/  SEL R21, R24.reuse, R7.reuse, P0 ;  /* 0x0000000718157207 */ /* 0x0c0fe40000000000 */
[----:B------:R-:W-:Y:S02]  /*0530*/  @!P3 SEL R21, R24, R7, !P2 ;  /* 0x000000071815b207 */ /* 0x000fe40005000000 */
[----:B------:R-:W-:Y:S02]  /*0540*/  SHF.R.S32.HI R7, RZ, 0x1f, R6 ;  /* 0x0000001fff077819 */ /* 0x000fe40000011406 */
[----:B------:R-:W-:Y:S02]  /*0550*/  IADD3 R25, P0, P4, R6, UR8, R11 ;  /* 0x0000000806197c10 */ /* 0x000fe4000fc1e00b */
[----:B------:R-:W-:Y:S01]  /*0560*/  SEL R22, R22, 0x1, !P3 ;  /* 0x0000000116167807 */ /* 0x000fe20005800000 */
[----:B------:R-:W2:Y:S01]  /*0570*/  LDG.E R6, desc[UR12][R2.64+0x1000] ;  /* 0x0010000c02067981 */ /* 0x000ea2000c1e1900 */
[----:B------:R-:W-:-:S02]  /*0580*/  IADD3.X R24, PT, PT, R7, UR9, RZ, P0, P4 ;  /* 0x0000000907187c10 */ /* 0x000fc400087e84ff */
[----:B------:R-:W-:Y:S01]  /*0590*/  LOP3.LUT P2, RZ, R22, 0xff, RZ, 0xc0, !PT ;  /* 0x000000ff16ff7812 */ /* 0x000fe2000784c0ff */
[----:B------:R-:W2:Y:S03]  /*05a0*/  LDG.E R7, desc[UR12][R4.64+0x1000] ;  /* 0x0010000c04077981 */ /* 0x000ea6000c1e1900 */
[----:B---3--:R-:W-:Y:S02]  /*05b0*/  ISETP.NE.AND P3, PT, R23, R16, P2 ;  /* 0x000000101700720c */ /* 0x008fe40001765270 */
[----:B------:R-:W-:Y:S02]  /*05c0*/  ISETP.LT.U32.AND P0, PT, R25, R18, PT ;  /* 0x000000121900720c */ /* 0x000fe40003f01070 */
[----:B------:R-:W-:Y:S02]  /*05d0*/  ISETP.NE.AND P1, PT, R23, R16, PT ;  /* 0x000000101700720c */ /* 0x000fe40003f25270 */
[----:B------:R-:W-:-:S03]  /*05e0*/  ISETP.LT.AND.EX P0, PT, R24, R21, PT, P0 ;  /* 0x000000151800720c */ /* 0x000fc60003f01300 */
[----:B------:R-:W-:Y:S02]  /*05f0*/  @!P2 SEL R22, RZ, 0x1, !P1 ;  /* 0x00000001ff16a807 */ /* 0x000fe40004800000 */
[CC--:B------:R-:W-:Y:S02]  /*0600*/  SEL R23, R25.reuse, R18.reuse, P0 ;  /* 0x0000001219177207 */ /* 0x0c0fe40000000000 */
[----:B------:R-:W-:Y:S02]  /*0610*/  @!P3 SEL R23, R25, R18, !P2 ;  /* 0x000000121917b207 */ /* 0x000fe40005000000 */
[-C--:B------:R-:W-:Y:S02]  /*0620*/  SEL R18, R24, R21.reuse, P0 ;  /* 0x0000001518127207 */ /* 0x080fe40000000000 */
[----:B------:R-:W-:Y:S02]  /*0630*/  SEL R16, R22, 0x1, !P3 ;  /* 0x0000000116107807 */ /* 0x000fe40005800000 */
[----:B------:R-:W-:Y:S01]  /*0640*/  @!P3 SEL R18, R24, R21, !P2 ;  /* 0x000000151812b207 */ /* 0x000fe20005000000 */
[----:B------:R-:W3:Y:S04]  /*0650*/  LDG.E R22, desc[UR12][R2.64+0x1400] ;  /* 0x0014000c02167981 */ /* 0x000ee8000c1e1900 */
[----:B------:R-:W3:Y:S01]  /*0660*/  LDG.E R21, desc[UR12][R4.64+0x1400] ;  /* 0x0014000c04157981 */ /* 0x000ee2000c1e1900 */
[----:B------:R-:W-:Y:S01]  /*0670*/  LOP3.LUT P1, RZ, R16, 0xff, RZ, 0xc0, !PT ;  /* 0x000000ff10ff7812 */ /* 0x000fe2000782c0ff */
[----:B------:R-:W-:Y:S01]  /*0680*/  VIADD R24, R14, 0xfffffe00 ;  /* 0xfffffe000e187836 */ /* 0x000fe20000000000 */
[----:B----4-:R-:W-:-:S02]  /*0690*/  ISETP.NE.AND P2, PT, R20, R19, PT ;  /* 0x000000131400720c */ /* 0x010fc40003f45270 */
[----:B------:R-:W-:Y:S02]  /*06a0*/  ISETP.NE.AND P3, PT, R20, R19, P1 ;  /* 0x000000131400720c */ /* 0x000fe40000f65270 */
[----:B------:R-:W-:Y:S01]  /*06b0*/  SHF.R.S32.HI R27, RZ, 0x1f, R24 ;  /* 0x0000001fff1b7819 */ /* 0x000fe20000011418 */
[----:B------:R-:W4:Y:S01]  /*06c0*/  LDG.E R19, desc[UR12][R2.64+0x1800] ;  /* 0x0018000c02137981 */ /* 0x000f22000c1e1900 */
[----:B------:R-:W-:-:S03]  /*06d0*/  IADD3 R24, P0, P4, R24, UR8, R11 ;  /* 0x0000000818187c10 */ /* 0x000fc6000fc1e00b */
[----:B------:R-:W4:Y:S01]  /*06e0*/  LDG.E R20, desc[UR12][R4.64+0x1800] ;  /* 0x0018000c04147981 */ /* 0x000f22000c1e1900 */
[----:B------:R-:W-:Y:S02]  /*06f0*/  IADD3.X R27, PT, PT, R27, UR9, RZ, P0, P4 ;  /* 0x000000091b1b7c10 */ /* 0x000fe400087e84ff */
[----:B------:R-:W-:-:S04]  /*0700*/  ISETP.LT.U32.AND P0, PT, R24, R23, PT ;  /* 0x000000171800720c */ /* 0x000fc80003f01070 */
[----:B------:R-:W-:-:S04]  /*0710*/  ISETP.LT.AND.EX P0, PT, R27, R18, PT, P0 ;  /* 0x000000121b00720c */ /* 0x000fc80003f01300 */
[CC--:B------:R-:W-:Y:S02]  /*0720*/  SEL R25, R24.reuse, R23.reuse, P0 ;  /* 0x0000001718197207 */ /* 0x0c0fe40000000000 */
[----:B------:R-:W-:Y:S02]  /*0730*/  @!P3 SEL R25, R24, R23, !P1 ;  /* 0x000000171819b207 */ /* 0x000fe40004800000 */
[----:B------:R-:W4:Y:S04]  /*0740*/  LDG.E R23, desc[UR12][R2.64+0x1c00] ;  /* 0x001c000c02177981 */ /* 0x000f28000c1e1900 */
[----:B------:R0:W4:Y:S01]  /*0750*/  LDG.E R24, desc[UR12][R4.64+0x1c00] ;  /* 0x001c000c04187981 */ /* 0x000122000c1e1900 */
[----:B------:R-:W-:-:S04]  /*0760*/  @!P1 SEL R16, RZ, 0x1, !P2 ;  /* 0x00000001ff109807 */ /* 0x000fc80005000000 */
[----:B------:R-:W-:-:S04]  /*0770*/  SEL R28, R16, 0x1, !P3 ;  /* 0x00000001101c7807 */ /* 0x000fc80005800000 */
[----:B------:R-:W-:Y:S02]  /*0780*/  LOP3.LUT P2, RZ, R28, 0xff, RZ, 0xc0, !PT ;  /* 0x000000ff1cff7812 */ /* 0x000fe4000784c0ff */
[CC--:B------:R-:W-:Y:S02]  /*0790*/  SEL R16, R27.reuse, R18.reuse, P0 ;  /* 0x000000121b107207 */ /* 0x0c0fe40000000000 */
[----:B------:R-:W-:Y:S01]  /*07a0*/  @!P3 SEL R16, R27, R18, !P1 ;  /* 0x000000121b10b207 */ /* 0x000fe20004800000 */
[----:B------:R-:W-:-:S05]  /*07b0*/  VIADD R18, R14, 0xffffff00 ;  /* 0xffffff000e127836 */ /* 0x000fca0000000000 */
[----:B------:R-:W-:Y:S02]  /*07c0*/  SHF.R.S32.HI R27, RZ, 0x1f, R18 ;  /* 0x0000001fff1b7819 */ /* 0x000fe40000011412 */
[----:B------:R-:W-:-:S04]  /*07d0*/  IADD3 R18, P1, P4, R18, UR8, R11 ;  /* 0x0000000812127c10 */ /* 0x000fc8000fc3e00b */
[----:B------:R-:W-:Y:S02]  /*07e0*/  IADD3.X R27, PT, PT, R27, UR9, RZ, P1, P4 ;  /* 0x000000091b1b7c10 */ /* 0x000fe40008fe84ff */
[----:B0-----:R-:W-:Y:S01]  /*07f0*/  SHF.R.S32.HI R4, RZ, 0x1f, R14 ;  /* 0x0000001fff047819 */ /* 0x001fe2000001140e */
[----:B------:R-:W-:Y:S01]  /*0800*/  VIADD R15, R15, 0x8 ;  /* 0x000000080f0f7836 */ /* 0x000fe20000000000 */
[CC--:B-----5:R-:W-:Y:S02]  /*0810*/  ISETP.NE.AND P0, PT, R8.reuse, R17.reuse, PT ;  /* 0x000000110800720c */ /* 0x0e0fe40003f05270 */
[----:B------:R-:W-:Y:S02]  /*0820*/  ISETP.NE.AND P3, PT, R8, R17, P2 ;  /* 0x000000110800720c */ /* 0x000fe40001765270 */
[----:B------:R-:W-:-:S04]  /*0830*/  @!P2 SEL R28, RZ, 0x1, !P0 ;  /* 0x00000001ff1ca807 */ /* 0x000fc80004000000 */
[----:B------:R-:W-:Y:S02]  /*0840*/  SEL R28, R28, 0x1, !P3 ;  /* 0x000000011c1c7807 */ /* 0x000fe40005800000 */
[----:B------:R-:W-:Y:S02]  /*0850*/  ISETP.LT.U32.AND P0, PT, R18, R25, PT ;  /* 0x000000191200720c */ /* 0x000fe40003f01070 */
[----:B------:R-:W-:Y:S02]  /*0860*/  LOP3.LUT P1, RZ, R28, 0xff, RZ, 0xc0, !PT ;  /* 0x000000ff1cff7812 */ /* 0x000fe4000782c0ff */
[----:B------:R-:W-:-:S04]  /*0870*/  ISETP.LT.AND.EX P0, PT, R27, R16, PT, P0 ;  /* 0x000000101b00720c */ /* 0x000fc80003f01300 */
[----:B------:R-:W-:Y:S02]  /*0880*/  SEL R3, R18, R25, P0 ;  /* 0x0000001912037207 */ /* 0x000fe40000000000 */
[CC--:B------:R-:W-:Y:S02]  /*0890*/  SEL R2, R27.reuse, R16.reuse, P0 ;  /* 0x000000101b027207 */ /* 0x0c0fe40000000000 */
[----:B--2---:R-:W-:Y:S02]  /*08a0*/  ISETP.NE.AND P0, PT, R6, R7, PT ;  /* 0x000000070600720c */ /* 0x004fe40003f05270 */
[----:B------:R-:W-:Y:S02]  /*08b0*/  @!P3 SEL R3, R18, R25, !P2 ;  /* 0x000000191203b207 */ /* 0x000fe40005000000 */
[----:B------:R-:W-:Y:S02]  /*08c0*/  @!P3 SEL R2, R27, R16, !P2 ;  /* 0x000000101b02b207 */ /* 0x000fe40005000000 */
[----:B------:R-:W-:-:S02]  /*08d0*/  ISETP.NE.AND P3, PT, R6, R7, P1 ;  /* 0x000000070600720c */ /* 0x000fc40000f65270 */
[----:B------:R-:W-:Y:S02]  /*08e0*/  @!P1 SEL R28, RZ, 0x1, !P0 ;  /* 0x00000001ff1c9807 */ /* 0x000fe40004000000 */
[----:B------:R-:W-:Y:S02]  /*08f0*/  IADD3 R8, P4, P5, R14, UR8, R11 ;  /* 0x000000080e087c10 */ /* 0x000fe4000fd9e00b */
[----:B------:R-:W-:Y:S02]  /*0900*/  SEL R28, R28, 0x1, !P3 ;  /* 0x000000011c1c7807 */ /* 0x000fe40005800000 */
[----:B------:R-:W-:Y:S02]  /*0910*/  IADD3.X R17, PT, PT, R4, UR9, RZ, P4, P5 ;  /* 0x0000000904117c10 */ /* 0x000fe4000a7ea4ff */
[----:B------:R-:W-:Y:S02]  /*0920*/  ISETP.LT.U32.AND P0, PT, R8, R3, PT ;  /* 0x000000030800720c */ /* 0x000fe40003f01070 */
[----:B------:R-:W-:-:S02]  /*0930*/  LOP3.LUT P2, RZ, R28, 0xff, RZ, 0xc0, !PT ;  /* 0x000000ff1cff7812 */ /* 0x000fc4000784c0ff */
[----:B------:R-:W-:Y:S01]  /*0940*/  ISETP.LT.AND.EX P0, PT, R17, R2, PT, P0 ;  /* 0x000000021100720c */ /* 0x000fe20003f01300 */
[----:B------:R-:W-:-:S03]  /*0950*/  VIADD R6, R14, 0x100 ;  /* 0x000001000e067836 */ /* 0x000fc60000000000 */
[----:B------:R-:W-:Y:S02]  /*0960*/  SEL R4, R8, R3, P0 ;  /* 0x0000000308047207 */ /* 0x000fe40000000000 */
[CC--:B------:R-:W-:Y:S02]  /*0970*/  SEL R5, R17.reuse, R2.reuse, P0 ;  /* 0x0000000211057207 */ /* 0x0c0fe40000000000 */
[----:B---3--:R-:W-:Y:S02]  /*0980*/  ISETP.NE.AND P0, PT, R22, R21, PT ;  /* 0x000000151600720c */ /* 0x008fe40003f05270 */
[----:B------:R-:W-:Y:S02]  /*0990*/  @!P3 SEL R4, R8, R3, !P1 ;  /* 0x000000030804b207 */ /* 0x000fe40004800000 */
[----:B------:R-:W-:Y:S02]  /*09a0*/  @!P3 SEL R5, R17, R2, !P1 ;  /* 0x000000021105b207 */ /* 0x000fe40004800000 */
[----:B------:R-:W-:-:S02]  /*09b0*/  ISETP.NE.AND P3, PT, R22, R21, P2 ;  /* 0x000000151600720c */ /* 0x000fc40001765270 */
[----:B------:R-:W-:Y:S02]  /*09c0*/  @!P2 SEL R28, RZ, 0x1, !P0 ;  /* 0x00000001ff1ca807 */ /* 0x000fe40004000000 */
[----:B------:R-:W-:Y:S02]  /*09d0*/  SHF.R.S32.HI R3, RZ, 0x1f, R6 ;  /* 0x0000001fff037819 */ /* 0x000fe40000011406 */
[----:B------:R-:W-:Y:S02]  /*09e0*/  IADD3 R7, P4, P5, R6, UR8, R11 ;  /* 0x0000000806077c10 */ /* 0x000fe4000fd9e00b */
[----:B------:R-:W-:Y:S02]  /*09f0*/  SEL R28, R28, 0x1, !P3 ;  /* 0x000000011c1c7807 */ /* 0x000fe40005800000 */
[----:B------:R-:W-:Y:S02]  /*0a00*/  IADD3.X R8, PT, PT, R3, UR9, RZ, P4, P5 ;  /* 0x0000000903087c10 */ /* 0x000fe4000a7ea4ff */
[----:B------:R-:W-:-:S02]  /*0a10*/  ISETP.LT.U32.AND P0, PT, R7, R4, PT ;  /* 0x000000040700720c */ /* 0x000fc40003f01070 */
[----:B------:R-:W-:Y:S01]  /*0a20*/  LOP3.LUT P1, RZ, R28, 0xff, RZ, 0xc0, !PT ;  /* 0x000000ff1cff7812 */ /* 0x000fe2000782c0ff */
[----:B------:R-:W-:Y:S01]  /*0a30*/  VIADD R6, R14, 0x200 ;  /* 0x000002000e067836 */ /* 0x000fe20000000000 */
[----:B------:R-:W-:-:S04]  /*0a40*/  ISETP.LT.AND.EX P0, PT, R8, R5, PT, P0 ;  /* 0x000000050800720c */ /* 0x000fc80003f01300 */
[CC--:B------:R-:W-:Y:S02]  /*0a50*/  SEL R2, R7.reuse, R4.reuse, P0 ;  /* 0x0000000407027207 */ /* 0x0c0fe40000000000 */
[-C--:B------:R-:W-:Y:S02]  /*0a60*/  SEL R3, R8, R5.reuse, P0 ;  /* 0x0000000508037207 */ /* 0x080fe40000000000 */
[----:B------:R-:W-:Y:S02]  /*0a70*/  @!P3 SEL R2, R7, R4, !P2 ;  /* 0x000000040702b207 */ /* 0x000fe40005000000 */
[----:B------:R-:W-:Y:S02]  /*0a80*/  SHF.R.S32.HI R4, RZ, 0x1f, R6 ;  /* 0x0000001fff047819 */ /* 0x000fe40000011406 */
[----:B------:R-:W-:Y:S02]  /*0a90*/  IADD3 R7, P0, P4, R6, UR8, R11 ;  /* 0x0000000806077c10 */ /* 0x000fe4000fc1e00b */
[----:B------:R-:W-:-:S02]  /*0aa0*/  @!P3 SEL R3, R8, R5, !P2 ;  /* 0x000000050803b207 */ /* 0x000fc40005000000 */
[CC--:B----4-:R-:W-:Y:S02]  /*0ab0*/  ISETP.NE.AND P2, PT, R19.reuse, R20.reuse, PT ;  /* 0x000000141300720c */ /* 0x0d0fe40003f45270 */
[----:B------:R-:W-:Y:S02]  /*0ac0*/  ISETP.NE.AND P3, PT, R19, R20, P1 ;  /* 0x000000141300720c */ /* 0x000fe40000f65270 */
[----:B------:R-:W-:Y:S01]  /*0ad0*/  IADD3.X R6, PT, PT, R4, UR9, RZ, P0, P4 ;  /* 0x0000000904067c10 */ /* 0x000fe200087e84ff */
[----:B------:R-:W-:Y:S01]  /*0ae0*/  VIADD R4, R14, 0x300 ;  /* 0x000003000e047836 */ /* 0x000fe20000000000 */
[----:B------:R-:W-:Y:S02]  /*0af0*/  @!P1 SEL R28, RZ, 0x1, !P2 ;  /* 0x00000001ff1c9807 */ /* 0x000fe40005000000 */
[----:B------:R-:W-:Y:S02]  /*0b00*/  ISETP.LT.U32.AND P0, PT, R7, R2, PT ;  /* 0x000000020700720c */ /* 0x000fe40003f01070 */
[----:B------:R-:W-:-:S02]  /*0b10*/  SHF.R.S32.HI R5, RZ, 0x1f, R4 ;  /* 0x0000001fff057819 */ /* 0x000fc40000011404 */
[----:B------:R-:W-:Y:S02]  /*0b20*/  SEL R28, R28, 0x1, !P3 ;  /* 0x000000011c1c7807 */ /* 0x000fe40005800000 */
[----:B------:R-:W-:Y:S02]  /*0b30*/  IADD3 R4, P4, P5, R4, UR8, R11 ;  /* 0x0000000804047c10 */ /* 0x000fe4000fd9e00b */
[----:B------:R-:W-:Y:S02]  /*0b40*/  ISETP.LT.AND.EX P0, PT, R6, R3, PT, P0 ;  /* 0x000000030600720c */ /* 0x000fe40003f01300 */
[----:B------:R-:W-:Y:S02]  /*0b50*/  LOP3.LUT P2, RZ, R28, 0xff, RZ, 0xc0, !PT ;  /* 0x000000ff1cff7812 */ /* 0x000fe4000784c0ff */
[----:B------:R-:W-:Y:S02]  /*0b60*/  IADD3.X R5, PT, PT, R5, UR9, RZ, P4, P5 ;  /* 0x0000000905057c10 */ /* 0x000fe4000a7ea4ff */
[----:B------:R-:W-:-:S02]  /*0b70*/  SEL R17, R7, R2, P0 ;  /* 0x0000000207117207 */ /* 0x000fc40000000000 */
[CC--:B------:R-:W-:Y:S02]  /*0b80*/  SEL R16, R6.reuse, R3.reuse, P0 ;  /* 0x0000000306107207 */ /* 0x0c0fe40000000000 */
[----:B------:R-:W-:Y:S02]  /*0b90*/  ISETP.NE.AND P4, PT, R15, RZ, PT ;  /* 0x000000ff0f00720c */ /* 0x000fe40003f85270 */
[----:B------:R-:W-:Y:S02]  /*0ba0*/  @!P3 SEL R17, R7, R2, !P1 ;  /* 0x000000020711b207 */ /* 0x000fe40004800000 */
[----:B------:R-:W-:Y:S02]  /*0bb0*/  @!P3 SEL R16, R6, R3, !P1 ;  /* 0x000000030610b207 */ /* 0x000fe40004800000 */
[----:B------:R-:W-:Y:S02]  /*0bc0*/  ISETP.NE.AND P3, PT, R23, R24, P2 ;  /* 0x000000181700720c */ /* 0x000fe40001765270 */
[----:B------:R-:W-:-:S02]  /*0bd0*/  ISETP.LT.U32.AND P0, PT, R4, R17, PT ;  /* 0x000000110400720c */ /* 0x000fc40003f01070 */
[----:B------:R-:W-:Y:S02]  /*0be0*/  ISETP.NE.AND P1, PT, R23, R24, PT ;  /* 0x000000181700720c */ /* 0x000fe40003f25270 */
[CC--:B------:R-:W-:Y:S02]  /*0bf0*/  ISETP.LT.AND.EX P0, PT, R5.reuse, R16.reuse, PT, P0 ;  /* 0x000000100500720c */ /* 0x0c0fe40003f01300 */
[----:B------:R-:W-:Y:S01]  /*0c00*/  @!P2 SEL R28, RZ, 0x1, !P1 ;  /* 0x00000001ff1ca807 */ /* 0x000fe20004800000 */
[----:B------:R-:W-:Y:S01]  /*0c10*/  VIADD R14, R14, 0x800 ;  /* 0x000008000e0e7836 */ /* 0x000fe20000000000 */
[----:B------:R-:W-:Y:S02]  /*0c20*/  SEL R6, R4, R17, P0 ;  /* 0x0000001104067207 */ /* 0x000fe40000000000 */
[----:B------:R-:W-:Y:S02]  /*0c30*/  SEL R7, R5, R16, P0 ;  /* 0x0000001005077207 */ /* 0x000fe40000000000 */
[----:B------:R-:W-:-:S02]  /*0c40*/  SEL R8, R28, 0x1, !P3 ;  /* 0x000000011c087807 */ /* 0x000fc40005800000 */
[----:B------:R-:W-:Y:S02]  /*0c50*/  @!P3 SEL R6, R4, R17, !P2 ;  /* 0x000000110406b207 */ /* 0x000fe40005000000 */
[----:B------:R-:W-:Y:S01]  /*0c60*/  @!P3 SEL R7, R5, R16, !P2 ;  /* 0x000000100507b207 */ /* 0x000fe20005000000 */
[----:B------:R-:W-:Y:S06]  /*0c70*/  @P4 BRA `(.L_x_697) ;  /* 0xfffffff400b44947 */ /* 0x000fec000383ffff */
[----:B------:R-:W-:Y:S05]  /*0c80*/  BSYNC.RECONVERGENT B3 ;  /* 0x0000000000037941 */ /* 0x000fea0003800200 */
.L_x_696:
[----:B------:R-:W-:-:S07]  /*0c90*/  VIADD R14, R14, 0xfffffc00 ;  /* 0xfffffc000e0e7836 */ /* 0x000fce0000000000 */
.L_x_695:
[----:B------:R-:W-:Y:S05]  /*0ca0*/  BSYNC.RECONVERGENT B2 ;  /* 0x0000000000027941 */ /* 0x000fea0003800200 */
.L_x_694:
[----:B------:R-:W-:-:S13]  /*0cb0*/  ISETP.NE.AND P0, PT, R26, RZ, PT ;  /* 0x000000ff1a00720c */ /* 0x000fda0003f05270 */
[----:B------:R-:W-:Y:S05]  /*0cc0*/  @!P0 BRA `(.L_x_693) ;  /* 0x00000008007c8947 */ /* 0x000fea0003800000 */
[----:B------:R-:W-:Y:S01]  /*0cd0*/  ISETP.GE.U32.AND P0, PT, R26, 0x4, PT ;  /* 0x000000041a00780c */ /* 0x000fe20003f06070 */
[----:B------:R-:W-:Y:S01]  /*0ce0*/  BSSY.RECONVERGENT B2, `(.L_x_698) ;  /* 0x0000050000027945 */ /* 0x000fe20003800200 */
[----:B------:R-:W-:-:S11]  /*0cf0*/  LOP3.LUT P1, R13, R13, 0x3, RZ, 0xc0, !PT ;  /* 0x000000030d0d7812 */ /* 0x000fd6000782c0ff */
[----:B------:R-:W-:Y:S05]  /*0d00*/  @!P0 BRA `(.L_x_699) ;  /* 0x0000000400348947 */ /* 0x000fea0003800000 */
[----:B------:R-:W0:Y:S01]  /*0d10*/  LDCU.128 UR16, c[0x0][0x380] ;  /* 0x00007000ff1077ac */ /* 0x000e220008000c00 */
[----:B------:R-:W-:Y:S01]  /*0d20*/  IADD3 R23, P0, PT, R11, R14, RZ ;  /* 0x0000000e0b177210 */ /* 0x000fe20007f1e0ff */
[----:B------:R-:W1:Y:S03]  /*0d30*/  LDCU.64 UR10, c[0x0][0x3a0] ;  /* 0x00007400ff0a77ac */ /* 0x000e660008000a00 */
[----:B------:R-:W-:Y:S01]  /*0d40*/  LEA.HI.X.SX32 R24, R14, RZ, 0x1, P0 ;  /* 0x000000ff0e187211 */ /* 0x000fe200000f0eff */
[----:B------:R-:W-:-:S03]  /*0d50*/  IMAD.SHL.U32 R2, R23, 0x4, RZ ;  /* 0x0000000417027824 */ /* 0x000fc600078e00ff */
[----:B------:R-:W-:Y:S02]  /*0d60*/  SHF.L.U64.HI R3, R23, 0x2, R24 ;  /* 0x0000000217037819 */ /* 0x000fe40000010218 */
[C---:B0-----:R-:W-:Y:S02]  /*0d70*/  IADD3 R4, P0, PT, R2.reuse, UR16, RZ ;  /* 0x0000001002047c10 */ /* 0x041fe4000ff1e0ff */
        /* <DEDUP_REMOVED lines=8> */
[----:B------:R-:W4:Y:S04]  /*0e00*/  LDG.E R18, desc[UR12][R2.64+0x800] ;  /* 0x0008000c02127981 */ /* 0x000f28000c1e1900 */
[----:B------:R0:W5:Y:S04]  /*0e10*/  LDG.E R15, desc[UR12][R4.64+0xc00] ;  /* 0x000c000c040f7981 */ /* 0x000168000c1e1900 */
[----:B------:R0:W5:Y:S01]  /*0e20*/  LDG.E R16, desc[UR12][R2.64+0xc00] ;  /* 0x000c000c02107981 */ /* 0x000162000c1e1900 */
[----:B------:R-:W-:-:S02]  /*0e30*/  LOP3.LUT P3, RZ, R8, 0xff, RZ, 0xc0, !PT ;  /* 0x000000ff08ff7812 */ /* 0x000fc4000786c0ff */
[----:B-1----:R-:W-:Y:S01]  /*0e40*/  IADD3 R23, P2, PT, R23, UR10, RZ ;  /* 0x0000000a17177c10 */ /* 0x002fe2000ff5e0ff */
[----:B0-----:R-:W-:-:S03]  /*0e50*/  VIADD R4, R14, 0x100 ;  /* 0x000001000e047836 */ /* 0x001fc60000000000 */
[----:B------:R-:W-:Y:S02]  /*0e60*/  IADD3.X R24, PT, PT, R24, UR11, RZ, P2, !PT ;  /* 0x0000000b18187c10 */ /* 0x000fe400097fe4ff */
[----:B------:R-:W-:Y:S02]  /*0e70*/  SHF.R.S32.HI R3, RZ, 0x1f, R4 ;  /* 0x0000001fff037819 */ /* 0x000fe40000011404 */
[CC--:B--2---:R-:W-:Y:S02]  /*0e80*/  ISETP.NE.AND P0, PT, R21.reuse, R22.reuse, PT ;  /* 0x000000161500720c */ /* 0x0c4fe40003f05270 */
[----:B------:R-:W-:Y:S02]  /*0e90*/  ISETP.NE.AND P4, PT, R21, R22, P3 ;  /* 0x000000161500720c */ /* 0x000fe40001f85270 */
[----:B------:R-:W-:Y:S02]  /*0ea0*/  @!P3 SEL R8, RZ, 0x1, !P0 ;  /* 0x00000001ff08b807 */ /* 0x000fe40004000000 */
[----:B------:R-:W-:-:S02]  /*0eb0*/  ISETP.LT.U32.AND P0, PT, R23, R6, PT ;  /* 0x000000061700720c */ /* 0x000fc40003f01070 */
[----:B------:R-:W-:Y:S02]  /*0ec0*/  SEL R8, R8, 0x1, !P4 ;  /* 0x0000000108087807 */ /* 0x000fe40006000000 */
[-C--:B------:R-:W-:Y:S02]  /*0ed0*/  ISETP.LT.AND.EX P0, PT, R24, R7.reuse, PT, P0 ;  /* 0x000000071800720c */ /* 0x080fe40003f01300 */
[----:B------:R-:W-:Y:S02]  /*0ee0*/  LOP3.LUT P2, RZ, R8, 0xff, RZ, 0xc0, !PT ;  /* 0x000000ff08ff7812 */ /* 0x000fe4000784c0ff */
[CC--:B------:R-:W-:Y:S02]  /*0ef0*/  SEL R22, R23.reuse, R6.reuse, P0 ;  /* 0x0000000617167207 */ /* 0x0c0fe40000000000 */
[----:B------:R-:W-:Y:S02]  /*0f00*/  SEL R2, R24, R7, P0 ;  /* 0x0000000718027207 */ /* 0x000fe40000000000 */
[----:B------:R-:W-:-:S02]  /*0f10*/  @!P4 SEL R22, R23, R6, !P3 ;  /* 0x000000061716c207 */ /* 0x000fc40005800000 */
[----:B------:R-:W-:Y:S02]  /*0f20*/  @!P4 SEL R2, R24, R7, !P3 ;  /* 0x000000071802c207 */ /* 0x000fe40005800000 */
[CC--:B---3--:R-:W-:Y:S02]  /*0f30*/  ISETP.NE.AND P3, PT, R20.reuse, R19.reuse, PT ;  /* 0x000000131400720c */ /* 0x0c8fe40003f65270 */
[----:B------:R-:W-:Y:S02]  /*0f40*/  ISETP.NE.AND P4, PT, R20, R19, P2 ;  /* 0x000000131400720c */ /* 0x000fe40001785270 */
[----:B------:R-:W-:Y:S02]  /*0f50*/  @!P2 SEL R8, RZ, 0x1, !P3 ;  /* 0x00000001ff08a807 */ /* 0x000fe40005800000 */
[----:B------:R-:W-:Y:S01]  /*0f60*/  IADD3 R5, P5, P0, R4, UR10, R11 ;  /* 0x0000000a04057c10 */ /* 0x000fe2000f8be00b */
[----:B------:R-:W-:Y:S01]  /*0f70*/  VIADD R4, R14, 0x200 ;  /* 0x000002000e047836 */ /* 0x000fe20000000000 */
[----:B------:R-:W-:-:S02]  /*0f80*/  SEL R8, R8, 0x1, !P4 ;  /* 0x0000000108087807 */ /* 0x000fc40006000000 */
[----:B------:R-:W-:Y:S02]  /*0f90*/  IADD3.X R7, PT, PT, R3, UR11, RZ, P5, P0 ;  /* 0x0000000b03077c10 */ /* 0x000fe4000afe04ff */
[----:B------:R-:W-:Y:S02]  /*0fa0*/  ISETP.LT.U32.AND P0, PT, R5, R22, PT ;  /* 0x000000160500720c */ /* 0x000fe40003f01070 */
[----:B------:R-:W-:Y:S02]  /*0fb0*/  LOP3.LUT P3, RZ, R8, 0xff, RZ, 0xc0, !PT ;  /* 0x000000ff08ff7812 */ /* 0x000fe4000786c0ff */
[----:B------:R-:W-:Y:S02]  /*0fc0*/  ISETP.LT.AND.EX P0, PT, R7, R2, PT, P0 ;  /* 0x000000020700720c */ /* 0x000fe40003f01300 */
[----:B------:R-:W-:Y:S02]  /*0fd0*/  SHF.R.S32.HI R3, RZ, 0x1f, R4 ;  /* 0x0000001fff037819 */ /* 0x000fe40000011404 */
[----:B------:R-:W-:-:S02]  /*0fe0*/  SEL R19, R5, R22, P0 ;  /* 0x0000001605137207 */ /* 0x000fc40000000000 */
[----:B------:R-:W-:Y:S02]  /*0ff0*/  SEL R20, R7, R2, P0 ;  /* 0x0000000207147207 */ /* 0x000fe40000000000 */
[----:B------:R-:W-:Y:S02]  /*1000*/  @!P4 SEL R19, R5, R22, !P2 ;  /* 0x000000160513c207 */ /* 0x000fe40005000000 */
[----:B------:R-:W-:Y:S01]  /*1010*/  @!P4 SEL R20, R7, R2, !P2 ;  /* 0x000000020714c207 */ /* 0x000fe20005000000 */
[C---:B------:R-:W-:Y:S01]  /*1020*/  VIADD R2, R14.reuse, 0x300 ;  /* 0x000003000e027836 */ /* 0x040fe20000000000 */
[CC--:B----4-:R-:W-:Y:S01]  /*1030*/  ISETP.NE.AND P4, PT, R17.reuse, R18.reuse, PT ;  /* 0x000000121100720c */ /* 0x0d0fe20003f85270 */
[----:B------:R-:W-:Y:S01]  /*1040*/  VIADD R14, R14, 0x400 ;  /* 0x000004000e0e7836 */ /* 0x000fe20000000000 */
[----:B------:R-:W-:Y:S02]  /*1050*/  IADD3 R6, P5, P0, R4, UR10, R11 ;  /* 0x0000000a04067c10 */ /* 0x000fe4000f8be00b */
[----:B------:R-:W-:-:S02]  /*1060*/  ISETP.NE.AND P2, PT, R17, R18, P3 ;  /* 0x000000121100720c */ /* 0x000fc40001f45270 */
[----:B------:R-:W-:Y:S02]  /*1070*/  @!P3 SEL R8, RZ, 0x1, !P4 ;  /* 0x00000001ff08b807 */ /* 0x000fe40006000000 */
[----:B------:R-:W-:Y:S02]  /*1080*/  IADD3.X R7, PT, PT, R3, UR11, RZ, P5, P0 ;  /* 0x0000000b03077c10 */ /* 0x000fe4000afe04ff */
[----:B------:R-:W-:Y:S02]  /*1090*/  ISETP.LT.U32.AND P0, PT, R6, R19, PT ;  /* 0x000000130600720c */ /* 0x000fe40003f01070 */
[----:B------:R-:W-:Y:S02]  /*10a0*/  SEL R8, R8, 0x1, !P2 ;  /* 0x0000000108087807 */ /* 0x000fe40005000000 */
[----:B------:R-:W-:Y:S02]  /*10b0*/  ISETP.LT.AND.EX P0, PT, R7, R20, PT, P0 ;  /* 0x000000140700720c */ /* 0x000fe40003f01300 */
[----:B------:R-:W-:-:S02]  /*10c0*/  LOP3.LUT P4, RZ, R8, 0xff, RZ, 0xc0, !PT ;  /* 0x000000ff08ff7812 */ /* 0x000fc4000788c0ff */
[CC--:B------:R-:W-:Y:S02]  /*10d0*/  SEL R5, R6.reuse, R19.reuse, P0 ;  /* 0x0000001306057207 */ /* 0x0c0fe40000000000 */
[CC--:B------:R-:W-:Y:S02]  /*10e0*/  SEL R4, R7.reuse, R20.reuse, P0 ;  /* 0x0000001407047207 */ /* 0x0c0fe40000000000 */
[----:B------:R-:W-:Y:S02]  /*10f0*/  SHF.R.S32.HI R3, RZ, 0x1f, R2 ;  /* 0x0000001fff037819 */ /* 0x000fe40000011402 */
[----:B------:R-:W-:Y:S02]  /*1100*/  @!P2 SEL R5, R6, R19, !P3 ;  /* 0x000000130605a207 */ /* 0x000fe40005800000 */
[----:B------:R-:W-:Y:S02]  /*1110*/  @!P2 SEL R4, R7, R20, !P3 ;  /* 0x000000140704a207 */ /* 0x000fe40005800000 */
[----:B------:R-:W-:-:S02]  /*1120*/  IADD3 R2, P5, P6, R2, UR10, R11 ;  /* 0x0000000a02027c10 */ /* 0x000fc4000febe00b */
[-C--:B-----5:R-:W-:Y:S02]  /*1130*/  ISETP.NE.AND P3, PT, R15, R16.reuse, P4 ;  /* 0x000000100f00720c */ /* 0x0a0fe40002765270 */
[----:B------:R-:W-:Y:S02]  /*1140*/  IADD3.X R3, PT, PT, R3, UR11, RZ, P5, P6 ;  /* 0x0000000b03037c10 */ /* 0x000fe4000afec4ff */
[----:B------:R-:W-:Y:S02]  /*1150*/  ISETP.LT.U32.AND P0, PT, R2, R5, PT ;  /* 0x000000050200720c */ /* 0x000fe40003f01070 */
[----:B------:R-:W-:Y:S02]  /*1160*/  ISETP.NE.AND P2, PT, R15, R16, PT ;  /* 0x000000100f00720c */ /* 0x000fe40003f45270 */
[----:B------:R-:W-:Y:S02]  /*1170*/  ISETP.LT.AND.EX P0, PT, R3, R4, PT, P0 ;  /* 0x000000040300720c */ /* 0x000fe40003f01300 */
[----:B------:R-:W-:-:S02]  /*1180*/  @!P4 SEL R8, RZ, 0x1, !P2 ;  /* 0x00000001ff08c807 */ /* 0x000fc40005000000 */
[-C--:B------:R-:W-:Y:S02]  /*1190*/  SEL R6, R2, R5.reuse, P0 ;  /* 0x0000000502067207 */ /* 0x080fe40000000000 */
[CC--:B------:R-:W-:Y:S02]  /*11a0*/  SEL R7, R3.reuse, R4.reuse, P0 ;  /* 0x0000000403077207 */ /* 0x0c0fe40000000000 */
[----:B------:R-:W-:Y:S02]  /*11b0*/  SEL R8, R8, 0x1, !P3 ;  /* 0x0000000108087807 */ /* 0x000fe40005800000 */
[----:B------:R-:W-:Y:S02]  /*11c0*/  @!P3 SEL R6, R2, R5, !P4 ;  /* 0x000000050206b207 */ /* 0x000fe40006000000 */
[----:B------:R-:W-:-:S07]  /*11d0*/  @!P3 SEL R7, R3, R4, !P4 ;  /* 0x000000040307b207 */ /* 0x000fce0006000000 */
.L_x_699:
[----:B------:R-:W-:Y:S05]  /*11e0*/  BSYNC.RECONVERGENT B2 ;  /* 0x0000000000027941 */ /* 0x000fea0003800200 */
.L_x_698:
[----:B------:R-:W-:Y:S05]  /*11f0*/  @!P1 BRA `(.L_x_693) ;  /* 0x0000000400309947 */ /* 0x000fea0003800000 */
[----:B------:R-:W-:Y:S01]  /*1200*/  ISETP.NE.AND P0, PT, R13, 0x1, PT ;  /* 0x000000010d00780c */ /* 0x000fe20003f05270 */
[----:B------:R-:W-:Y:S01]  /*1210*/  BSSY.RECONVERGENT B2, `(.L_x_700) ;  /* 0x000002e000027945 */ /* 0x000fe20003800200 */
[----:B------:R-:W-:-:S11]  /*1220*/  LOP3.LUT P1, RZ, R12, 0x100, RZ, 0xc0, !PT ;  /* 0x000001000cff7812 */ /* 0x000fd6000782c0ff */
        /* <DEDUP_REMOVED lines=13> */
[----:B------:R0:W3:Y:S04]  /*1300*/  LDG.E R18, desc[UR12][R2.64+0x400] ;  /* 0x0004000c02127981 */ /* 0x0000e8000c1e1900 */
[----:B------:R4:W3:Y:S01]  /*1310*/  LDG.E R19, desc[UR12][R4.64+0x400] ;  /* 0x0004000c04137981 */ /* 0x0008e2000c1e1900 */
[----:B------:R-:W-:-:S02]  /*1320*/  LOP3.LUT P2, RZ, R8, 0xff, RZ, 0xc0, !PT ;  /* 0x000000ff08ff7812 */ /* 0x000fc4000784c0ff */
[----:B-1----:R-:W-:-:S04]  /*1330*/  IADD3 R15, P0, PT, R12, UR10, RZ ;  /* 0x0000000a0c0f7c10 */ /* 0x002fc8000ff1e0ff */
[----:B------:R-:W-:Y:S02]  /*1340*/  IADD3.X R12, PT, PT, R13, UR11, RZ, P0, !PT ;  /* 0x0000000b0d0c7c10 */ /* 0x000fe400087fe4ff */
[----:B------:R-:W-:-:S04]  /*1350*/  ISETP.LT.U32.AND P0, PT, R15, R6, PT ;  /* 0x000000060f00720c */ /* 0x000fc80003f01070 */
[----:B------:R-:W-:-:S04]  /*1360*/  ISETP.LT.AND.EX P0, PT, R12, R7, PT, P0 ;  /* 0x000000070c00720c */ /* 0x000fc80003f01300 */
[----:B0-----:R-:W-:Y:S02]  /*1370*/  SEL R2, R15, R6, P0 ;  /* 0x000000060f027207 */ /* 0x001fe40000000000 */
[----:B------:R-:W-:Y:S02]  /*1380*/  SEL R3, R12, R7, P0 ;  /* 0x000000070c037207 */ /* 0x000fe40000000000 */
[CC--:B--2---:R-:W-:Y:S02]  /*1390*/  ISETP.NE.AND P4, PT, R16.reuse, R17.reuse, PT ;  /* 0x000000111000720c */ /* 0x0c4fe40003f85270 */
[----:B------:R-:W-:Y:S01]  /*13a0*/  ISETP.NE.AND P3, PT, R16, R17, P2 ;  /* 0x000000111000720c */ /* 0x000fe20001765270 */
[C---:B------:R-:W-:Y:S01]  /*13b0*/  VIADD R16, R14.reuse, 0x100 ;  /* 0x000001000e107836 */ /* 0x040fe20000000000 */
[----:B------:R-:W-:Y:S01]  /*13c0*/  @!P2 SEL R8, RZ, 0x1, !P4 ;  /* 0x00000001ff08a807 */ /* 0x000fe20006000000 */
[----:B------:R-:W-:-:S03]  /*13d0*/  VIADD R14, R14, 0x200 ;  /* 0x000002000e0e7836 */ /* 0x000fc60000000000 */
[----:B------:R-:W-:Y:S02]  /*13e0*/  SEL R8, R8, 0x1, !P3 ;  /* 0x0000000108087807 */ /* 0x000fe40005800000 */
[----:B----4-:R-:W-:Y:S02]  /*13f0*/  SHF.R.S32.HI R4, RZ, 0x1f, R16 ;  /* 0x0000001fff047819 */ /* 0x010fe40000011410 */
[----:B------:R-:W-:Y:S02]  /*1400*/  LOP3.LUT P4, RZ, R8, 0xff, RZ, 0xc0, !PT ;  /* 0x000000ff08ff7812 */ /* 0x000fe4000788c0ff */
[----:B------:R-:W-:Y:S02]  /*1410*/  IADD3 R5, P5, P6, R16, UR10, R11 ;  /* 0x0000000a10057c10 */ /* 0x000fe4000febe00b */
[----:B------:R-:W-:Y:S02]  /*1420*/  @!P3 SEL R2, R15, R6, !P2 ;  /* 0x000000060f02b207 */ /* 0x000fe40005000000 */
[----:B------:R-:W-:-:S02]  /*1430*/  @!P3 SEL R3, R12, R7, !P2 ;  /* 0x000000070c03b207 */ /* 0x000fc40005000000 */
[-C--:B---3--:R-:W-:Y:S02]  /*1440*/  ISETP.NE.AND P3, PT, R18, R19.reuse, P4 ;  /* 0x000000131200720c */ /* 0x088fe40002765270 */
[----:B------:R-:W-:Y:S02]  /*1450*/  IADD3.X R4, PT, PT, R4, UR11, RZ, P5, P6 ;  /* 0x0000000b04047c10 */ /* 0x000fe4000afec4ff */
[----:B------:R-:W-:Y:S02]  /*1460*/  ISETP.LT.U32.AND P0, PT, R5, R2, PT ;  /* 0x000000020500720c */ /* 0x000fe40003f01070 */
[----:B------:R-:W-:Y:S02]  /*1470*/  ISETP.NE.AND P2, PT, R18, R19, PT ;  /* 0x000000131200720c */ /* 0x000fe40003f45270 */
[----:B------:R-:W-:Y:S02]  /*1480*/  ISETP.LT.AND.EX P0, PT, R4, R3, PT, P0 ;  /* 0x000000030400720c */ /* 0x000fe40003f01300 */
[----:B------:R-:W-:-:S02]  /*1490*/  @!P4 SEL R8, RZ, 0x1, !P2 ;  /* 0x00000001ff08c807 */ /* 0x000fc40005000000 */
[CC--:B------:R-:W-:Y:S02]  /*14a0*/  SEL R6, R5.reuse, R2.reuse, P0 ;  /* 0x0000000205067207 */ /* 0x0c0fe40000000000 */
[-C--:B------:R-:W-:Y:S02]  /*14b0*/  SEL R7, R4, R3.reuse, P0 ;  /* 0x0000000304077207 */ /* 0x080fe40000000000 */
[----:B------:R-:W-:Y:S02]  /*14c0*/  SEL R8, R8, 0x1, !P3 ;  /* 0x0000000108087807 */ /* 0x000fe40005800000 */
[----:B------:R-:W-:Y:S02]  /*14d0*/  @!P3 SEL R6, R5, R2, !P4 ;  /* 0x000000020506b207 */ /* 0x000fe40006000000 */
[----:B------:R-:W-:-:S07]  /*14e0*/  @!P3 SEL R7, R4, R3, !P4 ;  /* 0x000000030407b207 */ /* 0x000fce0006000000 */
.L_x_701:
[----:B------:R-:W-:Y:S05]  /*14f0*/  BSYNC.RECONVERGENT B2 ;  /* 0x0000000000027941 */ /* 0x000fea0003800200 */
.L_x_700:
[----:B------:R-:W-:Y:S05]  /*1500*/  @P1 BRA `(.L_x_693) ;  /* 0x00000000006c1947 */ /* 0x000fea0003800000 */
        /* <DEDUP_REMOVED lines=11> */
[----:B------:R-:W2:Y:S01]  /*15c0*/  LDG.E R5, desc[UR12][R4.64] ;  /* 0x0000000c04057981 */ /* 0x000ea2000c1e1900 */
[----:B------:R-:W-:Y:S02]  /*15d0*/  LOP3.LUT P3, RZ, R8, 0xff, RZ, 0xc0, !PT ;  /* 0x000000ff08ff7812 */ /* 0x000fe4000786c0ff */
[----:B-1----:R-:W-:-:S04]  /*15e0*/  IADD3 R13, P0, PT, R11, UR10, RZ ;  /* 0x0000000a0b0d7c10 */ /* 0x002fc8000ff1e0ff */
[----:B------:R-:W-:Y:S02]  /*15f0*/  IADD3.X R12, PT, PT, R12, UR11, RZ, P0, !PT ;  /* 0x0000000b0c0c7c10 */ /* 0x000fe400087fe4ff */
[----:B------:R-:W-:-:S04]  /*1600*/  ISETP.LT.U32.AND P0, PT, R13, R6, PT ;  /* 0x000000060d00720c */ /* 0x000fc80003f01070 */
[----:B------:R-:W-:-:S04]  /*1610*/  ISETP.LT.AND.EX P0, PT, R12, R7, PT, P0 ;  /* 0x000000070c00720c */ /* 0x000fc80003f01300 */
[----:B------:R-:W-:Y:S02]  /*1620*/  SEL R11, R13, R6, P0 ;  /* 0x000000060d0b7207 */ /* 0x000fe40000000000 */
[CC--:B--2---:R-:W-:Y:S02]  /*1630*/  ISETP.NE.AND P2, PT, R2.reuse, R5.reuse, P3 ;  /* 0x000000050200720c */ /* 0x0c4fe40001f45270 */
[----:B------:R-:W-:Y:S02]  /*1640*/  ISETP.NE.AND P1, PT, R2, R5, PT ;  /* 0x000000050200720c */ /* 0x000fe40003f25270 */
[----:B------:R-:W-:Y:S02]  /*1650*/  SEL R2, R12, R7, P0 ;  /* 0x000000070c027207 */ /* 0x000fe40000000000 */
[----:B------:R-:W-:-:S04]  /*1660*/  @!P3 SEL R8, RZ, 0x1, !P1 ;  /* 0x00000001ff08b807 */ /* 0x000fc80004800000 */
[----:B------:R-:W-:-:S03]  /*1670*/  SEL R8, R8, 0x1, !P2 ;  /* 0x0000000108087807 */ /* 0x000fc60005000000 */
[----:B------:R-:W-:Y:S02]  /*1680*/  @!P2 SEL R11, R13, R6, !P3 ;  /* 0x000000060d0ba207 */ /* 0x000fe40005800000 */
[----:B------:R-:W-:-:S03]  /*1690*/  @!P2 SEL R2, R12, R7, !P3 ;  /* 0x000000070c02a207 */ /* 0x000fc60005800000 */
[----:B------:R-:W-:Y:S02]  /*16a0*/  IMAD.MOV.U32 R6, RZ, RZ, R11 ;  /* 0x000000ffff067224 */ /* 0x000fe400078e000b */
[----:B------:R-:W-:-:S07]  /*16b0*/  IMAD.MOV.U32 R7, RZ, RZ, R2 ;  /* 0x000000ffff077224 */ /* 0x000fce00078e0002 */
.L_x_693:
[----:B------:R-:W-:Y:S05]  /*16c0*/  BSYNC.RECONVERGENT B1 ;  /* 0x0000000000017941 */ /* 0x000fea0003800200 */
.L_x_692:
[----:B------:R-:W-:-:S13]  /*16d0*/  ISETP.GE.AND P0, PT, R9, 0x100, PT ;  /* 0x000001000900780c */ /* 0x000fda0003f06270 */
[----:B------:R-:W-:Y:S05]  /*16e0*/  @!P0 BRA `(.L_x_702) ;  /* 0x0000000c00408947 */ /* 0x000fea0003800000 */
[----:B------:R-:W0:Y:S01]  /*16f0*/  S2R R9, SR_LANEID ;  /* 0x0000000000097919 */ /* 0x000e220000000000 */
[----:B------:R-:W-:Y:S01]  /*1700*/  LOP3.LUT R2, R8, 0xff, RZ, 0xc0, !PT ;  /* 0x000000ff08027812 */ /* 0x000fe200078ec0ff */
[----:B------:R-:W-:Y:S01]  /*1710*/  BSSY.RECONVERGENT B1, `(.L_x_703) ;  /* 0x0000016000017945 */ /* 0x000fe20003800200 */
[----:B------:R1:W2:Y:S04]  /*1720*/  SHFL.DOWN PT, R5, R6, 0x1, 0x1f ;  /* 0x08201f0006057f89 */ /* 0x0002a800000e0000 */
[----:B------:R1:W3:Y:S04]  /*1730*/  SHFL.DOWN PT, R4, R7, 0x1, 0x1f ;  /* 0x08201f0007047f89 */ /* 0x0002e800000e0000 */
[----:B------:R1:W4:Y:S01]  /*1740*/  SHFL.DOWN PT, R3, R2, 0x1, 0x1f ;  /* 0x08201f0002037f89 */ /* 0x00032200000e0000 */
        /* <DEDUP_REMOVED lines=18> */
.L_x_704:
[----:B------:R-:W-:Y:S05]  /*1870*/  BSYNC.RECONVERGENT B1 ;  /* 0x0000000000017941 */ /* 0x000fea0003800200 */
.L_x_703:
        /* <DEDUP_REMOVED lines=23> */
.L_x_706:
[----:B------:R-:W-:Y:S05]  /*19f0*/  BSYNC.RECONVERGENT B1 ;  /* 0x0000000000017941 */ /* 0x000fea0003800200 */
.L_x_705:
        /* <DEDUP_REMOVED lines=20> */
.L_x_708:
[----:B------:R-:W-:Y:S05]  /*1b40*/  BSYNC.RECONVERGENT B1 ;  /* 0x0000000000017941 */ /* 0x000fea0003800200 */
.L_x_707:
        /* <DEDUP_REMOVED lines=20> */
.L_x_710:
[----:B------:R-:W-:Y:S05]  /*1c90*/  BSYNC.RECONVERGENT B1 ;  /* 0x0000000000017941 */ /* 0x000fea0003800200 */
.L_x_709:
        /* <DEDUP_REMOVED lines=20> */
.L_x_712:
[----:B------:R-:W-:Y:S05]  /*1de0*/  BSYNC.RECONVERGENT B1 ;  /* 0x0000000000017941 */ /* 0x000fea0003800200 */
.L_x_711:
        /* <DEDUP_REMOVED lines=10> */
.L_x_714:
[----:B------:R-:W-:Y:S05]  /*1e90*/  BSYNC.RECONVERGENT B1 ;  /* 0x0000000000017941 */ /* 0x000fea0003800200 */
.L_x_713:
        /* <DEDUP_REMOVED lines=8> */
[----:B------:R-:W1:Y:S04]  /*1f20*/  LDS.64 R12, [UR4+0x20] ;  /* 0x00002004ff0c7984 */ /* 0x000e680008000a00 */
[----:B------:R-:W3:Y:S04]  /*1f30*/  LDS.U8 R16, [UR4+0x28] ;  /* 0x00002804ff107984 */ /* 0x000ee80008000000 */
[----:B------:R-:W3:Y:S04]  /*1f40*/  LDS.64 R10, [UR4+0x30] ;  /* 0x00003004ff0a7984 */ /* 0x000ee80008000a00 */
[----:B------:R-:W3:Y:S04]  /*1f50*/  LDS.U8 R17, [UR4+0x38] ;  /* 0x00003804ff117984 */ /* 0x000ee80008000000 */
[----:B0-----:R-:W0:Y:S04]  /*1f60*/  LDS.64 R2, [UR4+0x40] ;  /* 0x00004004ff027984 */ /* 0x001e280008000a00 */
[----:B------:R-:W0:Y:S04]  /*1f70*/  LDS.U8 R14, [UR4+0x48] ;  /* 0x00004804ff0e7984 */ /* 0x000e280008000000 */
[----:B--2-4-:R-:W2:Y:S01]  /*1f80*/  LDS.64 R4, [UR4+0x50] ;  /* 0x00005004ff047984 */ /* 0x014ea20008000a00 */
[----:B-----5:R-:W-:-:S04]  /*1f90*/  ISETP.NE.AND P2, PT, R9, RZ, PT ;  /* 0x000000ff0900720c */ /* 0x020fc80003f45270 */
[----:B------:R-:W-:Y:S02]  /*1fa0*/  @P4 SEL R9, R8, 0x1, !P2 ;  /* 0x0000000108094807 */ /* 0x000fe40005000000 */
[-C--:B-1----:R-:W-:Y:S02]  /*1fb0*/  ISETP.LT.U32.AND P0, PT, R12, R6.reuse, PT ;  /* 0x000000060c00720c */ /* 0x082fe40003f01070 */
[----:B------:R-:W-:Y:S02]  /*1fc0*/  LOP3.LUT P3, RZ, R9, 0xff, RZ, 0xc0, !PT ;  /* 0x000000ff09ff7812 */ /* 0x000fe4000786c0ff */
[----:B------:R-:W-:Y:S02]  /*1fd0*/  ISETP.LT.AND.EX P0, PT, R13, R7, PT, P0 ;  /* 0x000000070d00720c */ /* 0x000fe40003f01300 */
[----:B---3--:R-:W-:Y:S02]  /*1fe0*/  ISETP.NE.AND P5, PT, R16, RZ, PT ;  /* 0x000000ff1000720c */ /* 0x008fe40003fa5270 */
[----:B------:R-:W-:-:S02]  /*1ff0*/  @P2 SEL R6, R12, R6, P0 ;  /* 0x000000060c062207 */ /* 0x000fc40000000000 */
[C---:B------:R-:W-:Y:S02]  /*2000*/  @P2 SEL R7, R13.reuse, R7, P0 ;  /* 0x000000070d072207 */ /* 0x040fe40000000000 */
[----:B------:R-:W-:Y:S02]  /*2010*/  SEL R15, R12, R6, !P4 ;  /* 0x000000060c0f7207 */ /* 0x000fe40006000000 */
[----:B------:R-:W-:Y:S01]  /*2020*/  SEL R7, R13, R7, !P4 ;  /* 0x000000070d077207 */ /* 0x000fe20006000000 */
[----:B------:R-:W1:Y:S01]  /*2030*/  LDS.U8 R12, [UR4+0x58] ;  /* 0x00005804ff0c7984 */ /* 0x000e620008000000 */
[----:B------:R-:W-:Y:S02]  /*2040*/  ISETP.LT.U32.AND P0, PT, R10, R15, PT ;  /* 0x0000000f0a00720c */ /* 0x000fe40003f01070 */
[----:B------:R-:W-:Y:S02]  /*2050*/  @P3 SEL R16, R9, 0x1, !P5 ;  /* 0x0000000109103807 */ /* 0x000fe40006800000 */
[----:B------:R-:W-:Y:S01]  /*2060*/  ISETP.LT.AND.EX P0, PT, R11, R7, PT, P0 ;  /* 0x000000070b00720c */ /* 0x000fe20003f01300 */
[----:B------:R-:W3:Y:S01]  /*2070*/  LDS.64 R8, [UR4+0x60] ;  /* 0x00006004ff087984 */ /* 0x000ee20008000a00 */
[----:B------:R-:W-:-:S02]  /*2080*/  LOP3.LUT P2, RZ, R16, 0xff, RZ, 0xc0, !PT ;  /* 0x000000ff10ff7812 */ /* 0x000fc4000784c0ff */
[C---:B------:R-:W-:Y:S02]  /*2090*/  @P5 SEL R15, R10.reuse, R15, P0 ;  /* 0x0000000f0a0f5207 */ /* 0x040fe40000000000 */
[----:B------:R-:W-:Y:S02]  /*20a0*/  ISETP.NE.AND P4, PT, R17, RZ, PT ;  /* 0x000000ff1100720c */ /* 0x000fe40003f85270 */
[C---:B------:R-:W-:Y:S02]  /*20b0*/  @P5 SEL R7, R11.reuse, R7, P0 ;  /* 0x000000070b075207 */ /* 0x040fe40000000000 */
[----:B------:R-:W-:Y:S02]  /*20c0*/  SEL R13, R10, R15, !P3 ;  /* 0x0000000f0a0d7207 */ /* 0x000fe40005800000 */
[----:B------:R-:W-:Y:S01]  /*20d0*/  SEL R15, R11, R7, !P3 ;  /* 0x000000070b0f7207 */ /* 0x000fe20005800000 */
[----:B------:R-:W-:Y:S01]  /*20e0*/  LDS.U8 R10, [UR4+0x78] ;  /* 0x00007804ff0a7984 */ /* 0x000fe20008000000 */
[----:B0-----:R-:W-:-:S02]  /*20f0*/  ISETP.LT.U32.AND P0, PT, R2, R13, PT ;  /* 0x0000000d0200720c */ /* 0x001fc40003f01070 */
[----:B------:R-:W-:Y:S01]  /*2100*/  @P2 SEL R17, R16, 0x1, !P4 ;  /* 0x0000000110112807 */ /* 0x000fe20006000000 */
[----:B------:R-:W-:Y:S01]  /*2110*/  LDS.64 R6, [UR4+0x70] ;  /* 0x00007004ff067984 */ /* 0x000fe20008000a00 */
[----:B------:R-:W-:Y:S02]  /*2120*/  ISETP.LT.AND.EX P0, PT, R3, R15, PT, P0 ;  /* 0x0000000f0300720c */ /* 0x000fe40003f01300 */
[----:B------:R-:W-:Y:S01]  /*2130*/  LOP3.LUT P5, RZ, R17, 0xff, RZ, 0xc0, !PT ;  /* 0x000000ff11ff7812 */ /* 0x000fe200078ac0ff */
[----:B------:R-:W0:Y:S01]  /*2140*/  LDS.U8 R16, [UR4+0x68] ;  /* 0x00006804ff107984 */ /* 0x000e220008000000 */
[----:B------:R-:W-:Y:S02]  /*2150*/  @P4 SEL R13, R2, R13, P0 ;  /* 0x0000000d020d4207 */ /* 0x000fe40000000000 */
[----:B------:R-:W-:Y:S02]  /*2160*/  ISETP.NE.AND P3, PT, R14, RZ, PT ;  /* 0x000000ff0e00720c */ /* 0x000fe40003f65270 */
[----:B------:R-:W-:-:S02]  /*2170*/  @P4 SEL R15, R3, R15, P0 ;  /* 0x0000000f030f4207 */ /* 0x000fc40000000000 */
[----:B------:R-:W-:Y:S02]  /*2180*/  SEL R11, R2, R13, !P2 ;  /* 0x0000000d020b7207 */ /* 0x000fe40005000000 */
[----:B------:R-:W-:Y:S02]  /*2190*/  SEL R13, R3, R15, !P2 ;  /* 0x0000000f030d7207 */ /* 0x000fe40005000000 */
[----:B--2---:R-:W-:Y:S01]  /*21a0*/  ISETP.LT.U32.AND P0, PT, R4, R11, PT ;  /* 0x0000000b0400720c */ /* 0x004fe20003f01070 */
[----:B------:R-:W2:Y:S01]  /*21b0*/  LDS.64 R2, [UR4+0x80] ;  /* 0x00008004ff027984 */ /* 0x000ea20008000a00 */
[----:B------:R-:W-:Y:S02]  /*21c0*/  @P5 SEL R14, R17, 0x1, !P3 ;  /* 0x00000001110e5807 */ /* 0x000fe40005800000 */
[----:B------:R-:W-:Y:S02]  /*21d0*/  ISETP.LT.AND.EX P0, PT, R5, R13, PT, P0 ;  /* 0x0000000d0500720c */ /* 0x000fe40003f01300 */
[----:B------:R-:W-:-:S02]  /*21e0*/  LOP3.LUT P4, RZ, R14, 0xff, RZ, 0xc0, !PT ;  /* 0x000000ff0eff7812 */ /* 0x000fc4000788c0ff */
[----:B------:R-:W-:Y:S02]  /*21f0*/  @P3 SEL R11, R4, R11, P0 ;  /* 0x0000000b040b3207 */ /* 0x000fe40000000000 */
[----:B-1----:R-:W-:Y:S02]  /*2200*/  ISETP.NE.AND P2, PT, R12, RZ, PT ;  /* 0x000000ff0c00720c */ /* 0x002fe40003f45270 */
[C---:B------:R-:W-:Y:S02]  /*2210*/  @P3 SEL R13, R5.reuse, R13, P0 ;  /* 0x0000000d050d3207 */ /* 0x040fe40000000000 */
[----:B------:R-:W-:Y:S02]  /*2220*/  SEL R11, R4, R11, !P5 ;  /* 0x0000000b040b7207 */ /* 0x000fe40006800000 */
[----:B------:R-:W-:Y:S02]  /*2230*/  SEL R13, R5, R13, !P5 ;  /* 0x0000000d050d7207 */ /* 0x000fe40006800000 */
[----:B---3--:R-:W-:-:S02]  /*2240*/  ISETP.LT.U32.AND P0, PT, R8, R11, PT ;  /* 0x0000000b0800720c */ /* 0x008fc40003f01070 */
[----:B------:R-:W-:Y:S02]  /*2250*/  @P4 SEL R12, R14, 0x1, !P2 ;  /* 0x000000010e0c4807 */ /* 0x000fe40005000000 */
[C---:B------:R-:W-:Y:S02]  /*2260*/  ISETP.LT.AND.EX P0, PT, R9.reuse, R13, PT, P0 ;  /* 0x0000000d0900720c */ /* 0x040fe40003f01300 */
[----:B------:R-:W-:Y:S02]  /*2270*/  LOP3.LUT P5, RZ, R12, 0xff, RZ, 0xc0, !PT ;  /* 0x000000ff0cff7812 */ /* 0x000fe400078ac0ff */
[----:B------:R-:W-:Y:S02]  /*2280*/  @P2 SEL R11, R8, R11, P0 ;  /* 0x0000000b080b2207 */ /* 0x000fe40000000000 */
[----:B------:R-:W-:Y:S02]  /*2290*/  @P2 SEL R13, R9, R13, P0 ;  /* 0x0000000d090d2207 */ /* 0x000fe40000000000 */
[----:B0-----:R-:W-:-:S02]  /*22a0*/  ISETP.NE.AND P3, PT, R16, RZ, PT ;  /* 0x000000ff1000720c */ /* 0x001fc40003f65270 */
[----:B------:R-:W-:Y:S02]  /*22b0*/  SEL R5, R8, R11, !P4 ;  /* 0x0000000b08057207 */ /* 0x000fe40006000000 */
[----:B------:R-:W-:Y:S02]  /*22c0*/  SEL R9, R9, R13, !P4 ;  /* 0x0000000d09097207 */ /* 0x000fe40006000000 */
[----:B------:R-:W-:Y:S02]  /*22d0*/  ISETP.LT.U32.AND P0, PT, R6, R5, PT ;  /* 0x000000050600720c */ /* 0x000fe40003f01070 */
[----:B------:R-:W-:Y:S02]  /*22e0*/  @P5 SEL R16, R12, 0x1, !P3 ;  /* 0x000000010c105807 */ /* 0x000fe40005800000 */
[----:B------:R-:W-:Y:S02]  /*22f0*/  ISETP.LT.AND.EX P0, PT, R7, R9, PT, P0 ;  /* 0x000000090700720c */ /* 0x000fe40003f01300 */
[----:B------:R-:W-:-:S02]  /*2300*/  ISETP.NE.AND P4, PT, R10, RZ, PT ;  /* 0x000000ff0a00720c */ /* 0x000fc40003f85270 */
[----:B------:R-:W-:Y:S02]  /*2310*/  @P3 SEL R5, R6, R5, P0 ;  /* 0x0000000506053207 */ /* 0x000fe40000000000 */
[----:B------:R-:W-:Y:S02]  /*2320*/  LOP3.LUT P2, RZ, R16, 0xff, RZ, 0xc0, !PT ;  /* 0x000000ff10ff7812 */ /* 0x000fe4000784c0ff */
[C---:B------:R-:W-:Y:S02]  /*2330*/  @P3 SEL R9, R7.reuse, R9, P0 ;  /* 0x0000000907093207 */ /* 0x040fe40000000000 */
[----:B------:R-:W-:Y:S02]  /*2340*/  SEL R5, R6, R5, !P5 ;  /* 0x0000000506057207 */ /* 0x000fe40006800000 */
[----:B------:R-:W-:Y:S02]  /*2350*/  SEL R7, R7, R9, !P5 ;  /* 0x0000000907077207 */ /* 0x000fe40006800000 */
[----:B--2---:R-:W-:-:S04]  /*2360*/  ISETP.LT.U32.AND P0, PT, R2, R5, PT ;  /* 0x000000050200720c */ /* 0x004fc80003f01070 */
        /* <DEDUP_REMOVED lines=8> */
.L_x_702:
[----:B------:R-:W0:Y:S01]  /*23f0*/  S2R R13, SR_LANEID ;  /* 0x00000000000d7919 */ /* 0x000e220000000000 */
[----:B------:R-:W-:Y:S01]  /*2400*/  LOP3.LUT R2, R10, 0x3e0, RZ, 0xc0, !PT ;  /* 0x000003e00a027812 */ /* 0x000fe200078ec0ff */
[----:B------:R-:W-:Y:S04]  /*2410*/  BSSY.RECONVERGENT B1, `(.L_x_716) ;  /* 0x0000022000017945 */ /* 0x000fe80003800200 */
[----:B------:R-:W-:Y:S01]  /*2420*/  VIADD R4, R2, 0x20 ;  /* 0x0000002002047836 */ /* 0x000fe20000000000 */
[----:B------:R-:W-:-:S04]  /*2430*/  LOP3.LUT R2, RZ, R2, RZ, 0x33, !PT ;  /* 0x00000002ff027212 */ /* 0x000fc800078e33ff */
[----:B------:R-:W-:Y:S01]  /*2440*/  ISETP.GT.AND P0, PT, R4, R9, PT ;  /* 0x000000090400720c */ /* 0x000fe20003f04270 */
[----:B------:R-:W-:-:S05]  /*2450*/  IMAD.IADD R2, R9, 0x1, R2 ;  /* 0x0000000109027824 */ /* 0x000fca00078e0202 */
[----:B------:R-:W-:-:S05]  /*2460*/  SEL R2, R2, 0x1f, P0 ;  /* 0x0000001f02027807 */ /* 0x000fca0000000000 */
[----:B------:R1:W2:Y:S01]  /*2470*/  SHFL.DOWN PT, R4, R7, 0x1, R2 ;  /* 0x0820000007047989 */ /* 0x0002a200000e0002 */
[C---:B0-----:R-:W-:Y:S01]  /*2480*/  VIADD R3, R13.reuse, 0x2 ;  /* 0x000000020d037836 */ /* 0x041fe20000000000 */
[CC--:B------:R-:W-:Y:S01]  /*2490*/  ISETP.GE.AND P0, PT, R13.reuse, R2.reuse, PT ;  /* 0x000000020d00720c */ /* 0x0c0fe20003f06270 */
[C---:B------:R-:W-:Y:S01]  /*24a0*/  VIADD R11, R13.reuse, 0x8 ;  /* 0x000000080d0b7836 */ /* 0x040fe20000000000 */
[C---:B------:R-:W-:Y:S01]  /*24b0*/  ISETP.NE.AND P1, PT, R13.reuse, RZ, PT ;  /* 0x000000ff0d00720c */ /* 0x040fe20003f25270 */
[----:B------:R-:W-:Y:S01]  /*24c0*/  VIADD R5, R13, 0x4 ;  /* 0x000000040d057836 */ /* 0x000fe20000000000 */
[-C--:B------:R-:W-:Y:S02]  /*24d0*/  ISETP.GT.AND P5, PT, R3, R2.reuse, PT ;  /* 0x000000020300720c */ /* 0x080fe40003fa4270 */
[----:B------:R-:W-:Y:S02]  /*24e0*/  LOP3.LUT R3, R8, 0xff, RZ, 0xc0, !PT ;  /* 0x000000ff08037812 */ /* 0x000fe400078ec0ff */
[----:B------:R-:W-:-:S02]  /*24f0*/  ISETP.GT.AND P2, PT, R11, R2, PT ;  /* 0x000000020b00720c */ /* 0x000fc40003f44270 */
[----:B------:R1:W0:Y:S01]  /*2500*/  SHFL.DOWN PT, R11, R6, 0x1, R2 ;  /* 0x08200000060b7989 */ /* 0x00022200000e0002 */
[----:B------:R-:W-:Y:S01]  /*2510*/  ISETP.GT.AND P3, PT, R5, R2, PT ;  /* 0x000000020500720c */ /* 0x000fe20003f64270 */
[----:B------:R-:W-:Y:S02]  /*2520*/  VIADD R5, R13, 0x10 ;  /* 0x000000100d057836 */ /* 0x000fe40000000000 */
[----:B------:R1:W3:Y:S01]  /*2530*/  SHFL.DOWN PT, R3, R3, 0x1, R2 ;  /* 0x0820000003037989 */ /* 0x0002e200000e0002 */
[----:B--2---:R-:W-:Y:S09]  /*2540*/  @P0 BRA `(.L_x_717) ;  /* 0x0000000000380947 */ /* 0x004ff20003800000 */
[----:B---3--:R-:W-:Y:S01]  /*2550*/  LOP3.LUT P0, RZ, R3, 0xff, RZ, 0xc0, !PT ;  /* 0x000000ff03ff7812 */ /* 0x008fe2000780c0ff */
[----:B------:R-:W-:Y:S01]  /*2560*/  IMAD.MOV.U32 R13, RZ, RZ, 0x1 ;  /* 0x00000001ff0d7424 */ /* 0x000fe200078e00ff */
[----:B------:R-:W-:-:S04]  /*2570*/  LOP3.LUT P4, R12, R8, 0xff, RZ, 0xc0, !PT ;  /* 0x000000ff080c7812 */ /* 0x000fc8000788c0ff */
[----:B------:R-:W-:-:S13]  /*2580*/  PLOP3.LUT P0, PT, P4, P0, PT, 0x2f, 0xf2 ;  /* 0x0000000000f2781c */ /* 0x000fda0002700577 */
[----:B0-----:R-:W-:Y:S02]  /*2590*/  @!P0 ISETP.LT.U32.AND P4, PT, R11, R6, PT ;  /* 0x000000060b00820c */ /* 0x001fe40003f81070 */
[----:B------:R-:W-:Y:S02]  /*25a0*/  @P0 ISETP.NE.AND P6, PT, R12, RZ, PT ;  /* 0x000000ff0c00020c */ /* 0x000fe40003fc5270 */
[----:B------:R-:W-:Y:S02]  /*25b0*/  @!P0 PRMT R8, R13, 0x7610, R8 ;  /* 0x000076100d088816 */ /* 0x000fe40000000008 */
[----:B------:R-:W-:Y:S02]  /*25c0*/  @!P0 ISETP.LT.AND.EX P4, PT, R4, R7, PT, P4 ;  /* 0x000000070400820c */ /* 0x000fe40003f81340 */
[----:B------:R-:W-:Y:S02]  /*25d0*/  @P0 SEL R3, R3, R8, !P6 ;  /* 0x0000000803030207 */ /* 0x000fe40007000000 */
[----:B-1----:R-:W-:-:S02]  /*25e0*/  @!P0 SEL R6, R11, R6, P4 ;  /* 0x000000060b068207 */ /* 0x002fc40002000000 */
[C---:B------:R-:W-:Y:S02]  /*25f0*/  @!P0 SEL R7, R4.reuse, R7, P4 ;  /* 0x0000000704078207 */ /* 0x040fe40002000000 */
[----:B------:R-:W-:Y:S02]  /*2600*/  @P0 PRMT R8, R3, 0x7610, R8 ;  /* 0x0000761003080816 */ /* 0x000fe40000000008 */
[----:B------:R-:W-:Y:S02]  /*2610*/  @P0 SEL R6, R11, R6, !P6 ;  /* 0x000000060b060207 */ /* 0x000fe40007000000 */
[----:B------:R-:W-:-:S07]  /*2620*/  @P0 SEL R7, R4, R7, !P6 ;  /* 0x0000000704070207 */ /* 0x000fce0007000000 */
.L_x_717:
[----:B------:R-:W-:Y:S05]  /*2630*/  BSYNC.RECONVERGENT B1 ;  /* 0x0000000000017941 */ /* 0x000fea0003800200 */
.L_x_716:
[----:B---3--:R-:W-:Y:S01]  /*2640*/  LOP3.LUT R3, R8, 0xff, RZ, 0xc0, !PT ;  /* 0x000000ff08037812 */ /* 0x008fe200078ec0ff */
[----:B------:R2:W3:Y:S01]  /*2650*/  SHFL.DOWN PT, R4, R7, 0x2, R2 ;  /* 0x0840000007047989 */ /* 0x0004e200000e0002 */
[----:B------:R-:W-:Y:S01]  /*2660*/  ISETP.GT.AND P4, PT, R5, R2, PT ;  /* 0x000000020500720c */ /* 0x000fe20003f84270 */
[----:B------:R-:W-:Y:S02]  /*2670*/  BSSY.RECONVERGENT B1, `(.L_x_718) ;  /* 0x0000012000017945 */ /* 0x000fe40003800200 */
[----:B------:R2:W4:Y:S04]  /*2680*/  SHFL.DOWN PT, R5, R6, 0x2, R2 ;  /* 0x0840000006057989 */ /* 0x00052800000e0002 */
[----:B------:R2:W0:Y:S01]  /*2690*/  SHFL.DOWN PT, R3, R3, 0x2, R2 ;  /* 0x0840000003037989 */ /* 0x00042200000e0002 */
        /* <DEDUP_REMOVED lines=10> */
[----:B-12---:R-:W-:-:S02]  /*2740*/  @!P0 SEL R6, R5, R6, P5 ;  /* 0x0000000605068207 */ /* 0x006fc40002800000 */
[C---:B------:R-:W-:Y:S02]  /*2750*/  @!P0 SEL R7, R4.reuse, R7, P5 ;  /* 0x0000000704078207 */ /* 0x040fe40002800000 */
[----:B------:R-:W-:Y:S02]  /*2760*/  @P0 PRMT R8, R3, 0x7610, R8 ;  /* 0x0000761003080816 */ /* 0x000fe40000000008 */
[----:B------:R-:W-:Y:S02]  /*2770*/  @P0 SEL R6, R5, R6, !P6 ;  /* 0x0000000605060207 */ /* 0x000fe40007000000 */
[----:B------:R-:W-:-:S07]  /*2780*/  @P0 SEL R7, R4, R7, !P6 ;  /* 0x0000000704070207 */ /* 0x000fce0007000000 */
.L_x_719:
[----:B------:R-:W-:Y:S05]  /*2790*/  BSYNC.RECONVERGENT B1 ;  /* 0x0000000000017941 */ /* 0x000fea0003800200 */
.L_x_718:
[----:B0-----:R-:W-:Y:S01]  /*27a0*/  LOP3.LUT R3, R8, 0xff, RZ, 0xc0, !PT ;  /* 0x000000ff08037812 */ /* 0x001fe200078ec0ff */
[----:B----4-:R0:W4:Y:S01]  /*27b0*/  SHFL.DOWN PT, R5, R6, 0x4, R2 ;  /* 0x0880000006057989 */ /* 0x01012200000e0002 */
[----:B------:R-:W-:Y:S03]  /*27c0*/  BSSY.RECONVERGENT B1, `(.L_x_720) ;  /* 0x0000012000017945 */ /* 0x000fe60003800200 */
[----:B---3--:R0:W3:Y:S04]  /*27d0*/  SHFL.DOWN PT, R4, R7, 0x4, R2 ;  /* 0x0880000007047989 */ /* 0x0080e800000e0002 */
        /* <DEDUP_REMOVED lines=16> */
.L_x_721:
[----:B------:R-:W-:Y:S05]  /*28e0*/  BSYNC.RECONVERGENT B1 ;  /* 0x0000000000017941 */ /* 0x000fea0003800200 */
.L_x_720:
        /* <DEDUP_REMOVED lines=20> */
.L_x_723:
[----:B------:R-:W-:Y:S05]  /*2a30*/  BSYNC.RECONVERGENT B1 ;  /* 0x0000000000017941 */ /* 0x000fea0003800200 */
.L_x_722:
        /* <DEDUP_REMOVED lines=8> */
[----:B-12---:R-:W-:-:S04]  /*2ac0*/  LOP3.LUT P2, R2, R8, 0xff, RZ, 0xc0, !PT ;  /* 0x000000ff08027812 */ /* 0x006fc8000784c0ff */
[----:B------:R-:W-:-:S13]  /*2ad0*/  PLOP3.LUT P0, PT, P2, P0, PT, 0x2f, 0xf2 ;  /* 0x0000000000f2781c */ /* 0x000fda0001700577 */
[----:B----4-:R-:W-:Y:S02]  /*2ae0*/  @!P0 ISETP.LT.U32.AND P2, PT, R5, R6, PT ;  /* 0x000000060500820c */ /* 0x010fe40003f41070 */
[----:B------:R-:W-:Y:S02]  /*2af0*/  @P0 ISETP.NE.AND P3, PT, R2, RZ, PT ;  /* 0x000000ff0200020c */ /* 0x000fe40003f65270 */
[----:B------:R-:W-:Y:S02]  /*2b00*/  @!P0 PRMT R8, R11, 0x7610, R8 ;  /* 0x000076100b088816 */ /* 0x000fe40000000008 */
[----:B---3--:R-:W-:Y:S02]  /*2b10*/  @!P0 ISETP.LT.AND.EX P2, PT, R4, R7, PT, P2 ;  /* 0x000000070400820c */ /* 0x008fe40003f41320 */
[----:B------:R-:W-:Y:S02]  /*2b20*/  @P0 SEL R2, R3, R8, !P3 ;  /* 0x0000000803020207 */ /* 0x000fe40005800000 */
[----:B------:R-:W-:-:S02]  /*2b30*/  @!P0 SEL R6, R5, R6, P2 ;  /* 0x0000000605068207 */ /* 0x000fc40001000000 */
[----:B------:R-:W-:Y:S02]  /*2b40*/  @!P0 SEL R7, R4, R7, P2 ;  /* 0x0000000704078207 */ /* 0x000fe40001000000 */
[----:B------:R-:W-:Y:S02]  /*2b50*/  @P0 PRMT R8, R2, 0x7610, R8 ;  /* 0x0000761002080816 */ /* 0x000fe40000000008 */
[----:B------:R-:W-:Y:S02]  /*2b60*/  @P0 SEL R6, R5, R6, !P3 ;  /* 0x0000000605060207 */ /* 0x000fe40005800000 */
[----:B------:R-:W-:-:S07]  /*2b70*/  @P0 SEL R7, R4, R7, !P3 ;  /* 0x0000000704070207 */ /* 0x000fce0005800000 */
.L_x_725:
[----:B------:R-:W-:Y:S05]  /*2b80*/  BSYNC.RECONVERGENT B1 ;  /* 0x0000000000017941 */ /* 0x000fea0003800200 */
.L_x_724:
[----:B------:R-:W-:Y:S04]  /*2b90*/  BSSY.RECONVERGENT B1, `(.L_x_726) ;  /* 0x000000a000017945 */ /* 0x000fe80003800200 */
[----:B------:R-:W-:Y:S05]  /*2ba0*/  @P1 BRA `(.L_x_727) ;  /* 0x0000000000201947 */ /* 0x000fea0003800000 */
[----:B---3--:R-:W3:Y:S01]  /*2bb0*/  S2R R4, SR_CgaCtaId ;  /* 0x0000000000047919 */ /* 0x008ee20000008800 */
[----:B0-----:R-:W-:Y:S02]  /*2bc0*/  MOV R3, 0x400 ;  /* 0x0000040000037802 */ /* 0x001fe40000000f00 */
[----:B-12---:R-:W-:-:S04]  /*2bd0*/  SHF.R.U32.HI R2, RZ, 0x1, R10 ;  /* 0x00000001ff027819 */ /* 0x006fc8000001160a */
[----:B------:R-:W-:Y:S02]  /*2be0*/  LOP3.LUT R2, R2, 0x1f0, RZ, 0xc0, !PT ;  /* 0x000001f002027812 */ /* 0x000fe400078ec0ff */
[----:B---3--:R-:W-:-:S05]  /*2bf0*/  LEA R3, R4, R3, 0x18 ;  /* 0x0000000304037211 */ /* 0x008fca00078ec0ff */
[----:B------:R-:W-:-:S05]  /*2c00*/  IMAD.IADD R3, R2, 0x1, R3 ;  /* 0x0000000102037824 */ /* 0x000fca00078e0203 */
[----:B------:R0:W-:Y:S04]  /*2c10*/  STS.64 [R3+0x10], R6 ;  /* 0x0000100603007388 */ /* 0x0001e80000000a00 */
[----:B------:R0:W-:Y:S02]  /*2c20*/  STS.U8 [R3+0x8], R8 ;  /* 0x0000080803007388 */ /* 0x0001e40000000000 */
.L_x_727:
[----:B------:R-:W-:Y:S05]  /*2c30*/  BSYNC.RECONVERGENT B1 ;  /* 0x0000000000017941 */ /* 0x000fea0003800200 */
.L_x_726:
[----:B------:R-:W-:Y:S01]  /*2c40*/  BAR.SYNC.DEFER_BLOCKING 0x0 ;  /* 0x0000000000007b1d */ /* 0x000fe20000010000 */
[----:B------:R-:W-:-:S13]  /*2c50*/  ISETP.NE.AND P1, PT, R10, RZ, PT ;  /* 0x000000ff0a00720c */ /* 0x000fda0003f25270 */
[----:B------:R-:W-:Y:S05]  /*2c60*/  @P1 BRA `(.L_x_715) ;  /* 0x0000003000481947 */ /* 0x000fea0003800000 */
[C---:B------:R-:W-:Y:S02]  /*2c70*/  ISETP.GE.AND P0, PT, R9.reuse, 0x21, PT ;  /* 0x000000210900780c */ /* 0x040fe40003f06270 */
[C---:B------:R-:W-:Y:S02]  /*2c80*/  ISETP.GE.AND P2, PT, R9.reuse, 0x41, PT ;  /* 0x000000410900780c */ /* 0x040fe40003f46270 */
[C---:B------:R-:W-:Y:S02]  /*2c90*/  ISETP.GE.AND P3, PT, R9.reuse, 0x61, PT ;  /* 0x000000610900780c */ /* 0x040fe40003f66270 */
[----:B------:R-:W-:-:S07]  /*2ca0*/  ISETP.GE.AND P4, PT, R9, 0x81, PT ;  /* 0x000000810900780c */ /* 0x000fce0003f86270 */
[----:B------:R-:W-:Y:S06]  /*2cb0*/  @!P0 BRA `(.L_x_728) ;  /* 0x00000000003c8947 */ /* 0x000fec0003800000 */
[----:B------:R-:W5:Y:S01]  /*2cc0*/  S2UR UR5, SR_CgaCtaId ;  /* 0x00000000000579c3 */ /* 0x000f620000008800 */
[----:B------:R-:W-:Y:S01]  /*2cd0*/  UMOV UR4, 0x400 ;  /* 0x0000040000047882 */ /* 0x000fe20000000000 */
[----:B------:R-:W-:Y:S01]  /*2ce0*/  LOP3.LUT P5, RZ, R8, 0xff, RZ, 0xc0, !PT ;  /* 0x000000ff08ff7812 */ /* 0x000fe200078ac0ff */
[----:B-----5:R-:W-:-:S09]  /*2cf0*/  ULEA UR4, UR5, UR4, 0x18 ;  /* 0x0000000405047291 */ /* 0x020fd2000f8ec0ff */
[----:B---3--:R-:W3:Y:S04]  /*2d00*/  LDS.U8 R4, [UR4+0x18] ;  /* 0x00001804ff047984 */ /* 0x008ee80008000000 */
[----:B012---:R-:W0:Y:S01]  /*2d10*/  LDS.64 R2, [UR4+0x20] ;  /* 0x00002004ff027984 */ /* 0x007e220008000a00 */
[----:B---3--:R-:W-:Y:S02]  /*2d20*/  ISETP.NE.AND P6, PT, R4, RZ, PT ;  /* 0x000000ff0400720c */ /* 0x008fe40003fc5270 */
        /* <DEDUP_REMOVED lines=8> */
.L_x_728:
[----:B------:R-:W-:Y:S01]  /*2db0*/  ISETP.GE.AND P5, PT, R9, 0xa1, PT ;  /* 0x000000a10900780c */ /* 0x000fe20003fa6270 */
[----:B------:R-:W-:-:S12]  /*2dc0*/  @!P2 BRA `(.L_x_729) ;  /* 0x00000000003ca947 */ /* 0x000fd80003800000 */
        /* <DEDUP_REMOVED lines=15> */
.L_x_729:
        /* <DEDUP_REMOVED lines=17> */
.L_x_730:
        /* <DEDUP_REMOVED lines=17> */
.L_x_731:
[----:B------:R-:W-:Y:S05]  /*30e0*/  @!P5 BRA `(.L_x_732) ;  /* 0x00000000003cd947 */ /* 0x000fea0003800000 */
        /* <DEDUP_REMOVED lines=15> */
.L_x_732:
        /* <DEDUP_REMOVED lines=16> */
.L_x_733:
        /* <DEDUP_REMOVED lines=17> */
.L_x_691:
[----:B------:R-:W0:Y:S01]  /*33f0*/  S2R R4, SR_TID.X ;  /* 0x0000000000047919 */ /* 0x000e220000002100 */
[----:B------:R-:W1:Y:S01]  /*3400*/  LDCU.128 UR8, c[0x0][0x380] ;  /* 0x00007000ff0877ac */ /* 0x000e620008000c00 */
[----:B------:R-:W2:Y:S01]  /*3410*/  LDCU.64 UR6, c[0x0][0x3a0] ;  /* 0x00007400ff0677ac */ /* 0x000ea20008000a00 */
[----:B0-----:R-:W-:-:S05]  /*3420*/  IADD3 R5, P0, PT, R11, R4, RZ ;  /* 0x000000040b057210 */ /* 0x001fca0007f1e0ff */
[----:B------:R-:W-:Y:S02]  /*3430*/  IMAD.SHL.U32 R6, R5, 0x4, RZ ;  /* 0x0000000405067824 */ /* 0x000fe400078e00ff */
[----:B------:R-:W-:-:S03]  /*3440*/  IMAD.X R8, RZ, RZ, RZ, P0 ;  /* 0x000000ffff087224 */ /* 0x000fc600000e06ff */
[C---:B-1----:R-:W-:Y:S02]  /*3450*/  IADD3 R12, P0, PT, R6.reuse, UR8, RZ ;  /* 0x00000008060c7c10 */ /* 0x042fe4000ff1e0ff */
[----:B------:R-:W-:Y:S02]  /*3460*/  SHF.L.U64.HI R5, R5, 0x2, R8 ;  /* 0x0000000205057819 */ /* 0x000fe40000010208 */
[----:B------:R-:W-:Y:S02]  /*3470*/  IADD3 R6, P1, PT, R6, UR10, RZ ;  /* 0x0000000a06067c10 */ /* 0x000fe4000ff3e0ff */
[C---:B------:R-:W-:Y:S02]  /*3480*/  IADD3.X R13, PT, PT, R5.reuse, UR9, RZ, P0, !PT ;  /* 0x00000009050d7c10 */ /* 0x040fe400087fe4ff */
[----:B------:R-:W-:-:S03]  /*3490*/  IADD3.X R7, PT, PT, R5, UR11, RZ, P1, !PT ;  /* 0x0000000b05077c10 */ /* 0x000fc60008ffe4ff */
[----:B------:R-:W3:Y:S04]  /*34a0*/  LDG.E R9, desc[UR12][R12.64] ;  /* 0x0000000c0c097981 */ /* 0x000ee8000c1e1900 */
[----:B------:R-:W3:Y:S04]  /*34b0*/  LDG.E R14, desc[UR12][R6.64] ;  /* 0x0000000c060e7981 */ /* 0x000ee8000c1e1900 */
[----:B------:R-:W4:Y:S04]  /*34c0*/  LDG.E R8, desc[UR12][R12.64+0x800] ;  /* 0x0008000c0c087981 */ /* 0x000f28000c1e1900 */
[----:B------:R-:W4:Y:S04]  /*34d0*/  LDG.E R5, desc[UR12][R6.64+0x800] ;  /* 0x0008000c06057981 */ /* 0x000f28000c1e1900 */
[----:B------:R-:W5:Y:S04]  /*34e0*/  LDG.E R15, desc[UR12][R12.64+0x400] ;  /* 0x0004000c0c0f7981 */ /* 0x000f68000c1e1900 */
[----:B------:R-:W5:Y:S04]  /*34f0*/  LDG.E R16, desc[UR12][R6.64+0x400] ;  /* 0x0004000c06107981 */ /* 0x000f68000c1e1900 */
[----:B------:R0:W5:Y:S04]  /*3500*/  LDG.E R10, desc[UR12][R12.64+0xc00] ;  /* 0x000c000c0c0a7981 */ /* 0x000168000c1e1900 */
[----:B------:R1:W5:Y:S01]  /*3510*/  LDG.E R17, desc[UR12][R6.64+0xc00] ;  /* 0x000c000c06117981 */ /* 0x000362000c1e1900 */
[----:B--2---:R-:W-:-:S02]  /*3520*/  IADD3 R23, P1, PT, R11, UR6, RZ ;  /* 0x000000060b177c10 */ /* 0x004fc4000ff3e0ff */
[----:B---3--:R-:W-:Y:S01]  /*3530*/  ISETP.NE.AND P0, PT, R9, R14, PT ;  /* 0x0000000e0900720c */ /* 0x008fe20003f05270 */
[C---:B------:R-:W-:Y:S02]  /*3540*/  VIADD R9, R4.reuse, 0x100 ;  /* 0x0000010004097836 */ /* 0x040fe40000000000 */
[----:B------:R-:W-:-:S03]  /*3550*/  VIADD R14, R4, 0x200 ;  /* 0x00000200040e7836 */ /* 0x000fc60000000000 */
[----:B------:R-:W-:Y:S01]  /*3560*/  SEL R18, R4, R9, P0 ;  /* 0x0000000904127207 */ /* 0x000fe20000000000 */
[----:B------:R-:W-:Y:S01]  /*3570*/  IMAD.U32 R9, RZ, RZ, UR7 ;  /* 0x00000007ff097e24 */ /* 0x000fe2000f8e00ff */
[-C--:B------:R-:W-:Y:S02]  /*3580*/  IADD3 R19, P3, PT, R14, R23.reuse, RZ ;  /* 0x000000170e137210 */ /* 0x080fe40007f7e0ff */
[----:B------:R-:W-:Y:S01]  /*3590*/  IADD3 R14, P4, PT, R18, R23, RZ ;  /* 0x00000017120e7210 */ /* 0x000fe20007f9e0ff */
[----:B0-----:R-:W-:Y:S01]  /*35a0*/  IMAD.X R13, RZ, RZ, R9, P1 ;  /* 0x000000ffff0d7224 */ /* 0x001fe200008e0609 */
[----:B----4-:R-:W-:Y:S02]  /*35b0*/  ISETP.NE.AND P2, PT, R8, R5, PT ;  /* 0x000000050800720c */ /* 0x010fe40003f45270 */
[----:B------:R-:W-:Y:S01]  /*35c0*/  ISETP.LT.U32.AND P1, PT, R19, R14, PT ;  /* 0x0000000e1300720c */ /* 0x000fe20003f21070 */
[--C-:B------:R-:W-:Y:S01]  /*35d0*/  IMAD.X R12, RZ, RZ, R13.reuse, P3 ;  /* 0x000000ffff0c7224 */ /* 0x100fe200018e060d */
[----:B-----5:R-:W-:Y:S01]  /*35e0*/  ISETP.NE.OR P0, PT, R15, R16, P0 ;  /* 0x000000100f00720c */ /* 0x020fe20000705670 */
[----:B-1----:R-:W-:Y:S01]  /*35f0*/  IMAD.X R7, RZ, RZ, R13, P4 ;  /* 0x000000ffff077224 */ /* 0x002fe200020e060d */
[----:B------:R-:W-:-:S04]  /*3600*/  IADD3 R13, P4, PT, R19, 0x100, RZ ;  /* 0x00000100130d7810 */ /* 0x000fc80007f9e0ff */
[----:B------:R-:W-:Y:S02]  /*3610*/  ISETP.LT.AND.EX P1, PT, R12, R7, PT, P1 ;  /* 0x000000070c00720c */ /* 0x000fe40003f21310 */
[----:B------:R-:W-:Y:S02]  /*3620*/  ISETP.NE.AND P3, PT, R10, R17, PT ;  /* 0x000000110a00720c */ /* 0x000fe40003f65270 */
[----:B------:R-:W-:Y:S02]  /*3630*/  @P2 SEL R14, R19, R14, P1 ;  /* 0x0000000e130e2207 */ /* 0x000fe40000800000 */
[----:B------:R-:W-:Y:S02]  /*3640*/  @P2 SEL R7, R12, R7, P1 ;  /* 0x000000070c072207 */ /* 0x000fe40000800000 */
[----:B------:R-:W-:Y:S02]  /*3650*/  ISETP.GE.U32.AND P1, PT, R21, UR5, PT ;  /* 0x0000000515007c0c */ /* 0x000fe4000bf26070 */
[----:B------:R-:W-:-:S02]  /*3660*/  SEL R6, R14, R19, P0 ;  /* 0x000000130e067207 */ /* 0x000fc40000000000 */
[----:B------:R-:W-:Y:S02]  /*3670*/  ISETP.GE.U32.AND.EX P1, PT, R20, UR4, PT, P1 ;  /* 0x0000000414007c0c */ /* 0x000fe4000bf26110 */
[----:B------:R-:W-:Y:S01]  /*3680*/  SEL R7, R7, R12, P0 ;  /* 0x0000000c07077207 */ /* 0x000fe20000000000 */
[----:B------:R-:W-:Y:S01]  /*3690*/  IMAD.X R12, RZ, RZ, R12, P4 ;  /* 0x000000ffff0c7224 */ /* 0x000fe200020e060c */
[----:B------:R-:W-:Y:S02]  /*36a0*/  ISETP.LT.U32.AND P2, PT, R13, R6, PT ;  /* 0x000000060d00720c */ /* 0x000fe40003f41070 */
[----:B------:R-:W-:Y:S02]  /*36b0*/  ISETP.NE.OR P0, PT, R8, R5, P0 ;  /* 0x000000050800720c */ /* 0x000fe40000705670 */
[----:B------:R-:W-:Y:S02]  /*36c0*/  ISETP.LT.AND.EX P2, PT, R12, R7, PT, P2 ;  /* 0x000000070c00720c */ /* 0x000fe40003f41320 */
[----:B------:R-:W-:-:S02]  /*36d0*/  ISETP.NE.OR P4, PT, R10, R17, P0 ;  /* 0x000000110a00720c */ /* 0x000fc40000785670 */
[----:B------:R-:W-:Y:S02]  /*36e0*/  @P3 SEL R6, R13, R6, P2 ;  /* 0x000000060d063207 */ /* 0x000fe40001000000 */
[----:B------:R-:W-:Y:S02]  /*36f0*/  @P3 SEL R7, R12, R7, P2 ;  /* 0x000000070c073207 */ /* 0x000fe40001000000 */
[----:B------:R-:W-:Y:S02]  /*3700*/  SEL R8, RZ, 0x1, !P4 ;  /* 0x00000001ff087807 */ /* 0x000fe40006000000 */
[----:B------:R-:W-:Y:S02]  /*3710*/  SEL R6, R6, R13, P0 ;  /* 0x0000000d06067207 */ /* 0x000fe40000000000 */
[----:B------:R-:W-:Y:S01]  /*3720*/  SEL R7, R7, R12, P0 ;  /* 0x0000000c07077207 */ /* 0x000fe20000000000 */
[----:B------:R-:W-:Y:S06]  /*3730*/  @!P1 BRA `(.L_x_734) ;  /* 0x0000001800549947 */ /* 0x000fec0003800000 */
[----:B------:R-:W-:Y:S02]  /*3740*/  IADD3 R10, P1, PT, R11, UR5, RZ ;  /* 0x000000050b0a7c10 */ /* 0x000fe4000ff3e0ff */
[----:B------:R-:W-:Y:S02]  /*3750*/  IADD3 R13, P2, PT, R2, -0x400, RZ ;  /* 0xfffffc00020d7810 */ /* 0x000fe40007f5e0ff */
[----:B------:R-:W-:Y:S01]  /*3760*/  LOP3.LUT R5, RZ, R4, RZ, 0x33, !PT ;  /* 0x00000004ff057212 */ /* 0x000fe200078e33ff */
[----:B------:R-:W-:Y:S01]  /*3770*/  IMAD.X R12, RZ, RZ, UR4, P1 ;  /* 0x00000004ff0c7e24 */ /* 0x000fe200088e06ff */
[----:B------:R-:W-:Y:S01]  /*3780*/  ISETP.GT.U32.AND P0, PT, R10, R13, PT ;  /* 0x0000000d0a00720c */ /* 0x000fe20003f04070 */
[----:B------:R-:W-:Y:S01]  /*3790*/  UMOV UR4, URZ ;  /* 0x000000ff00047c82 */ /* 0x000fe20008000000 */
[----:B------:R-:W-:Y:S02]  /*37a0*/  IADD3.X R17, PT, PT, R3, -0x1, RZ, P2, !PT ;  /* 0xffffffff03117810 */ /* 0x000fe400017fe4ff */
[----:B------:R-:W-:-:S02]  /*37b0*/  IADD3 R16, PT, PT, R2, -UR5, R5 ;  /* 0x8000000502107c10 */ /* 0x000fc4000fffe005 */
[----:B------:R-:W-:-:S03]  /*37c0*/  ISETP.GT.U32.AND.EX P0, PT, R12, R17, PT, P0 ;  /* 0x000000110c00720c */ /* 0x000fc60003f04100 */
[----:B------:R-:W-:-:S10]  /*37d0*/  IMAD.IADD R16, R16, 0x1, -R11 ;  /* 0x0000000110107824 */ /* 0x000fd400078e0a0b */
[----:B------:R-:W-:Y:S05]  /*37e0*/  @P0 BRA `(.L_x_735) ;  /* 0x0000000400540947 */ /* 0x000fea0003800000 */
[----:B------:R-:W0:Y:S01]  /*37f0*/  LDC.64 R2, c[0x0][0x3d8] ;  /* 0x0000f600ff027b82 */ /* 0x000e220000000a00 */
[----:B------:R-:W1:Y:S01]  /*3800*/  LDCU.64 UR6, c[0x0][0x3a0] ;  /* 0x00007400ff0677ac */ /* 0x000e620008000a00 */
[----:B------:R-:W2:Y:S01]  /*3810*/  LDCU.128 UR8, c[0x0][0x380] ;  /* 0x00007000ff0877ac */ /* 0x000ea20008000c00 */
[----:B------:R-:W-:Y:S01]  /*3820*/  NOP ;  /* 0x0000000000007918 */ /* 0x000fe20000000000 */
.L_x_736:
[----:B------:R-:W3:Y:S02]  /*3830*/  S2R R21, SR_TID.X ;  /* 0x0000000000157919 */ /* 0x000ee40000002100 */
[----:B---3--:R-:W-:-:S05]  /*3840*/  IADD3 R21, P0, PT, R21, R10, RZ ;  /* 0x0000000a15157210 */ /* 0x008fca0007f1e0ff */
[----:B------:R-:W-:Y:S02]  /*3850*/  IMAD.X R24, RZ, RZ, R12, P0 ;  /* 0x000000ffff187224 */ /* 0x000fe400000e060c */
[----:B------:R-:W-:-:S03]  /*3860*/  IMAD.SHL.U32 R4, R21, 0x4, RZ ;  /* 0x0000000415047824 */ /* 0x000fc600078e00ff */
[----:B------:R-:W-:Y:S02]  /*3870*/  SHF.L.U64.HI R5, R21, 0x2, R24 ;  /* 0x0000000215057819 */ /* 0x000fe40000010218 */
[C---:B--2---:R-:W-:Y:S02]  /*3880*/  IADD3 R14, P0, PT, R4.reuse, UR8, RZ ;  /* 0x00000008040e7c10 */ /* 0x044fe4000ff1e0ff */
        /* <DEDUP_REMOVED lines=9> */
[----:B------:R5:W4:Y:S04]  /*3920*/  LDG.E R11, desc[UR12][R14.64+0xc00] ;  /* 0x000c000c0e0b7981 */ /* 0x000b28000c1e1900 */
[----:B------:R0:W4:Y:S01]  /*3930*/  LDG.E R18, desc[UR12][R4.64+0xc00] ;  /* 0x000c000c04127981 */ /* 0x000122000c1e1900 */
[----:B-1----:R-:W-:Y:S01]  /*3940*/  IADD3 R21, P0, PT, R21, UR6, RZ ;  /* 0x0000000615157c10 */ /* 0x002fe2000ff1e0ff */
[----:B------:R-:W-:Y:S01]  /*3950*/  IMAD.MOV.U32 R25, RZ, RZ, R7 ;  /* 0x000000ffff197224 */ /* 0x000fe200078e0007 */
[----:B------:R-:W-:Y:S01]  /*3960*/  LOP3.LUT P4, RZ, R8, 0xff, RZ, 0xc0, !PT ;  /* 0x000000ff08ff7812 */ /* 0x000fe2000788c0ff */
[----:B------:R-:W-:Y:S01]  /*3970*/  USHF.R.S32.HI UR14, URZ, 0x1f, UR5 ;  /* 0x0000001fff0e7899 */ /* 0x000fe20008011405 */
[----:B-----5:R-:W-:-:S02]  /*3980*/  IADD3 R15, P5, PT, R21, 0x100, RZ ;  /* 0x00000100150f7810 */ /* 0x020fc40007fbe0ff */
[----:B--2---:R-:W-:Y:S01]  /*3990*/  ISETP.NE.AND P2, PT, R9, R26, PT ;  /* 0x0000001a0900720c */ /* 0x004fe20003f45270 */
[----:B------:R-:W-:Y:S02]  /*39a0*/  IMAD.U32 R9, RZ, RZ, UR7 ;  /* 0x00000007ff097e24 */ /* 0x000fe4000f8e00ff */
[----:B------:R-:W-:Y:S01]  /*39b0*/  IMAD.MOV.U32 R26, RZ, RZ, R6 ;  /* 0x000000ffff1a7224 */ /* 0x000fe200078e0006 */
[----:B------:R-:W-:Y:S01]  /*39c0*/  SEL R7, RZ, 0x1, !P2 ;  /* 0x00000001ff077807 */ /* 0x000fe20005000000 */
[----:B------:R-:W-:-:S04]  /*39d0*/  IMAD.X R6, R24, 0x1, R9, P0 ;  /* 0x0000000118067824 */ /* 0x000fc800000e0609 */
[----:B------:R-:W-:Y:S02]  /*39e0*/  @P4 SEL R7, R8, 0x1, !P2 ;  /* 0x0000000108074807 */ /* 0x000fe40005000000 */
[----:B------:R-:W-:Y:S01]  /*39f0*/  ISETP.LT.U32.AND P0, PT, R21, R26, PT ;  /* 0x0000001a1500720c */ /* 0x000fe20003f01070 */
[----:B------:R-:W-:Y:S01]  /*3a00*/  IMAD.X R8, RZ, RZ, R6, P5 ;  /* 0x000000ffff087224 */ /* 0x000fe200028e0606 */
[----:B---3--:R-:W-:Y:S02]  /*3a10*/  ISETP.NE.AND P3, PT, R23, R22, PT ;  /* 0x000000161700720c */ /* 0x008fe40003f65270 */
[----:B------:R-:W-:Y:S02]  /*3a20*/  ISETP.LT.AND.EX P0, PT, R6, R25, PT, P0 ;  /* 0x000000190600720c */ /* 0x000fe40003f01300 */
[----:B------:R-:W-:Y:S02]  /*3a30*/  LOP3.LUT P1, RZ, R7, 0xff, RZ, 0xc0, !PT ;  /* 0x000000ff07ff7812 */ /* 0x000fe4000782c0ff */
[----:B------:R-:W-:-:S02]  /*3a40*/  @P2 SEL R26, R21, R26, P0 ;  /* 0x0000001a151a2207 */ /* 0x000fc40000000000 */
[C---:B------:R-:W-:Y:S02]  /*3a50*/  @P2 SEL R25, R6.reuse, R25, P0 ;  /* 0x0000001906192207 */ /* 0x040fe40000000000 */
[----:B0-----:R-:W-:Y:S02]  /*3a60*/  SEL R4, R21, R26, !P4 ;  /* 0x0000001a15047207 */ /* 0x001fe40006000000 */
[----:B------:R-:W-:Y:S02]  /*3a70*/  SEL R5, R6, R25, !P4 ;  /* 0x0000001906057207 */ /* 0x000fe40006000000 */
[----:B------:R-:W-:Y:S02]  /*3a80*/  ISETP.LT.U32.AND P0, PT, R15, R4, PT ;  /* 0x000000040f00720c */ /* 0x000fe40003f01070 */
[----:B----4-:R-:W-:Y:S02]  /*3a90*/  ISETP.NE.AND P2, PT, R19, R20, PT ;  /* 0x000000141300720c */ /* 0x010fe40003f45270 */
[----:B------:R-:W-:-:S02]  /*3aa0*/  ISETP.LT.AND.EX P0, PT, R8, R5, PT, P0 ;  /* 0x000000050800720c */ /* 0x000fc40003f01300 */
[----:B------:R-:W-:Y:S02]  /*3ab0*/  SEL R14, RZ, 0x1, !P3 ;  /* 0x00000001ff0e7807 */ /* 0x000fe40005800000 */
[----:B------:R-:W-:Y:S02]  /*3ac0*/  @P3 SEL R4, R15, R4, P0 ;  /* 0x000000040f043207 */ /* 0x000fe40000000000 */
[----:B------:R-:W-:Y:S02]  /*3ad0*/  @P3 SEL R5, R8, R5, P0 ;  /* 0x0000000508053207 */ /* 0x000fe40000000000 */
[----:B------:R-:W-:Y:S02]  /*3ae0*/  IADD3 R19, P0, PT, R21, 0x200, RZ ;  /* 0x0000020015137810 */ /* 0x000fe40007f1e0ff */
[----:B------:R-:W-:Y:S02]  /*3af0*/  SEL R4, R15, R4, !P1 ;  /* 0x000000040f047207 */ /* 0x000fe40004800000 */
[----:B------:R-:W-:-:S02]  /*3b00*/  @P1 SEL R14, R7, 0x1, !P3 ;  /* 0x00000001070e1807 */ /* 0x000fc40005800000 */
[----:B------:R-:W-:Y:S01]  /*3b10*/  SEL R7, R8, R5, !P1 ;  /* 0x0000000508077207 */ /* 0x000fe20004800000 */
[----:B------:R-:W-:Y:S01]  /*3b20*/  IMAD.X R8, RZ, RZ, R6, P0 ;  /* 0x000000ffff087224 */ /* 0x000fe200000e0606 */
[----:B------:R-:W-:Y:S02]  /*3b30*/  ISETP.LT.U32.AND P0, PT, R19, R4, PT ;  /* 0x000000041300720c */ /* 0x000fe40003f01070 */
[----:B------:R-:W-:Y:S02]  /*3b40*/  LOP3.LUT P1, RZ, R14, 0xff, RZ, 0xc0, !PT ;  /* 0x000000ff0eff7812 */ /* 0x000fe4000782c0ff */
[CC--:B------:R-:W-:Y:S02]  /*3b50*/  ISETP.LT.AND.EX P0, PT, R8.reuse, R7.reuse, PT, P0 ;  /* 0x000000070800720c */ /* 0x0c0fe40003f01300 */
[----:B------:R-:W-:Y:S02]  /*3b60*/  SEL R5, RZ, 0x1, !P2 ;  /* 0x00000001ff057807 */ /* 0x000fe40005000000 */
[----:B------:R-:W-:-:S02]  /*3b70*/  @P2 SEL R7, R8, R7, P0 ;  /* 0x0000000708072207 */ /* 0x000fc40000000000 */
[----:B------:R-:W-:Y:S02]  /*3b80*/  @P2 SEL R4, R19, R4, P0 ;  /* 0x0000000413042207 */ /* 0x000fe40000000000 */
[----:B------:R-:W-:Y:S02]  /*3b90*/  SEL R7, R8, R7, !P1 ;  /* 0x0000000708077207 */ /* 0x000fe40004800000 */
[----:B------:R-:W-:Y:S02]  /*3ba0*/  IADD3 R21, P0, PT, R21, 0x300, RZ ;  /* 0x0000030015157810 */ /* 0x000fe40007f1e0ff */
[----:B------:R-:W-:Y:S02]  /*3bb0*/  IADD3 R8, P4, PT, -R10, R2, RZ ;  /* 0x000000020a087210 */ /* 0x000fe40007f9e1ff */
[----:B------:R-:W-:Y:S01]  /*3bc0*/  @P1 SEL R5, R14, 0x1, !P2 ;  /* 0x000000010e051807 */ /* 0x000fe20005000000 */
[----:B------:R-:W-:Y:S01]  /*3bd0*/  IMAD.X R14, RZ, RZ, R6, P0 ;  /* 0x000000ffff0e7224 */ /* 0x000fe200000e0606 */
[----:B------:R-:W-:Y:S01]  /*3be0*/  ISETP.GE.U32.AND P0, PT, R8, UR5, PT ;  /* 0x0000000508007c0c */ /* 0x000fe2000bf06070 */
[----:B------:R-:W-:Y:S01]  /*3bf0*/  IMAD.X R6, R3, 0x1, ~R12, P4 ;  /* 0x0000000103067824 */ /* 0x000fe200020e0e0c */
[----:B------:R-:W-:-:S02]  /*3c00*/  ISETP.NE.AND P2, PT, R11, R18, PT ;  /* 0x000000120b00720c */ /* 0x000fc40003f45270 */
[----:B------:R-:W-:Y:S02]  /*3c10*/  SEL R4, R19, R4, !P1 ;  /* 0x0000000413047207 */ /* 0x000fe40004800000 */
[----:B------:R-:W-:Y:S02]  /*3c20*/  ISETP.GE.U32.AND.EX P0, PT, R6, UR14, PT, P0 ;  /* 0x0000000e06007c0c */ /* 0x000fe4000bf06100 */
[----:B------:R-:W-:Y:S02]  /*3c30*/  LOP3.LUT P3, RZ, R5, 0xff, RZ, 0xc0, !PT ;  /* 0x000000ff05ff7812 */ /* 0x000fe4000786c0ff */
[----:B------:R-:W-:Y:S02]  /*3c40*/  ISETP.LT.U32.AND P1, PT, R21, R4, PT ;  /* 0x000000041500720c */ /* 0x000fe40003f21070 */
[----:B------:R-:W-:Y:S02]  /*3c50*/  SEL R8, RZ, 0x1, !P2 ;  /* 0x00000001ff087807 */ /* 0x000fe40005000000 */
[----:B------:R-:W-:-:S04]  /*3c60*/  ISETP.LT.AND.EX P1, PT, R14, R7, PT, P1 ;  /* 0x000000070e00720c */ /* 0x000fc80003f21310 */
[----:B------:R-:W-:Y:S02]  /*3c70*/  @P2 SEL R4, R21, R4, P1 ;  /* 0x0000000415042207 */ /* 0x000fe40000800000 */
[C---:B------:R-:W-:Y:S02]  /*3c80*/  @P2 SEL R7, R14.reuse, R7, P1 ;  /* 0x000000070e072207 */ /* 0x040fe40000800000 */
[----:B------:R-:W-:Y:S02]  /*3c90*/  @P3 SEL R8, R5, 0x1, !P2 ;  /* 0x0000000105083807 */ /* 0x000fe40005000000 */
[----:B------:R-:W-:Y:S02]  /*3ca0*/  SEL R6, R21, R4, !P3 ;  /* 0x0000000415067207 */ /* 0x000fe40005800000 */
[----:B------:R-:W-:Y:S01]  /*3cb0*/  SEL R7, R14, R7, !P3 ;  /* 0x000000070e077207 */ /* 0x000fe20005800000 */
[----:B------:R-:W-:Y:S06]  /*3cc0*/  @!P0 BRA `(.L_x_734) ;  /* 0x0000001000f08947 */ /* 0x000fec0003800000 */
[----:B------:R-:W-:Y:S01]  /*3cd0*/  IADD3 R10, P0, PT, R10, UR5, RZ ;  /* 0x000000050a0a7c10 */ /* 0x000fe2000ff1e0ff */
[----:B------:R-:W-:Y:S01]  /*3ce0*/  UIADD3 UR4, UPT, UPT, UR4, 0x1, URZ ;  /* 0x0000000104047890 */ /* 0x000fe2000fffe0ff */
[----:B------:R-:W-:Y:S02]  /*3cf0*/  VIADD R16, R16, -UR5 ;  /* 0x8000000510107c36 */ /* 0x000fe40008000000 */
[----:B------:R-:W-:Y:S02]  /*3d00*/  IADD3.X R12, PT, PT, R12, UR14, RZ, P0, !PT ;  /* 0x0000000e0c0c7c10 */ /* 0x000fe400087fe4ff */
[----:B------:R-:W-:-:S04]  /*3d10*/  ISETP.GT.U32.AND P0, PT, R10, R13, PT ;  /* 0x0000000d0a00720c */ /* 0x000fc80003f04070 */
[----:B------:R-:W-:-:S13]  /*3d20*/  ISETP.GT.U32.AND.EX P0, PT, R12, R17, PT, P0 ;  /* 0x000000110c00720c */ /* 0x000fda0003f04100 */
[----:B------:R-:W-:Y:S05]  /*3d30*/  @!P0 BRA `(.L_x_736) ;  /* 0xfffffff800bc8947 */ /* 0x000fea000383ffff */
.L_x_735:
[----:B------:R-:W0:Y:S01]  /*3d40*/  S2R R13, SR_TID.X ;  /* 0x00000000000d7919 */ /* 0x000e220000002100 */
[----:B------:R-:W-:Y:S01]  /*3d50*/  IMAD.IADD R4, R2, 0x1, -R10 ;  /* 0x0000000102047824 */ /* 0x000fe200078e0a0a */
[----:B------:R-:W-:Y:S01]  /*3d60*/  ISETP.GE.U32.AND P1, PT, R10, R2, PT ;  /* 0x000000020a00720c */ /* 0x000fe20003f26070 */
[----:B------:R-:W-:Y:S03]  /*3d70*/  BSSY.RECONVERGENT B1, `(.L_x_734) ;  /* 0x0000131000017945 */ /* 0x000fe60003800200 */
[----:B0-----:R-:W-:-:S04]  /*3d80*/  ISETP.GE.AND P0, PT, R13, R4, PT ;  /* 0x000000040d00720c */ /* 0x001fc80003f06270 */
[----:B------:R-:W-:-:S13]  /*3d90*/  ISETP.GE.U32.OR.EX P0, PT, R12, R3, P0, P1 ;  /* 0x000000030c00720c */ /* 0x000fda0000706510 */
[----:B------:R-:W-:Y:S05]  /*3da0*/  @P0 BRA `(.L_x_737) ;  /* 0x0000001000b40947 */ /* 0x000fea0003800000 */
[----:B------:R-:W0:Y:S01]  /*3db0*/  LDC R3, c[0x0][0x3e0] ;  /* 0x0000f800ff037b82 */ /* 0x000e220000000800 */
[----:B------:R-:W-:Y:S01]  /*3dc0*/  LOP3.LUT R11, RZ, R13, RZ, 0x33, !PT ;  /* 0x0000000dff0b7212 */ /* 0x000fe200078e33ff */
[----:B------:R-:W-:Y:S01]  /*3dd0*/  IMAD.SHL.U32 R4, R0, 0x400, RZ ;  /* 0x0000040000047824 */ /* 0x000fe200078e00ff */
[----:B------:R-:W-:Y:S03]  /*3de0*/  BSSY.RECONVERGENT B2, `(.L_x_738) ;  /* 0x0000093000027945 */ /* 0x000fe60003800200 */
[----:B------:R-:W-:-:S05]  /*3df0*/  IMAD.IADD R11, R11, 0x1, R2 ;  /* 0x000000010b0b7824 */ /* 0x000fca00078e0202 */
[----:B------:R-:W-:Y:S01]  /*3e00*/  IADD3 R2, PT, PT, R11, -UR5, -R4 ;  /* 0x800000050b027c10 */ /* 0x000fe2000fffe804 */
[----:B0-----:R-:W-:-:S04]  /*3e10*/  IMAD R3, R3, UR4, RZ ;  /* 0x0000000403037c24 */ /* 0x001fc8000f8e02ff */
[----:B------:R-:W-:-:S05]  /*3e20*/  IMAD R2, R3, -0x400, R2 ;  /* 0xfffffc0003027824 */ /* 0x000fca00078e0202 */
[C---:B------:R-:W-:Y:S02]  /*3e30*/  ISETP.GE.U32.AND P0, PT, R2.reuse, 0x700, PT ;  /* 0x000007000200780c */ /* 0x040fe40003f06070 */
[----:B------:R-:W-:-:S04]  /*3e40*/  LEA.HI R14, R2, 0x1, RZ, 0x18 ;  /* 0x00000001020e7811 */ /* 0x000fc800078fc0ff */
[----:B------:R-:W-:-:S04]  /*3e50*/  LOP3.LUT R26, R14, 0x7, RZ, 0xc0, !PT ;  /* 0x000000070e1a7812 */ /* 0x000fc800078ec0ff */
[----:B------:R-:W-:-:S03]  /*3e60*/  ISETP.NE.AND P1, PT, R26, RZ, PT ;  /* 0x000000ff1a00720c */ /* 0x000fc60003f25270 */
[----:B------:R-:W-:Y:S10]  /*3e70*/  @!P0 BRA `(.L_x_739) ;  /* 0x0000000800248947 */ /* 0x000ff40003800000 */
[----:B------:R-:W-:-:S04]  /*3e80*/  LEA.HI R16, R16, 0x1, RZ, 0x18 ;  /* 0x0000000110107811 */ /* 0x000fc800078fc0ff */
[----:B------:R-:W-:-:S05]  /*3e90*/  LOP3.LUT R16, R16, 0x1fffff8, RZ, 0xc0, !PT ;  /* 0x01fffff810107812 */ /* 0x000fca00078ec0ff */
[----:B------:R-:W-:-:S07]  /*3ea0*/  IMAD.MOV R15, RZ, RZ, -R16 ;  /* 0x000000ffff0f7224 */ /* 0x000fce00078e0a10 */
.L_x_740:
[----:B------:R-:W-:-:S05]  /*3eb0*/  IADD3 R17, P0, PT, R13, R10, RZ ;  /* 0x0000000a0d117210 */ /* 0x000fca0007f1e0ff */
[----:B------:R-:W-:Y:S02]  /*3ec0*/  IMAD.X R22, RZ, RZ, R12, P0 ;  /* 0x000000ffff167224 */ /* 0x000fe400000e060c */
        /* <DEDUP_REMOVED lines=15> */
[----:B------:R-:W-:-:S03]  /*3fc0*/  LOP3.LUT P3, RZ, R25, 0xff, RZ, 0xc0, !PT ;  /* 0x000000ff19ff7812 */ /* 0x000fc6000786c0ff */
[----:B------:R-:W-:Y:S01]  /*3fd0*/  IMAD.X R8, R22, 0x1, R9, P0 ;  /* 0x0000000116087824 */ /* 0x000fe200000e0609 */
[----:B------:R-:W-:-:S04]  /*3fe0*/  ISETP.LT.U32.AND P0, PT, R17, R6, PT ;  /* 0x000000061100720c */ /* 0x000fc80003f01070 */
[----:B------:R-:W-:-:S04]  /*3ff0*/  ISETP.LT.AND.EX P0, PT, R8, R7, PT, P0 ;  /* 0x000000070800720c */ /* 0x000fc80003f01300 */
[----:B------:R-:W-:Y:S02]  /*4000*/  SEL R24, R17, R6, P0 ;  /* 0x0000000611187207 */ /* 0x000fe40000000000 */
[CC--:B--2---:R-:W-:Y:S02]  /*4010*/  ISETP.NE.AND P2, PT, R16.reuse, R19.reuse, PT ;  /* 0x000000131000720c */ /* 0x0c4fe40003f45270 */
[----:B------:R-:W-:Y:S02]  /*4020*/  ISETP.NE.AND P4, PT, R16, R19, P3 ;  /* 0x000000131000720c */ /* 0x000fe40001f85270 */
[----:B------:R-:W-:Y:S02]  /*4030*/  @!P3 SEL R25, RZ, 0x1, !P2 ;  /* 0x00000001ff19b807 */ /* 0x000fe40005000000 */
[----:B------:R-:W-:Y:S02]  /*4040*/  SEL R19, R8, R7, P0 ;  /* 0x0000000708137207 */ /* 0x000fe40000000000 */
[----:B------:R-:W-:-:S02]  /*4050*/  SEL R16, R25, 0x1, !P4 ;  /* 0x0000000119107807 */ /* 0x000fc40006000000 */
[----:B------:R-:W-:Y:S02]  /*4060*/  IADD3 R25, P0, PT, R17, 0x100, RZ ;  /* 0x0000010011197810 */ /* 0x000fe40007f1e0ff */
[----:B------:R-:W-:-:S03]  /*4070*/  LOP3.LUT P2, RZ, R16, 0xff, RZ, 0xc0, !PT ;  /* 0x000000ff10ff7812 */ /* 0x000fc6000784c0ff */
[----:B------:R-:W-:Y:S01]  /*4080*/  @!P4 SEL R24, R17, R6, !P3 ;  /* 0x000000061118c207 */ /* 0x000fe20005800000 */
[----:B------:R-:W-:Y:S01]  /*4090*/  IMAD.X R6, RZ, RZ, R8, P0 ;  /* 0x000000ffff067224 */ /* 0x000fe200000e0608 */
[----:B------:R-:W-:Y:S02]  /*40a0*/  @!P4 SEL R19, R8, R7, !P3 ;  /* 0x000000070813c207 */ /* 0x000fe40005800000 */
[CC--:B---3--:R-:W-:Y:S01]  /*40b0*/  ISETP.NE.AND P3, PT, R18.reuse, R23.reuse, PT ;  /* 0x000000171200720c */ /* 0x0c8fe20003f65270 */
[----:B------:R-:W2:Y:S01]  /*40c0*/  LDG.E R7, desc[UR12][R2.64+0xc00] ;  /* 0x000c000c02077981 */ /* 0x000ea2000c1e1900 */
[----:B------:R-:W-:-:S03]  /*40d0*/  ISETP.NE.AND P4, PT, R18, R23, P2 ;  /* 0x000000171200720c */ /* 0x000fc60001785270 */
[----:B------:R-:W2:Y:S01]  /*40e0*/  LDG.E R18, desc[UR12][R4.64+0xc00] ;  /* 0x000c000c04127981 */ /* 0x000ea2000c1e1900 */
[----:B------:R-:W-:Y:S02]  /*40f0*/  ISETP.LT.U32.AND P0, PT, R25, R24, PT ;  /* 0x000000181900720c */ /* 0x000fe40003f01070 */
[----:B------:R-:W-:Y:S02]  /*4100*/  @!P2 SEL R16, RZ, 0x1, !P3 ;  /* 0x00000001ff10a807 */ /* 0x000fe40005800000 */
[----:B------:R-:W-:-:S04]  /*4110*/  ISETP.LT.AND.EX P0, PT, R6, R19, PT, P0 ;  /* 0x000000130600720c */ /* 0x000fc80003f01300 */
[CC--:B------:R-:W-:Y:S02]  /*4120*/  SEL R23, R6.reuse, R19.reuse, P0 ;  /* 0x0000001306177207 */ /* 0x0c0fe40000000000 */
[----:B------:R-:W-:Y:S02]  /*4130*/  @!P4 SEL R23, R6, R19, !P2 ;  /* 0x000000130617c207 */ /* 0x000fe40005000000 */
[----:B------:R-:W-:Y:S01]  /*4140*/  SEL R6, R16, 0x1, !P4 ;  /* 0x0000000110067807 */ /* 0x000fe20006000000 */
[----:B------:R-:W3:Y:S04]  /*4150*/  LDG.E R19, desc[UR12][R4.64+0x1000] ;  /* 0x0010000c04137981 */ /* 0x000ee8000c1e1900 */
[----:B------:R-:W3:Y:S01]  /*4160*/  LDG.E R16, desc[UR12][R2.64+0x1000] ;  /* 0x0010000c02107981 */ /* 0x000ee2000c1e1900 */
[----:B------:R-:W-:-:S02]  /*4170*/  LOP3.LUT P3, RZ, R6, 0xff, RZ, 0xc0, !PT ;  /* 0x000000ff06ff7812 */ /* 0x000fc4000786c0ff */
[CC--:B------:R-:W-:Y:S02]  /*4180*/  SEL R22, R25.reuse, R24.reuse, P0 ;  /* 0x0000001819167207 */ /* 0x0c0fe40000000000 */
[----:B------:R-:W-:Y:S02]  /*4190*/  @!P4 SEL R22, R25, R24, !P2 ;  /* 0x000000181916c207 */ /* 0x000fe40005000000 */
[CC--:B----4-:R-:W-:Y:S02]  /*41a0*/  ISETP.NE.AND P2, PT, R20.reuse, R21.reuse, PT ;  /* 0x000000151400720c */ /* 0x0d0fe40003f45270 */
[----:B------:R-:W-:Y:S02]  /*41b0*/  ISETP.NE.AND P4, PT, R20, R21, P3 ;  /* 0x000000151400720c */ /* 0x000fe40001f85270 */
[----:B------:R-:W4:Y:S01]  /*41c0*/  LDG.E R20, desc[UR12][R4.64+0x1400] ;  /* 0x0014000c04147981 */ /* 0x000f22000c1e1900 */
[----:B------:R-:W-:-:S03]  /*41d0*/  IADD3 R27, P0, PT, R17, 0x200, RZ ;  /* 0x00000200111b7810 */ /* 0x000fc60007f1e0ff */
[----:B------:R-:W4:Y:S02]  /*41e0*/  LDG.E R21, desc[UR12][R2.64+0x1400] ;  /* 0x0014000c02157981 */ /* 0x000f24000c1e1900 */
[----:B------:R-:W-:Y:S01]  /*41f0*/  IMAD.X R24, RZ, RZ, R8, P0 ;  /* 0x000000ffff187224 */ /* 0x000fe200000e0608 */
[----:B------:R-:W-:-:S04]  /*4200*/  ISETP.LT.U32.AND P0, PT, R27, R22, PT ;  /* 0x000000161b00720c */ /* 0x000fc80003f01070 */
[----:B------:R-:W-:-:S04]  /*4210*/  ISETP.LT.AND.EX P0, PT, R24, R23, PT, P0 ;  /* 0x000000171800720c */ /* 0x000fc80003f01300 */
[CC--:B------:R-:W-:Y:S02]  /*4220*/  SEL R25, R27.reuse, R22.reuse, P0 ;  /* 0x000000161b197207 */ /* 0x0c0fe40000000000 */
[----:B------:R-:W-:Y:S02]  /*4230*/  @!P4 SEL R25, R27, R22, !P3 ;  /* 0x000000161b19c207 */ /* 0x000fe40005800000 */
[CC--:B------:R-:W-:Y:S01]  /*4240*/  SEL R22, R24.reuse, R23.reuse, P0 ;  /* 0x0000001718167207 */ /* 0x0c0fe20000000000 */
[----:B------:R-:W5:Y:S01]  /*4250*/  LDG.E R27, desc[UR12][R4.64+0x1c00] ;  /* 0x001c000c041b7981 */ /* 0x000f62000c1e1900 */
[----:B------:R-:W-:-:S03]  /*4260*/  @!P4 SEL R22, R24, R23, !P3 ;  /* 0x000000171816c207 */ /* 0x000fc60005800000 */
[----:B------:R-:W5:Y:S04]  /*4270*/  LDG.E R23, desc[UR12][R4.64+0x1800] ;  /* 0x0018000c04177981 */ /* 0x000f68000c1e1900 */
[----:B------:R0:W5:Y:S01]  /*4280*/  LDG.E R24, desc[UR12][R2.64+0x1800] ;  /* 0x0018000c02187981 */ /* 0x000162000c1e1900 */
[----:B------:R-:W-:-:S04]  /*4290*/  @!P3 SEL R6, RZ, 0x1, !P2 ;  /* 0x00000001ff06b807 */ /* 0x000fc80005000000 */
[----:B------:R-:W-:-:S04]  /*42a0*/  SEL R6, R6, 0x1, !P4 ;  /* 0x0000000106067807 */ /* 0x000fc80006000000 */
[----:B------:R-:W-:Y:S01]  /*42b0*/  LOP3.LUT P4, RZ, R6, 0xff, RZ, 0xc0, !PT ;  /* 0x000000ff06ff7812 */ /* 0x000fe2000788c0ff */
[----:B------:R-:W-:Y:S02]  /*42c0*/  VIADD R15, R15, 0x8 ;  /* 0x000000080f0f7836 */ /* 0x000fe40000000000 */
[----:B------:R-:W-:Y:S01]  /*42d0*/  VIADD R13, R13, 0x800 ;  /* 0x000008000d0d7836 */ /* 0x000fe20000000000 */
[CC--:B--2---:R-:W-:Y:S02]  /*42e0*/  ISETP.NE.AND P0, PT, R18.reuse, R7.reuse, PT ;  /* 0x000000071200720c */ /* 0x0c4fe40003f05270 */
[----:B------:R-:W-:-:S07]  /*42f0*/  ISETP.NE.AND P5, PT, R18, R7, P4 ;  /* 0x000000071200720c */ /* 0x000fce00027a5270 */
[----:B------:R-:W-:Y:S02]  /*4300*/  @!P4 SEL R6, RZ, 0x1, !P0 ;  /* 0x00000001ff06c807 */ /* 0x000fe40004000000 */
[----:B------:R-:W-:Y:S02]  /*4310*/  IADD3 R18, P2, PT, R17, 0x300, RZ ;  /* 0x0000030011127810 */ /* 0x000fe40007f5e0ff */
[----:B------:R-:W-:-:S03]  /*4320*/  SEL R6, R6, 0x1, !P5 ;  /* 0x0000000106067807 */ /* 0x000fc60006800000 */
[----:B------:R-:W-:Y:S01]  /*4330*/  IMAD.X R7, RZ, RZ, R8, P2 ;  /* 0x000000ffff077224 */ /* 0x000fe200010e0608 */
[----:B------:R-:W-:Y:S02]  /*4340*/  LOP3.LUT P2, RZ, R6, 0xff, RZ, 0xc0, !PT ;  /* 0x000000ff06ff7812 */ /* 0x000fe4000784c0ff */
[----:B------:R-:W-:-:S04]  /*4350*/  ISETP.LT.U32.AND P0, PT, R18, R25, PT ;  /* 0x000000191200720c */ /* 0x000fc80003f01070 */
[----:B------:R-:W-:Y:S02]  /*4360*/  ISETP.LT.AND.EX P0, PT, R7, R22, PT, P0 ;  /* 0x000000160700720c */ /* 0x000fe40003f01300 */
[CC--:B---3--:R-:W-:Y:S02]  /*4370*/  ISETP.NE.AND P6, PT, R19.reuse, R16.reuse, PT ;  /* 0x000000101300720c */ /* 0x0c8fe40003fc5270 */
[CC--:B0-----:R-:W-:Y:S02]  /*4380*/  SEL R3, R18.reuse, R25.reuse, P0 ;  /* 0x0000001912037207 */ /* 0x0c1fe40000000000 */
[----:B------:R-:W-:Y:S02]  /*4390*/  @!P5 SEL R3, R18, R25, !P4 ;  /* 0x000000191203d207 */ /* 0x000fe40006000000 */
[----:B------:R-:W-:Y:S02]  /*43a0*/  ISETP.NE.AND P3, PT, R19, R16, P2 ;  /* 0x000000101300720c */ /* 0x000fe40001765270 */
[----:B------:R-:W-:-:S02]  /*43b0*/  @!P2 SEL R6, RZ, 0x1, !P6 ;  /* 0x00000001ff06a807 */ /* 0x000fc40007000000 */
[-C--:B------:R-:W-:Y:S02]  /*43c0*/  SEL R18, R7, R22.reuse, P0 ;  /* 0x0000001607127207 */ /* 0x080fe40000000000 */
[----:B------:R-:W-:Y:S02]  /*43d0*/  IADD3 R16, P0, PT, R17, 0x400, RZ ;  /* 0x0000040011107810 */ /* 0x000fe40007f1e0ff */
[----:B------:R-:W-:Y:S02]  /*43e0*/  SEL R6, R6, 0x1, !P3 ;  /* 0x0000000106067807 */ /* 0x000fe40005800000 */
[----:B------:R-:W-:Y:S01]  /*43f0*/  @!P5 SEL R18, R7, R22, !P4 ;  /* 0x000000160712d207 */ /* 0x000fe20006000000 */
[----:B------:R-:W-:Y:S01]  /*4400*/  IMAD.X R5, RZ, RZ, R8, P0 ;  /* 0x000000ffff057224 */ /* 0x000fe200000e0608 */
[----:B------:R-:W-:Y:S02]  /*4410*/  ISETP.LT.U32.AND P0, PT, R16, R3, PT ;  /* 0x000000031000720c */ /* 0x000fe40003f01070 */
[----:B------:R-:W-:-:S02]  /*4420*/  LOP3.LUT P4, RZ, R6, 0xff, RZ, 0xc0, !PT ;  /* 0x000000ff06ff7812 */ /* 0x000fc4000788c0ff */
[----:B------:R-:W-:-:S04]  /*4430*/  ISETP.LT.AND.EX P0, PT, R5, R18, PT, P0 ;  /* 0x000000120500720c */ /* 0x000fc80003f01300 */
[----:B------:R-:W-:Y:S02]  /*4440*/  SEL R4, R16, R3, P0 ;  /* 0x0000000310047207 */ /* 0x000fe40000000000 */
[CC--:B------:R-:W-:Y:S02]  /*4450*/  SEL R2, R5.reuse, R18.reuse, P0 ;  /* 0x0000001205027207 */ /* 0x0c0fe40000000000 */
[----:B----4-:R-:W-:Y:S02]  /*4460*/  ISETP.NE.AND P0, PT, R20, R21, PT ;  /* 0x000000151400720c */ /* 0x010fe40003f05270 */
[----:B------:R-:W-:Y:S02]  /*4470*/  @!P3 SEL R4, R16, R3, !P2 ;  /* 0x000000031004b207 */ /* 0x000fe40005000000 */
[----:B------:R-:W-:Y:S02]  /*4480*/  @!P3 SEL R2, R5, R18, !P2 ;  /* 0x000000120502b207 */ /* 0x000fe40005000000 */
[----:B------:R-:W-:-:S02]  /*4490*/  ISETP.NE.AND P3, PT, R20, R21, P4 ;  /* 0x000000151400720c */ /* 0x000fc40002765270 */
[----:B------:R-:W-:Y:S02]  /*44a0*/  @!P4 SEL R6, RZ, 0x1, !P0 ;  /* 0x00000001ff06c807 */ /* 0x000fe40004000000 */
[----:B------:R-:W-:Y:S02]  /*44b0*/  IADD3 R3, P5, PT, R17, 0x500, RZ ;  /* 0x0000050011037810 */ /* 0x000fe40007fbe0ff */
[----:B------:R-:W-:Y:S02]  /*44c0*/  SEL R6, R6, 0x1, !P3 ;  /* 0x0000000106067807 */ /* 0x000fe40005800000 */
[----:B------:R-:W-:Y:S01]  /*44d0*/  ISETP.LT.U32.AND P0, PT, R3, R4, PT ;  /* 0x000000040300720c */ /* 0x000fe20003f01070 */
[----:B------:R-:W-:Y:S01]  /*44e0*/  IMAD.X R7, RZ, RZ, R8, P5 ;  /* 0x000000ffff077224 */ /* 0x000fe200028e0608 */
[----:B------:R-:W-:-:S04]  /*44f0*/  LOP3.LUT P2, RZ, R6, 0xff, RZ, 0xc0, !PT ;  /* 0x000000ff06ff7812 */ /* 0x000fc8000784c0ff */
[----:B------:R-:W-:-:S04]  /*4500*/  ISETP.LT.AND.EX P0, PT, R7, R2, PT, P0 ;  /* 0x000000020700720c */ /* 0x000fc80003f01300 */
[----:B------:R-:W-:Y:S02]  /*4510*/  SEL R16, R3, R4, P0 ;  /* 0x0000000403107207 */ /* 0x000fe40000000000 */
[----:B------:R-:W-:Y:S02]  /*4520*/  SEL R18, R7, R2, P0 ;  /* 0x0000000207127207 */ /* 0x000fe40000000000 */
[----:B------:R-:W-:Y:S02]  /*4530*/  @!P3 SEL R16, R3, R4, !P4 ;  /* 0x000000040310b207 */ /* 0x000fe40006000000 */
[----:B------:R-:W-:Y:S02]  /*4540*/  @!P3 SEL R18, R7, R2, !P4 ;  /* 0x000000020712b207 */ /* 0x000fe40006000000 */
[----:B-----5:R-:W-:Y:S02]  /*4550*/  ISETP.NE.AND P3, PT, R23, R24, PT ;  /* 0x000000181700720c */ /* 0x020fe40003f65270 */
[----:B------:R-:W-:-:S02]  /*4560*/  IADD3 R5, P0, PT, R17, 0x600, RZ ;  /* 0x0000060011057810 */ /* 0x000fc40007f1e0ff */
[----:B------:R-:W-:Y:S02]  /*4570*/  ISETP.NE.AND P4, PT, R23, R24, P2 ;  /* 0x000000181700720c */ /* 0x000fe40001785270 */
[----:B------:R-:W-:Y:S01]  /*4580*/  @!P2 SEL R6, RZ, 0x1, !P3 ;  /* 0x00000001ff06a807 */ /* 0x000fe20005800000 */
[----:B------:R-:W-:Y:S01]  /*4590*/  IMAD.X R7, RZ, RZ, R8, P0 ;  /* 0x000000ffff077224 */ /* 0x000fe200000e0608 */
[----:B------:R-:W-:Y:S02]  /*45a0*/  ISETP.LT.U32.AND P0, PT, R5, R16, PT ;  /* 0x000000100500720c */ /* 0x000fe40003f01070 */
[----:B------:R-:W-:Y:S02]  /*45b0*/  SEL R2, R6, 0x1, !P4 ;  /* 0x0000000106027807 */ /* 0x000fe40006000000 */
[----:B------:R-:W-:Y:S02]  /*45c0*/  IADD3 R17, P5, PT, R17, 0x700, RZ ;  /* 0x0000070011117810 */ /* 0x000fe40007fbe0ff */
[----:B------:R-:W-:-:S02]  /*45d0*/  LOP3.LUT P3, RZ, R2, 0xff, RZ, 0xc0, !PT ;  /* 0x000000ff02ff7812 */ /* 0x000fc4000786c0ff */
[----:B------:R-:W-:Y:S01]  /*45e0*/  ISETP.LT.AND.EX P0, PT, R7, R18, PT, P0 ;  /* 0x000000120700720c */ /* 0x000fe20003f01300 */
[----:B------:R-:W-:Y:S01]  /*45f0*/  IMAD.X R8, RZ, RZ, R8, P5 ;  /* 0x000000ffff087224 */ /* 0x000fe200028e0608 */
[----:B------:R-:W-:Y:S02]  /*4600*/  ISETP.NE.AND P5, PT, R15, RZ, PT ;  /* 0x000000ff0f00720c */ /* 0x000fe40003fa5270 */
[----:B------:R-:W-:Y:S02]  /*4610*/  SEL R4, R5, R16, P0 ;  /* 0x0000001005047207 */ /* 0x000fe40000000000 */
[----:B------:R-:W-:Y:S02]  /*4620*/  SEL R3, R7, R18, P0 ;  /* 0x0000001207037207 */ /* 0x000fe40000000000 */
[----:B------:R-:W-:Y:S02]  /*4630*/  @!P4 SEL R4, R5, R16, !P2 ;  /* 0x000000100504c207 */ /* 0x000fe40005000000 */
[----:B------:R-:W-:-:S02]  /*4640*/  @!P4 SEL R3, R7, R18, !P2 ;  /* 0x000000120703c207 */ /* 0x000fc40005000000 */
[CC--:B------:R-:W-:Y:S02]  /*4650*/  ISETP.NE.AND P4, PT, R27.reuse, R28.reuse, P3 ;  /* 0x0000001c1b00720c */ /* 0x0c0fe40001f85270 */
[----:B------:R-:W-:Y:S02]  /*4660*/  ISETP.NE.AND P2, PT, R27, R28, PT ;  /* 0x0000001c1b00720c */ /* 0x000fe40003f45270 */
[----:B------:R-:W-:Y:S02]  /*4670*/  ISETP.LT.U32.AND P0, PT, R17, R4, PT ;  /* 0x000000041100720c */ /* 0x000fe40003f01070 */
[----:B------:R-:W-:Y:S02]  /*4680*/  @!P3 SEL R2, RZ, 0x1, !P2 ;  /* 0x00000001ff02b807 */ /* 0x000fe40005000000 */
[----:B------:R-:W-:Y:S02]  /*4690*/  ISETP.LT.AND.EX P0, PT, R8, R3, PT, P0 ;  /* 0x000000030800720c */ /* 0x000fe40003f01300 */
[----:B------:R-:W-:-:S02]  /*46a0*/  SEL R2, R2, 0x1, !P4 ;  /* 0x0000000102027807 */ /* 0x000fc40006000000 */
[CC--:B------:R-:W-:Y:S02]  /*46b0*/  SEL R7, R8.reuse, R3.reuse, P0 ;  /* 0x0000000308077207 */ /* 0x0c0fe40000000000 */
[CC--:B------:R-:W-:Y:S02]  /*46c0*/  SEL R6, R17.reuse, R4.reuse, P0 ;  /* 0x0000000411067207 */ /* 0x0c0fe40000000000 */
[----:B------:R-:W-:Y:S02]  /*46d0*/  @!P4 SEL R7, R8, R3, !P3 ;  /* 0x000000030807c207 */ /* 0x000fe40005800000 */
[----:B------:R-:W-:Y:S02]  /*46e0*/  @!P4 SEL R6, R17, R4, !P3 ;  /* 0x000000041106c207 */ /* 0x000fe40005800000 */
[----:B------:R-:W-:Y:S01]  /*46f0*/  PRMT R8, R2, 0x7610, R8 ;  /* 0x0000761002087816 */ /* 0x000fe20000000008 */
[----:B------:R-:W-:Y:S06]  /*4700*/  @P5 BRA `(.L_x_740) ;  /* 0xfffffff400e85947 */ /* 0x000fec000383ffff */
.L_x_739:
[----:B------:R-:W-:Y:S05]  /*4710*/  BSYNC.RECONVERGENT B2 ;  /* 0x0000000000027941 */ /* 0x000fea0003800200 */
.L_x_738:
[----:B------:R-:W-:Y:S05]  /*4720*/  @!P1 BRA `(.L_x_737) ;  /* 0x0000000800549947 */ /* 0x000fea0003800000 */
[----:B------:R-:W-:Y:S01]  /*4730*/  ISETP.GE.U32.AND P0, PT, R26, 0x4, PT ;  /* 0x000000041a00780c */ /* 0x000fe20003f06070 */
[----:B------:R-:W-:Y:S01]  /*4740*/  BSSY.RECONVERGENT B2, `(.L_x_741) ;  /* 0x000004b000027945 */ /* 0x000fe20003800200 */
[----:B------:R-:W-:-:S11]  /*4750*/  LOP3.LUT P1, R14, R14, 0x3, RZ, 0xc0, !PT ;  /* 0x000000030e0e7812 */ /* 0x000fd6000782c0ff */
[----:B------:R-:W-:Y:S05]  /*4760*/  @!P0 BRA `(.L_x_742) ;  /* 0x0000000400208947 */ /* 0x000fea0003800000 */
        /* <DEDUP_REMOVED lines=14> */
[----:B------:R-:W5:Y:S04]  /*4850*/  LDG.E R15, desc[UR12][R4.64+0xc00] ;  /* 0x000c000c040f7981 */ /* 0x000f68000c1e1900 */
[----:B------:R0:W5:Y:S01]  /*4860*/  LDG.E R16, desc[UR12][R2.64+0xc00] ;  /* 0x000c000c02107981 */ /* 0x000162000c1e1900 */
[----:B------:R-:W-:-:S02]  /*4870*/  LOP3.LUT P4, RZ, R8, 0xff, RZ, 0xc0, !PT ;  /* 0x000000ff08ff7812 */ /* 0x000fc4000788c0ff */
[----:B------:R-:W-:Y:S01]  /*4880*/  IADD3 R23, P2, PT, R23, UR6, RZ ;  /* 0x0000000617177c10 */ /* 0x000fe2000ff5e0ff */
[----:B0-----:R-:W-:-:S05]  /*4890*/  VIADD R3, R13, 0x100 ;  /* 0x000001000d037836 */ /* 0x001fca0000000000 */
[----:B------:R-:W-:Y:S01]  /*48a0*/  IADD3 R2, P5, P6, R10, UR6, R3 ;  /* 0x000000060a027c10 */ /* 0x000fe2000febe003 */
[----:B------:R-:W-:-:S03]  /*48b0*/  VIADD R3, R13, 0x200 ;  /* 0x000002000d037836 */ /* 0x000fc60000000000 */
[----:B------:R-:W-:Y:S02]  /*48c0*/  IADD3.X R4, PT, PT, R12, R9, RZ, P5, P6 ;  /* 0x000000090c047210 */ /* 0x000fe40002fec4ff */
[CC--:B--2---:R-:W-:Y:S02]  /*48d0*/  ISETP.NE.AND P0, PT, R21.reuse, R22.reuse, PT ;  /* 0x000000161500720c */ /* 0x0c4fe40003f05270 */
[----:B------:R-:W-:Y:S01]  /*48e0*/  ISETP.NE.AND P3, PT, R21, R22, P4 ;  /* 0x000000161500720c */ /* 0x000fe20002765270 */
[----:B------:R-:W-:Y:S01]  /*48f0*/  IMAD.X R22, R24, 0x1, R9, P2 ;  /* 0x0000000118167824 */ /* 0x000fe200010e0609 */
[----:B------:R-:W-:Y:S02]  /*4900*/  @!P4 SEL R8, RZ, 0x1, !P0 ;  /* 0x00000001ff08c807 */ /* 0x000fe40004000000 */
[----:B------:R-:W-:Y:S02]  /*4910*/  ISETP.LT.U32.AND P0, PT, R23, R6, PT ;  /* 0x000000061700720c */ /* 0x000fe40003f01070 */
[----:B------:R-:W-:-:S02]  /*4920*/  SEL R8, R8, 0x1, !P3 ;  /* 0x0000000108087807 */ /* 0x000fc40005800000 */
[-C--:B------:R-:W-:Y:S02]  /*4930*/  ISETP.LT.AND.EX P0, PT, R22, R7.reuse, PT, P0 ;  /* 0x000000071600720c */ /* 0x080fe40003f01300 */
[----:B------:R-:W-:Y:S02]  /*4940*/  LOP3.LUT P2, RZ, R8, 0xff, RZ, 0xc0, !PT ;  /* 0x000000ff08ff7812 */ /* 0x000fe4000784c0ff */
[----:B------:R-:W-:Y:S02]  /*4950*/  SEL R5, R23, R6, P0 ;  /* 0x0000000617057207 */ /* 0x000fe40000000000 */
[----:B------:R-:W-:Y:S02]  /*4960*/  SEL R21, R22, R7, P0 ;  /* 0x0000000716157207 */ /* 0x000fe40000000000 */
[----:B---3--:R-:W-:Y:S02]  /*4970*/  ISETP.NE.AND P0, PT, R19, R20, PT ;  /* 0x000000141300720c */ /* 0x008fe40003f05270 */
[----:B------:R-:W-:-:S02]  /*4980*/  @!P3 SEL R5, R23, R6, !P4 ;  /* 0x000000061705b207 */ /* 0x000fc40006000000 */
[----:B------:R-:W-:Y:S02]  /*4990*/  @!P3 SEL R21, R22, R7, !P4 ;  /* 0x000000071615b207 */ /* 0x000fe40006000000 */
[----:B------:R-:W-:Y:S02]  /*49a0*/  ISETP.NE.AND P3, PT, R19, R20, P2 ;  /* 0x000000141300720c */ /* 0x000fe40001765270 */
[----:B------:R-:W-:Y:S02]  /*49b0*/  @!P2 SEL R8, RZ, 0x1, !P0 ;  /* 0x00000001ff08a807 */ /* 0x000fe40004000000 */
[----:B------:R-:W-:Y:S02]  /*49c0*/  ISETP.LT.U32.AND P0, PT, R2, R5, PT ;  /* 0x000000050200720c */ /* 0x000fe40003f01070 */
[----:B------:R-:W-:Y:S02]  /*49d0*/  SEL R8, R8, 0x1, !P3 ;  /* 0x0000000108087807 */ /* 0x000fe40005800000 */
[----:B------:R-:W-:-:S02]  /*49e0*/  ISETP.LT.AND.EX P0, PT, R4, R21, PT, P0 ;  /* 0x000000150400720c */ /* 0x000fc40003f01300 */
[----:B------:R-:W-:Y:S02]  /*49f0*/  LOP3.LUT P4, RZ, R8, 0xff, RZ, 0xc0, !PT ;  /* 0x000000ff08ff7812 */ /* 0x000fe4000788c0ff */
[----:B------:R-:W-:Y:S02]  /*4a00*/  SEL R7, R2, R5, P0 ;  /* 0x0000000502077207 */ /* 0x000fe40000000000 */
[----:B------:R-:W-:Y:S02]  /*4a10*/  SEL R19, R4, R21, P0 ;  /* 0x0000001504137207 */ /* 0x000fe40000000000 */
[----:B------:R-:W-:Y:S02]  /*4a20*/  @!P3 SEL R7, R2, R5, !P2 ;  /* 0x000000050207b207 */ /* 0x000fe40005000000 */
[----:B------:R-:W-:Y:S02]  /*4a30*/  @!P3 SEL R19, R4, R21, !P2 ;  /* 0x000000150413b207 */ /* 0x000fe40005000000 */
[----:B----4-:R-:W-:-:S02]  /*4a40*/  ISETP.NE.AND P3, PT, R17, R18, PT ;  /* 0x000000121100720c */ /* 0x010fc40003f65270 */
[----:B------:R-:W-:Y:S01]  /*4a50*/  IADD3 R2, P5, P0, R10, UR6, R3 ;  /* 0x000000060a027c10 */ /* 0x000fe2000f8be003 */
[----:B------:R-:W-:Y:S01]  /*4a60*/  VIADD R3, R13, 0x300 ;  /* 0x000003000d037836 */ /* 0x000fe20000000000 */
[----:B------:R-:W-:Y:S01]  /*4a70*/  ISETP.NE.AND P2, PT, R17, R18, P4 ;  /* 0x000000121100720c */ /* 0x000fe20002745270 */
[----:B------:R-:W-:Y:S01]  /*4a80*/  VIADD R13, R13, 0x400 ;  /* 0x000004000d0d7836 */ /* 0x000fe20000000000 */
[----:B------:R-:W-:Y:S02]  /*4a90*/  @!P4 SEL R8, RZ, 0x1, !P3 ;  /* 0x00000001ff08c807 */ /* 0x000fe40005800000 */
[----:B------:R-:W-:Y:S02]  /*4aa0*/  IADD3.X R6, PT, PT, R12, R9, RZ, P5, P0 ;  /* 0x000000090c067210 */ /* 0x000fe40002fe04ff */
[----:B------:R-:W-:Y:S02]  /*4ab0*/  ISETP.LT.U32.AND P0, PT, R2, R7, PT ;  /* 0x000000070200720c */ /* 0x000fe40003f01070 */
[----:B------:R-:W-:-:S02]  /*4ac0*/  SEL R8, R8, 0x1, !P2 ;  /* 0x0000000108087807 */ /* 0x000fc40005000000 */
[----:B------:R-:W-:Y:S02]  /*4ad0*/  ISETP.LT.AND.EX P0, PT, R6, R19, PT, P0 ;  /* 0x000000130600720c */ /* 0x000fe40003f01300 */
[----:B------:R-:W-:Y:S02]  /*4ae0*/  LOP3.LUT P3, RZ, R8, 0xff, RZ, 0xc0, !PT ;  /* 0x000000ff08ff7812 */ /* 0x000fe4000786c0ff */
[----:B------:R-:W-:Y:S02]  /*4af0*/  SEL R4, R2, R7, P0 ;  /* 0x0000000702047207 */ /* 0x000fe40000000000 */
[----:B------:R-:W-:Y:S02]  /*4b00*/  SEL R5, R6, R19, P0 ;  /* 0x0000001306057207 */ /* 0x000fe40000000000 */
[----:B------:R-:W-:Y:S02]  /*4b10*/  @!P2 SEL R4, R2, R7, !P4 ;  /* 0x000000070204a207 */ /* 0x000fe40006000000 */
[----:B------:R-:W-:-:S02]  /*4b20*/  @!P2 SEL R5, R6, R19, !P4 ;  /* 0x000000130605a207 */ /* 0x000fc40006000000 */
[----:B------:R-:W-:Y:S02]  /*4b30*/  IADD3 R3, P5, P6, R10, UR6, R3 ;  /* 0x000000060a037c10 */ /* 0x000fe4000febe003 */
[----:B-----5:R-:W-:Y:S02]  /*4b40*/  ISETP.NE.AND P4, PT, R15, R16, P3 ;  /* 0x000000100f00720c */ /* 0x020fe40001f85270 */
[----:B------:R-:W-:Y:S02]  /*4b50*/  IADD3.X R2, PT, PT, R12, R9, RZ, P5, P6 ;  /* 0x000000090c027210 */ /* 0x000fe40002fec4ff */
[----:B------:R-:W-:Y:S02]  /*4b60*/  ISETP.LT.U32.AND P0, PT, R3, R4, PT ;  /* 0x000000040300720c */ /* 0x000fe40003f01070 */
[----:B------:R-:W-:Y:S02]  /*4b70*/  ISETP.NE.AND P2, PT, R15, R16, PT ;  /* 0x000000100f00720c */ /* 0x000fe40003f45270 */
[----:B------:R-:W-:-:S02]  /*4b80*/  ISETP.LT.AND.EX P0, PT, R2, R5, PT, P0 ;  /* 0x000000050200720c */ /* 0x000fc40003f01300 */
[----:B------:R-:W-:Y:S02]  /*4b90*/  @!P3 SEL R8, RZ, 0x1, !P2 ;  /* 0x00000001ff08b807 */ /* 0x000fe40005000000 */
[CC--:B------:R-:W-:Y:S02]  /*4ba0*/  SEL R6, R3.reuse, R4.reuse, P0 ;  /* 0x0000000403067207 */ /* 0x0c0fe40000000000 */
[-C--:B------:R-:W-:Y:S02]  /*4bb0*/  SEL R7, R2, R5.reuse, P0 ;  /* 0x0000000502077207 */ /* 0x080fe40000000000 */
[----:B------:R-:W-:Y:S02]  /*4bc0*/  SEL R8, R8, 0x1, !P4 ;  /* 0x0000000108087807 */ /* 0x000fe40006000000 */
[----:B------:R-:W-:Y:S02]  /*4bd0*/  @!P4 SEL R6, R3, R4, !P3 ;  /* 0x000000040306c207 */ /* 0x000fe40005800000 */
[----:B------:R-:W-:-:S07]  /*4be0*/  @!P4 SEL R7, R2, R5, !P3 ;  /* 0x000000050207c207 */ /* 0x000fce0005800000 */
.L_x_742:
[----:B------:R-:W-:Y:S05]  /*4bf0*/  BSYNC.RECONVERGENT B2 ;  /* 0x0000000000027941 */ /* 0x000fea0003800200 */
.L_x_741:
[----:B------:R-:W-:Y:S05]  /*4c00*/  @!P1 BRA `(.L_x_737) ;  /* 0x00000004001c9947 */ /* 0x000fea0003800000 */
[----:B------:R-:W-:Y:S01]  /*4c10*/  ISETP.NE.AND P0, PT, R14, 0x1, PT ;  /* 0x000000010e00780c */ /* 0x000fe20003f05270 */
[----:B------:R-:W-:Y:S01]  /*4c20*/  BSSY.RECONVERGENT B2, `(.L_x_743) ;  /* 0x000002b000027945 */ /* 0x000fe20003800200 */
[----:B------:R-:W-:-:S11]  /*4c30*/  LOP3.LUT P1, RZ, R11, 0x100, RZ, 0xc0, !PT ;  /* 0x000001000bff7812 */ /* 0x000fd6000782c0ff */
        /* <DEDUP_REMOVED lines=14> */
[----:B------:R-:W-:-:S05]  /*4d20*/  IADD3 R11, P0, PT, R11, UR6, RZ ;  /* 0x000000060b0b7c10 */ /* 0x000fca000ff1e0ff */
[----:B------:R-:W-:Y:S01]  /*4d30*/  IMAD.X R14, R14, 0x1, R9, P0 ;  /* 0x000000010e0e7824 */ /* 0x000fe200000e0609 */
        /* <DEDUP_REMOVED lines=10> */
[----:B------:R-:W-:Y:S02]  /*4de0*/  IADD3 R15, P5, P6, R10, UR6, R15 ;  /* 0x000000060a0f7c10 */ /* 0x000fe4000febe00f */
[----:B------:R-:W-:Y:S02]  /*4df0*/  LOP3.LUT P4, RZ, R8, 0xff, RZ, 0xc0, !PT ;  /* 0x000000ff08ff7812 */ /* 0x000fe4000788c0ff */
[----:B-1----:R-:W-:Y:S02]  /*4e00*/  IADD3.X R4, PT, PT, R12, R9, RZ, P5, P6 ;  /* 0x000000090c047210 */ /* 0x002fe40002fec4ff */
[----:B------:R-:W-:Y:S02]  /*4e10*/  @!P3 SEL R2, R11, R6, !P2 ;  /* 0x000000060b02b207 */ /* 0x000fe40005000000 */
[----:B------:R-:W-:-:S02]  /*4e20*/  @!P3 SEL R3, R14, R7, !P2 ;  /* 0x000000070e03b207 */ /* 0x000fc40005000000 */
[----:B---3--:R-:W-:Y:S02]  /*4e30*/  ISETP.NE.AND P3, PT, R17, R18, P4 ;  /* 0x000000121100720c */ /* 0x008fe40002765270 */
[----:B------:R-:W-:Y:S02]  /*4e40*/  ISETP.LT.U32.AND P0, PT, R15, R2, PT ;  /* 0x000000020f00720c */ /* 0x000fe40003f01070 */
[----:B------:R-:W-:Y:S02]  /*4e50*/  ISETP.NE.AND P2, PT, R17, R18, PT ;  /* 0x000000121100720c */ /* 0x000fe40003f45270 */
[----:B------:R-:W-:Y:S02]  /*4e60*/  ISETP.LT.AND.EX P0, PT, R4, R3, PT, P0 ;  /* 0x000000030400720c */ /* 0x000fe40003f01300 */
[----:B------:R-:W-:Y:S02]  /*4e70*/  @!P4 SEL R8, RZ, 0x1, !P2 ;  /* 0x00000001ff08c807 */ /* 0x000fe40005000000 */
[----:B------:R-:W-:-:S02]  /*4e80*/  SEL R6, R15, R2, P0 ;  /* 0x000000020f067207 */ /* 0x000fc40000000000 */
[-C--:B------:R-:W-:Y:S02]  /*4e90*/  SEL R7, R4, R3.reuse, P0 ;  /* 0x0000000304077207 */ /* 0x080fe40000000000 */
[----:B------:R-:W-:Y:S02]  /*4ea0*/  SEL R8, R8, 0x1, !P3 ;  /* 0x0000000108087807 */ /* 0x000fe40005800000 */
[----:B------:R-:W-:Y:S02]  /*4eb0*/  @!P3 SEL R6, R15, R2, !P4 ;  /* 0x000000020f06b207 */ /* 0x000fe40006000000 */
[----:B------:R-:W-:-:S07]  /*4ec0*/  @!P3 SEL R7, R4, R3, !P4 ;  /* 0x000000030407b207 */ /* 0x000fce0006000000 */
.L_x_744:
[----:B------:R-:W-:Y:S05]  /*4ed0*/  BSYNC.RECONVERGENT B2 ;  /* 0x0000000000027941 */ /* 0x000fea0003800200 */
.L_x_743:
[----:B------:R-:W-:Y:S05]  /*4ee0*/  @P1 BRA `(.L_x_737) ;  /* 0x0000000000641947 */ /* 0x000fea0003800000 */
        /* <DEDUP_REMOVED lines=9> */
[----:B------:R-:W2:Y:S01]  /*4f80*/  LDG.E R5, desc[UR12][R4.64] ;  /* 0x0000000c04057981 */ /* 0x000ea2000c1e1900 */
[----:B------:R-:W-:Y:S02]  /*4f90*/  LOP3.LUT P3, RZ, R8, 0xff, RZ, 0xc0, !PT ;  /* 0x000000ff08ff7812 */ /* 0x000fe4000786c0ff */
[----:B------:R-:W-:-:S05]  /*4fa0*/  IADD3 R11, P0, PT, R10, UR6, RZ ;  /* 0x000000060a0b7c10 */ /* 0x000fca000ff1e0ff */
[----:B------:R-:W-:Y:S01]  /*4fb0*/  IMAD.X R12, R12, 0x1, R9, P0 ;  /* 0x000000010c0c7824 */ /* 0x000fe200000e0609 */
[----:B------:R-:W-:-:S04]  /*4fc0*/  ISETP.LT.U32.AND P0, PT, R11, R6, PT ;  /* 0x000000060b00720c */ /* 0x000fc80003f01070 */
[----:B------:R-:W-:-:S04]  /*4fd0*/  ISETP.LT.AND.EX P0, PT, R12, R7, PT, P0 ;  /* 0x000000070c00720c */ /* 0x000fc80003f01300 */
[----:B------:R-:W-:Y:S02]  /*4fe0*/  SEL R9, R11, R6, P0 ;  /* 0x000000060b097207 */ /* 0x000fe40000000000 */
[----:B------:R-:W-:Y:S02]  /*4ff0*/  SEL R10, R12, R7, P0 ;  /* 0x000000070c0a7207 */ /* 0x000fe40000000000 */
[CC--:B--2---:R-:W-:Y:S02]  /*5000*/  ISETP.NE.AND P2, PT, R2.reuse, R5.reuse, P3 ;  /* 0x000000050200720c */ /* 0x0c4fe40001f45270 */
[----:B------:R-:W-:-:S04]  /*5010*/  ISETP.NE.AND P1, PT, R2, R5, PT ;  /* 0x000000050200720c */ /* 0x000fc80003f25270 */
[----:B------:R-:W-:-:S04]  /*5020*/  @!P3 SEL R8, RZ, 0x1, !P1 ;  /* 0x00000001ff08b807 */ /* 0x000fc80004800000 */
[----:B------:R-:W-:-:S03]  /*5030*/  SEL R8, R8, 0x1, !P2 ;  /* 0x0000000108087807 */ /* 0x000fc60005000000 */
[----:B------:R-:W-:Y:S02]  /*5040*/  @!P2 SEL R9, R11, R6, !P3 ;  /* 0x000000060b09a207 */ /* 0x000fe40005800000 */
[----:B------:R-:W-:-:S03]  /*5050*/  @!P2 SEL R10, R12, R7, !P3 ;  /* 0x000000070c0aa207 */ /* 0x000fc60005800000 */
[----:B------:R-:W-:Y:S02]  /*5060*/  IMAD.MOV.U32 R6, RZ, RZ, R9 ;  /* 0x000000ffff067224 */ /* 0x000fe400078e0009 */
[----:B------:R-:W-:-:S07]  /*5070*/  IMAD.MOV.U32 R7, RZ, RZ, R10 ;  /* 0x000000ffff077224 */ /* 0x000fce00078e000a */
.L_x_737:
[----:B------:R-:W-:Y:S05]  /*5080*/  BSYNC.RECONVERGENT B1 ;  /* 0x0000000000017941 */ /* 0x000fea0003800200 */
.L_x_734:
[----:B------:R-:W0:Y:S01]  /*5090*/  S2R R10, SR_LANEID ;  /* 0x00000000000a7919 */ /* 0x000e220000000000 */
[----:B------:R-:W-:Y:S01]  /*50a0*/  LOP3.LUT R3, R8, 0xff, RZ, 0xc0, !PT ;  /* 0x000000ff08037812 */ /* 0x000fe200078ec0ff */
[----:B------:R-:W-:Y:S01]  /*50b0*/  BSSY.RECONVERGENT B1, `(.L_x_745) ;  /* 0x0000016000017945 */ /* 0x000fe20003800200 */
[----:B------:R-:W1:Y:S01]  /*50c0*/  S2R R9, SR_TID.X ;  /* 0x0000000000097919 */ /* 0x000e620000002100 */
[----:B------:R2:W3:Y:S04]  /*50d0*/  SHFL.DOWN PT, R5, R6, 0x1, 0x1f ;  /* 0x08201f0006057f89 */ /* 0x0004e800000e0000 */
[----:B------:R2:W4:Y:S04]  /*50e0*/  SHFL.DOWN PT, R4, R7, 0x1, 0x1f ;  /* 0x08201f0007047f89 */ /* 0x00052800000e0000 */
[----:B------:R-:W1:Y:S01]  /*50f0*/  SHFL.DOWN PT, R3, R3, 0x1, 0x1f ;  /* 0x08201f0003037f89 */ /* 0x000e6200000e0000 */
[----:B0-----:R-:W-:-:S02]  /*5100*/  ISETP.GT.AND P0, PT, R10, 0x1e, PT ;  /* 0x0000001e0a00780c */ /* 0x001fc40003f04270 */
[----:B------:R-:W-:-:S11]  /*5110*/  ISETP.GT.AND P4, PT, R10, 0x1d, PT ;  /* 0x0000001d0a00780c */ /* 0x000fd60003f84270 */
        /* <DEDUP_REMOVED lines=15> */
.L_x_746:
[----:B------:R-:W-:Y:S05]  /*5210*/  BSYNC.RECONVERGENT B1 ;  /* 0x0000000000017941 */ /* 0x000fea0003800200 */
.L_x_745:
[----:B------:R-:W-:Y:S01]  /*5220*/  LOP3.LUT R3, R8, 0xff, RZ, 0xc0, !PT ;  /* 0x000000ff08037812 */ /* 0x000fe200078ec0ff */
[----:B------:R0:W1:Y:S01]  /*5230*/  SHFL.DOWN PT, R5, R6, 0x2, 0x1f ;  /* 0x08401f0006057f89 */ /* 0x00006200000e0000 */
[----:B------:R-:W-:Y:S01]  /*5240*/  BSSY.RECONVERGENT B1, `(.L_x_747) ;  /* 0x0000016000017945 */ /* 0x000fe20003800200 */
[C---:B------:R-:W-:Y:S02]  /*5250*/  ISETP.GT.AND P5, PT, R10.reuse, 0x1b, PT ;  /* 0x0000001b0a00780c */ /* 0x040fe40003fa4270 */
[----:B------:R0:W2:Y:S01]  /*5260*/  SHFL.DOWN PT, R4, R7, 0x2, 0x1f ;  /* 0x08401f0007047f89 */ /* 0x0000a200000e0000 */
[C---:B------:R-:W-:Y:S02]  /*5270*/  ISETP.GT.AND P3, PT, R10.reuse, 0x17, PT ;  /* 0x000000170a00780c */ /* 0x040fe40003f64270 */
[C---:B------:R-:W-:Y:S01]  /*5280*/  ISETP.GT.AND P2, PT, R10.reuse, 0xf, PT ;  /* 0x0000000f0a00780c */ /* 0x040fe20003f44270 */
[----:B------:R-:W3:Y:S01]  /*5290*/  SHFL.DOWN PT, R3, R3, 0x2, 0x1f ;  /* 0x08401f0003037f89 */ /* 0x000ee200000e0000 */
[----:B------:R-:W-:Y:S01]  /*52a0*/  ISETP.NE.AND P1, PT, R10, RZ, PT ;  /* 0x000000ff0a00720c */ /* 0x000fe20003f25270 */
[----:B------:R-:W-:-:S12]  /*52b0*/  @P4 BRA `(.L_x_748) ;  /* 0x0000000000384947 */ /* 0x000fd80003800000 */
        /* <DEDUP_REMOVED lines=14> */
.L_x_748:
[----:B------:R-:W-:Y:S05]  /*53a0*/  BSYNC.RECONVERGENT B1 ;  /* 0x0000000000017941 */ /* 0x000fea0003800200 */
.L_x_747:
        /* <DEDUP_REMOVED lines=20> */
.L_x_750:
[----:B------:R-:W-:Y:S05]  /*54f0*/  BSYNC.RECONVERGENT B1 ;  /* 0x0000000000017941 */ /* 0x000fea0003800200 */
.L_x_749:
        /* <DEDUP_REMOVED lines=20> */
.L_x_752:
[----:B------:R-:W-:Y:S05]  /*5640*/  BSYNC.RECONVERGENT B1 ;  /* 0x0000000000017941 */ /* 0x000fea0003800200 */
.L_x_751:
        /* <DEDUP_REMOVED lines=20> */
.L_x_754:
[----:B------:R-:W-:Y:S05]  /*5790*/  BSYNC.RECONVERGENT B1 ;  /* 0x0000000000017941 */ /* 0x000fea0003800200 */
.L_x_753:
        /* <DEDUP_REMOVED lines=10> */
.L_x_756:
[----:B------:R-:W-:Y:S05]  /*5840*/  BSYNC.RECONVERGENT B1 ;  /* 0x0000000000017941 */ /* 0x000fea0003800200 */
.L_x_755:
        /* <DEDUP_REMOVED lines=84> */
.L_x_715:
[----:B------:R-:W-:Y:S05]  /*5d90*/  BSYNC.RECONVERGENT B0 ;  /* 0x0000000000007941 */ /* 0x000fea0003800200 */
.L_x_690:
[----:B------:R-:W-:Y:S05]  /*5da0*/  @P1 EXIT ;  /* 0x000000000000194d */ /* 0x000fea0003800000 */
[----:B012---:R-:W0:Y:S02]  /*5db0*/  LDC.64 R2, c[0x0][0x3a8] ;  /* 0x0000ea00ff027b82 */ /* 0x007e240000000a00 */
[----:B0-----:R-:W-:-:S05]  /*5dc0*/  IMAD.WIDE.U32 R2, R0, 0x10, R2 ;  /* 0x0000001000027825 */ /* 0x001fca00078e0002 */
[----:B------:R-:W-:Y:S04]  /*5dd0*/  STG.E.64 desc[UR12][R2.64+0x8], R6 ;  /* 0x0000080602007986 */ /* 0x000fe8000c101b0c */
[----:B------:R-:W-:Y:S01]  /*5de0*/  STG.E.U8 desc[UR12][R2.64], R8 ;  /* 0x0000000802007986 */ /* 0x000fe2000c10110c */
[----:B------:R-:W-:Y:S05]  /*5df0*/  EXIT ;  /* 0x000000000000794d */ /* 0x000fea0003800000 */
.L_x_757:
        /* <DEDUP_REMOVED lines=16> */
.L_x_1628:


//--------------------- .text._ZN3cub18CUB_300001_SM_10006detail6reduce28DeviceReduceSingleTileKernelINS2_10policy_hubIN4cuda3std3__45tupleIJblEEEyN6thrust24THRUST_300001_SM_1000_NS8cuda_cub9__find_if7functorIS9_EEE10Policy1000ENSB_12zip_iteratorINS8_IJNSD_26transform_input_iterator_tIbNSC_6detail35transform_pair_of_input_iterators_tIbNSB_6detail15normal_iteratorINSB_10device_ptrIiEEEESQ_NS7_8equal_toIiEEEENS7_10__not_fn_tINS7_10__identityEEEEENSB_17counting_iteratorIlNSB_11use_defaultESZ_SZ_EEEEEEEPS9_ySF_S9_S9_SV_EEvT0_T1_T2_T3_T4_T6_ --------------------------
	.section	.text._ZN3cub18CUB_300001_SM_10006detail6reduce28DeviceReduceSingleTileKernelINS2_10policy_hubIN4cuda3std3__45tupleIJblEEEyN6thrust24THRUST_300001_SM_1000_NS8cuda_cub9__find_if7functorIS9_EEE10Policy1000ENSB_12zip_iteratorINS8_IJNSD_26transform_input_iterator_tIbNSC_6detail35transform_pair_of_input_iterators_tIbNSB_6detail15normal_iteratorINSB_10device_ptrIiEEEESQ_NS7_8equal_toIiEEEENS7_10__not_fn_tINS7_10__identityEEEEENSB_17counting_iteratorIlNSB_11use_defaultESZ_SZ_EEEEEEEPS9_ySF_S9_S9_SV_EEvT0_T1_T2_T3_T4_T6_,"ax",@progbits
	.align	128
        .global         _ZN3cub18CUB_300001_SM_10006detail6reduce28DeviceReduceSingleTileKernelINS2_10policy_hubIN4cuda3std3__45tupleIJblEEEyN6thrust24THRUST_300001_SM_1000_NS8cuda_cub9__find_if7functorIS9_EEE10Policy1000ENSB_12zip_iteratorINS8_IJNSD_26transform_input_iterator_tIbNSC_6detail35transform_pair_of_input_iterators_tIbNSB_6detail15normal_iteratorINSB_10device_ptrIiEEEESQ_NS7_8equal_toIiEEEENS7_10__not_fn_tINS7_10__identityEEEEENSB_17counting_iteratorIlNSB_11use_defaultESZ_SZ_EEEEEEEPS9_ySF_S9_S9_SV_EEvT0_T1_T2_T3_T4_T6_
        .type           _ZN3cub18CUB_300001_SM_10006detail6reduce28DeviceReduceSingleTileKernelINS2_10policy_hubIN4cuda3std3__45tupleIJblEEEyN6thrust24THRUST_300001_SM_1000_NS8cuda_cub9__find_if7functorIS9_EEE10Policy1000ENSB_12zip_iteratorINS8_IJNSD_26transform_input_iterator_tIbNSC_6detail35transform_pair_of_input_iterators_tIbNSB_6detail15normal_iteratorINSB_10device_ptrIiEEEESQ_NS7_8equal_toIiEEEENS7_10__not_fn_tINS7_10__identityEEEEENSB_17counting_iteratorIlNSB_11use_defaultESZ_SZ_EEEEEEEPS9_ySF_S9_S9_SV_EEvT0_T1_T2_T3_T4_T6_,@function
        .size           _ZN3cub18CUB_300001_SM_10006detail6reduce28DeviceReduceSingleTileKernelINS2_10policy_hubIN4cuda3std3__45tupleIJblEEEyN6thrust24THRUST_300001_SM_1000_NS8cuda_cub9__find_if7functorIS9_EEE10Policy1000ENSB_12zip_iteratorINS8_IJNSD_26transform_input_iterator_tIbNSC_6detail35transform_pair_of_input_iterators_tIbNSB_6detail15normal_iteratorINSB_10device_ptrIiEEEESQ_NS7_8equal_toIiEEEENS7_10__not_fn_tINS7_10__identityEEEEENSB_17counting_iteratorIlNSB_11use_defaultESZ_SZ_EEEEEEEPS9_ySF_S9_S9_SV_EEvT0_T1_T2_T3_T4_T6_,(.L_x_1629 - _ZN3cub18CUB_300001_SM_10006detail6reduce28DeviceReduceSingleTileKernelINS2_10policy_hubIN4cuda3std3__45tupleIJblEEEyN6thrust24THRUST_300001_SM_1000_NS8cuda_cub9__find_if7functorIS9_EEE10Policy1000ENSB_12zip_iteratorINS8_IJNSD_26transform_input_iterator_tIbNSC_6detail35transform_pair_of_input_iterators_tIbNSB_6detail15normal_iteratorINSB_10device_ptrIiEEEESQ_NS7_8equal_toIiEEEENS7_10__not_fn_tINS7_10__identityEEEEENSB_17counting_iteratorIlNSB_11use_defaultESZ_SZ_EEEEEEEPS9_ySF_S9_S9_SV_EEvT0_T1_T2_T3_T4_T6_)
        .other          _ZN3cub18CUB_300001_SM_10006detail6reduce28DeviceReduceSingleTileKernelINS2_10policy_hubIN4cuda3std3__45tupleIJblEEEyN6thrust24THRUST_300001_SM_1000_NS8cuda_cub9__find_if7functorIS9_EEE10Policy1000ENSB_12zip_iteratorINS8_IJNSD_26transform_input_iterator_tIbNSC_6detail35transform_pair_of_input_iterators_tIbNSB_6detail15normal_iteratorINSB_10device_ptrIiEEEESQ_NS7_8equal_toIiEEEENS7_10__not_fn_tINS7_10__identityEEEEENSB_17counting_iteratorIlNSB_11use_defaultESZ_SZ_EEEEEEEPS9_ySF_S9_S9_SV_EEvT0_T1_T2_T3_T4_T6_,@"STO_CUDA_ENTRY STV_DEFAULT"
_ZN3cub18CUB_300001_SM_10006detail6reduce28DeviceReduceSingleTileKernelINS2_10policy_hubIN4cuda3std3__45tupleIJblEEEyN6thrust24THRUST_300001_SM_1000_NS8cuda_cub9__find_if7functorIS9_EEE10Policy1000ENSB_12zip_iteratorINS8_IJNSD_26transform_input_iterator_tIbNSC_6detail35transform_pair_of_input_iterators_tIbNSB_6detail15normal_iteratorINSB_10device_ptrIiEEEESQ_NS7_8equal_toIiEEEENS7_10__not_fn_tINS7_10__identityEEEEENSB_17counting_iteratorIlNSB_11use_defaultESZ_SZ_EEEEEEEPS9_ySF_S9_S9_SV_EEvT0_T1_T2_T3_T4_T6_:
.text._ZN3cub18CUB_300001_SM_10006detail6reduce28DeviceReduceSingleTileKernelINS2_10policy_hubIN4cuda3std3__45tupleIJblEEEyN6thrust24THRUST_300001_SM_1000_NS8cuda_cub9__find_if7functorIS9_EEE10Policy1000ENSB_12zip_iteratorINS8_IJNSD_26transform_input_iterator_tIbNSC_6detail35transform_pair_of_input_iterators_tIbNSB_6detail15normal_iteratorINSB_10device_ptrIiEEEESQ_NS7_8equal_toIiEEEENS7_10__not_fn_tINS7_10__identityEEEEENSB_17counting_iteratorIlNSB_11use_defaultESZ_SZ_EEEEEEEPS9_ySF_S9_S9_SV_EEvT0_T1_T2_T3_T4_T6_:
[----:B------:R-:W-:Y:S01]  /*0000*/  LDC R1, c[0x0][0x37c] ;  /* 0x0000df00ff017b82 */ /* 0x000fe20000000800 */
[----:B------:R-:W0:Y:S07]  /*0010*/  LDCU.64 UR4, c[0x0][0x3b0] ;  /* 0x00007600ff0477ac */ /* 0x000e2e0008000a00 */
[----:B------:R-:W1:Y:S01]  /*0020*/  LDC.U8 R0, c[0x0][0x3c0] ;  /* 0x0000f000ff007b82 */ /* 0x000e620000000000 */
[----:B------:R-:W2:Y:S01]  /*0030*/  LDCU.64 UR8, c[0x0][0x358] ;  /* 0x00006b00ff0877ac */ /* 0x000ea20008000a00 */
[----:B0-----:R-:W-:-:S04]  /*0040*/  UISETP.NE.U32.AND UP0, UPT, UR4, URZ, UPT ;  /* 0x000000ff0400728c */ /* 0x001fc8000bf05070 */
[----:B------:R-:W-:-:S09]  /*0050*/  UISETP.NE.AND.EX UP0, UPT, UR5, URZ, UPT, UP0 ;  /* 0x000000ff0500728c */ /* 0x000fd2000bf05300 */
        /* <DEDUP_REMOVED lines=9> */
.L_x_758:
[----:B------:R-:W-:Y:S01]  /*00f0*/  UISETP.GT.U32.AND UP0, UPT, UR4, 0x3ff, UPT ;  /* 0x000003ff0400788c */ /* 0x000fe2000bf04070 */
[----:B------:R-:W-:Y:S03]  /*0100*/  BSSY.RECONVERGENT B0, `(.L_x_759) ;  /* 0x000058d000007945 */ /* 0x000fe60003800200 */
[----:B------:R-:W-:-:S09]  /*0110*/  UISETP.GT.U32.AND.EX UP0, UPT, UR5, URZ, UPT, UP0 ;  /* 0x000000ff0500728c */ /* 0x000fd2000bf04100 */
[----:B------:R-:W-:Y:S05]  /*0120*/  BRA.U UP0, `(.L_x_760) ;  /* 0x0000003100247547 */ /* 0x000fea000b800000 */
[----:B------:R-:W0:Y:S01]  /*0130*/  S2R R13, SR_TID.X ;  /* 0x00000000000d7919 */ /* 0x000e220000002100 */
[----:B------:R-:W2:Y:S08]  /*0140*/  LDC.64 R2, c[0x0][0x380] ;  /* 0x0000e000ff027b82 */ /* 0x000eb00000000a00 */
[----:B------:R-:W3:Y:S01]  /*0150*/  LDC.64 R4, c[0x0][0x388] ;  /* 0x0000e200ff047b82 */ /* 0x000ee20000000a00 */
[----:B------:R-:W-:Y:S01]  /*0160*/  CS2R R10, SRZ ;  /* 0x00000000000a7805 */ /* 0x000fe2000001ff00 */
[----:B------:R-:W4:Y:S01]  /*0170*/  LDCU.64 UR6, c[0x0][0x3a0] ;  /* 0x00007400ff0677ac */ /* 0x000f220008000a00 */
[----:B0-----:R-:W-:-:S13]  /*0180*/  ISETP.GE.U32.AND P1, PT, R13, UR4, PT ;  /* 0x000000040d007c0c */ /* 0x001fda000bf26070 */
[C---:B--2---:R-:W-:Y:S01]  /*0190*/  @!P1 IMAD.WIDE.U32 R2, R13.reuse, 0x4, R2 ;  /* 0x000000040d029825 */ /* 0x044fe200078e0002 */
[----:B------:R-:W0:Y:S03]  /*01a0*/  @!P1 LDC.64 R6, c[0x0][0x3a0] ;  /* 0x0000e800ff069b82 */ /* 0x000e260000000a00 */
[C---:B---3--:R-:W-:Y:S02]  /*01b0*/  @!P1 IMAD.WIDE.U32 R4, R13.reuse, 0x4, R4 ;  /* 0x000000040d049825 */ /* 0x048fe400078e0004 */
[----:B------:R-:W2:Y:S04]  /*01c0*/  @!P1 LDG.E R2, desc[UR8][R2.64] ;  /* 0x0000000802029981 */ /* 0x000ea8000c1e1900 */
[----:B------:R-:W2:Y:S01]  /*01d0*/  @!P1 LDG.E R5, desc[UR8][R4.64] ;  /* 0x0000000804059981 */ /* 0x000ea2000c1e1900 */
[----:B------:R-:W-:Y:S01]  /*01e0*/  IMAD.MOV.U32 R15, RZ, RZ, R13 ;  /* 0x000000ffff0f7224 */ /* 0x000fe200078e000d */
[----:B------:R-:W-:Y:S01]  /*01f0*/  PRMT R12, RZ, 0x7610, R12 ;  /* 0x00007610ff0c7816 */ /* 0x000fe2000000000c */
[----:B------:R-:W-:Y:S01]  /*0200*/  @!P1 VIADD R15, R13, 0x100 ;  /* 0x000001000d0f9836 */ /* 0x000fe20000000000 */
[----:B------:R-:W-:Y:S04]  /*0210*/  BSSY.RECONVERGENT B1, `(.L_x_761) ;  /* 0x0000121000017945 */ /* 0x000fe80003800200 */
[----:B------:R-:W-:-:S02]  /*0220*/  ISETP.GE.U32.AND P2, PT, R15, UR4, PT ;  /* 0x000000040f007c0c */ /* 0x000fc4000bf46070 */
[----:B0-----:R-:W-:-:S05]  /*0230*/  @!P1 IADD3 R10, P3, PT, R13, R6, RZ ;  /* 0x000000060d0a9210 */ /* 0x001fca0007f7e0ff */
[----:B------:R-:W-:Y:S01]  /*0240*/  @!P1 IMAD.X R11, RZ, RZ, R7, P3 ;  /* 0x000000ffff0b9224 */ /* 0x000fe200018e0607 */
[----:B--2---:R-:W-:-:S04]  /*0250*/  @!P1 ISETP.NE.AND P0, PT, R2, R5, PT ;  /* 0x000000050200920c */ /* 0x004fc80003f05270 */
[----:B------:R-:W-:-:S04]  /*0260*/  @!P1 SEL R2, RZ, 0x1, !P0 ;  /* 0x00000001ff029807 */ /* 0x000fc80004000000 */
[----:B------:R-:W-:Y:S01]  /*0270*/  @!P1 PRMT R12, R2, 0x7610, R12 ;  /* 0x00007610020c9816 */ /* 0x000fe2000000000c */
[----:B----4-:R-:W-:Y:S06]  /*0280*/  @P2 BRA `(.L_x_762) ;  /* 0x0000001000642947 */ /* 0x010fec0003800000 */
[----:B------:R-:W-:Y:S01]  /*0290*/  LOP3.LUT R14, RZ, R15, RZ, 0x33, !PT ;  /* 0x0000000fff0e7212 */ /* 0x000fe200078e33ff */
[----:B------:R-:W-:Y:S04]  /*02a0*/  BSSY.RECONVERGENT B2, `(.L_x_763) ;  /* 0x000008a000027945 */ /* 0x000fe80003800200 */
[----:B------:R-:W-:-:S05]  /*02b0*/  VIADD R14, R14, UR4 ;  /* 0x000000040e0e7c36 */ /* 0x000fca0008000000 */
[C---:B------:R-:W-:Y:S02]  /*02c0*/  ISETP.GE.U32.AND P0, PT, R14.reuse, 0x700, PT ;  /* 0x000007000e00780c */ /* 0x040fe40003f06070 */
[----:B------:R-:W-:-:S04]  /*02d0*/  LEA.HI R16, R14, 0x1, RZ, 0x18 ;  /* 0x000000010e107811 */ /* 0x000fc800078fc0ff */
[----:B------:R-:W-:-:S04]  /*02e0*/  LOP3.LUT R35, R16, 0x7, RZ, 0xc0, !PT ;  /* 0x0000000710237812 */ /* 0x000fc800078ec0ff */
[----:B------:R-:W-:-:S03]  /*02f0*/  ISETP.NE.AND P1, PT, R35, RZ, PT ;  /* 0x000000ff2300720c */ /* 0x000fc60003f25270 */
[----:B------:R-:W-:Y:S10]  /*0300*/  @!P0 BRA `(.L_x_764) ;  /* 0x00000008000c8947 */ /* 0x000ff40003800000 */
[----:B------:R-:W0:Y:S01]  /*0310*/  LDC.64 R2, c[0x0][0x380] ;  /* 0x0000e000ff027b82 */ /* 0x000e220000000a00 */
[----:B------:R-:W-:-:S05]  /*0320*/  LOP3.LUT R18, R16, 0x1fffff8, RZ, 0xc0, !PT ;  /* 0x01fffff810127812 */ /* 0x000fca00078ec0ff */
[----:B------:R-:W-:Y:S02]  /*0330*/  IMAD.MOV R18, RZ, RZ, -R18 ;  /* 0x000000ffff127224 */ /* 0x000fe400078e0a12 */
[----:B------:R-:W2:Y:S05]  /*0340*/  LDC.64 R4, c[0x0][0x388] ;  /* 0x0000e200ff047b82 */ /* 0x000eaa0000000a00 */
.L_x_765:
[----:B0-----:R-:W-:-:S04]  /*0350*/  IMAD.WIDE.U32 R8, R15, 0x4, R2 ;  /* 0x000000040f087825 */ /* 0x001fc800078e0002 */
[C---:B--2---:R-:W-:Y:S01]  /*0360*/  IMAD.WIDE.U32 R6, R15.reuse, 0x4, R4 ;  /* 0x000000040f067825 */ /* 0x044fe200078e0004 */
[----:B------:R-:W2:Y:S04]  /*0370*/  LDG.E R33, desc[UR8][R8.64] ;  /* 0x0000000808217981 */ /* 0x000ea8000c1e1900 */
[----:B------:R-:W2:Y:S04]  /*0380*/  LDG.E R34, desc[UR8][R6.64] ;  /* 0x0000000806227981 */ /* 0x000ea8000c1e1900 */
[----:B------:R-:W3:Y:S04]  /*0390*/  LDG.E R32, desc[UR8][R8.64+0x400] ;  /* 0x0004000808207981 */ /* 0x000ee8000c1e1900 */
[----:B------:R-:W3:Y:S04]  /*03a0*/  LDG.E R31, desc[UR8][R6.64+0x400] ;  /* 0x00040008061f7981 */ /* 0x000ee8000c1e1900 */
[----:B------:R-:W4:Y:S04]  /*03b0*/  LDG.E R28, desc[UR8][R8.64+0x800] ;  /* 0x00080008081c7981 */ /* 0x000f28000c1e1900 */
[----:B------:R-:W4:Y:S04]  /*03c0*/  LDG.E R25, desc[UR8][R6.64+0x800] ;  /* 0x0008000806197981 */ /* 0x000f28000c1e1900 */
[----:B------:R-:W5:Y:S04]  /*03d0*/  LDG.E R26, desc[UR8][R8.64+0xc00] ;  /* 0x000c0008081a7981 */ /* 0x000f68000c1e1900 */
[----:B------:R-:W5:Y:S04]  /*03e0*/  LDG.E R19, desc[UR8][R6.64+0xc00] ;  /* 0x000c000806137981 */ /* 0x000f68000c1e1900 */
[----:B------:R-:W5:Y:S04]  /*03f0*/  LDG.E R20, desc[UR8][R8.64+0x1000] ;  /* 0x0010000808147981 */ /* 0x000f68000c1e1900 */
[----:B------:R-:W5:Y:S04]  /*0400*/  LDG.E R17, desc[UR8][R6.64+0x1000] ;  /* 0x0010000806117981 */ /* 0x000f68000c1e1900 */
[----:B------:R-:W5:Y:S04]  /*0410*/  LDG.E R23, desc[UR8][R8.64+0x1400] ;  /* 0x0014000808177981 */ /* 0x000f68000c1e1900 */
[----:B------:R-:W5:Y:S04]  /*0420*/  LDG.E R24, desc[UR8][R6.64+0x1400] ;  /* 0x0014000806187981 */ /* 0x000f68000c1e1900 */
[----:B------:R-:W5:Y:S04]  /*0430*/  LDG.E R21, desc[UR8][R8.64+0x1800] ;  /* 0x0018000808157981 */ /* 0x000f68000c1e1900 */
[----:B------:R-:W5:Y:S04]  /*0440*/  LDG.E R22, desc[UR8][R6.64+0x1800] ;  /* 0x0018000806167981 */ /* 0x000f68000c1e1900 */
[----:B------:R0:W5:Y:S04]  /*0450*/  LDG.E R27, desc[UR8][R8.64+0x1c00] ;  /* 0x001c0008081b7981 */ /* 0x000168000c1e1900 */
[----:B------:R1:W5:Y:S01]  /*0460*/  LDG.E R30, desc[UR8][R6.64+0x1c00] ;  /* 0x001c0008061e7981 */ /* 0x000362000c1e1900 */
[----:B------:R-:W-:Y:S01]  /*0470*/  PRMT R36, R12, 0x7610, R36 ;  /* 0x000076100c247816 */ /* 0x000fe20000000024 */
[----:B------:R-:W-:Y:S01]  /*0480*/  VIADD R18, R18, 0x8 ;  /* 0x0000000812127836 */ /* 0x000fe20000000000 */
[C---:B------:R-:W-:Y:S01]  /*0490*/  IADD3 R29, P3, PT, R15.reuse, UR6, RZ ;  /* 0x000000060f1d7c10 */ /* 0x040fe2000ff7e0ff */
[----:B------:R-:W-:Y:S01]  /*04a0*/  VIADD R15, R15, 0x800 ;  /* 0x000008000f0f7836 */ /* 0x000fe20000000000 */
[----:B------:R-:W-:-:S03]  /*04b0*/  LOP3.LUT P5, RZ, R36, 0xff, RZ, 0xc0, !PT ;  /* 0x000000ff24ff7812 */ /* 0x000fc600078ac0ff */
[----:B------:R-:W-:Y:S01]  /*04c0*/  IMAD.X R12, RZ, RZ, UR7, P3 ;  /* 0x00000007ff0c7e24 */ /* 0x000fe200098e06ff */
[CC--:B--2---:R-:W-:Y:S02]  /*04d0*/  ISETP.NE.AND P0, PT, R33.reuse, R34.reuse, PT ;  /* 0x000000222100720c */ /* 0x0c4fe40003f05270 */
[----:B------:R-:W-:-:S07]  /*04e0*/  ISETP.NE.AND P2, PT, R33, R34, P5 ;  /* 0x000000222100720c */ /* 0x000fce0002f45270 */
[----:B------:R-:W-:Y:S02]  /*04f0*/  @!P5 SEL R36, RZ, 0x1, !P0 ;  /* 0x00000001ff24d807 */ /* 0x000fe40004000000 */
[----:B------:R-:W-:Y:S02]  /*0500*/  ISETP.LT.U32.AND P0, PT, R29, R10, PT ;  /* 0x0000000a1d00720c */ /* 0x000fe40003f01070 */
[----:B------:R-:W-:Y:S02]  /*0510*/  SEL R33, R36, 0x1, !P2 ;  /* 0x0000000124217807 */ /* 0x000fe40005000000 */
[----:B---3--:R-:W-:Y:S02]  /*0520*/  ISETP.NE.AND P6, PT, R32, R31, PT ;  /* 0x0000001f2000720c */ /* 0x008fe40003fc5270 */
[----:B------:R-:W-:Y:S02]  /*0530*/  LOP3.LUT P3, RZ, R33, 0xff, RZ, 0xc0, !PT ;  /* 0x000000ff21ff7812 */ /* 0x000fe4000786c0ff */
[----:B------:R-:W-:-:S02]  /*0540*/  ISETP.LT.AND.EX P0, PT, R12, R11, PT, P0 ;  /* 0x0000000b0c00720c */ /* 0x000fc40003f01300 */
[----:B------:R-:W-:Y:S02]  /*0550*/  ISETP.NE.AND P4, PT, R32, R31, P3 ;  /* 0x0000001f2000720c */ /* 0x000fe40001f85270 */
[CC--:B0-----:R-:W-:Y:S02]  /*0560*/  SEL R9, R29.reuse, R10.reuse, P0 ;  /* 0x0000000a1d097207 */ /* 0x0c1fe40000000000 */
[CC--:B------:R-:W-:Y:S02]  /*0570*/  SEL R8, R12.reuse, R11.reuse, P0 ;  /* 0x0000000b0c087207 */ /* 0x0c0fe40000000000 */
[----:B------:R-:W-:Y:S02]  /*0580*/  @!P2 SEL R9, R29, R10, !P5 ;  /* 0x0000000a1d09a207 */ /* 0x000fe40006800000 */
[----:B------:R-:W-:Y:S02]  /*0590*/  @!P2 SEL R8, R12, R11, !P5 ;  /* 0x0000000b0c08a207 */ /* 0x000fe40006800000 */
[----:B------:R-:W-:-:S02]  /*05a0*/  @!P3 SEL R33, RZ, 0x1, !P6 ;  /* 0x00000001ff21b807 */ /* 0x000fc40007000000 */
[----:B-1----:R-:W-:Y:S02]  /*05b0*/  IADD3 R6, P0, PT, R29, 0x100, RZ ;  /* 0x000001001d067810 */ /* 0x002fe40007f1e0ff */
[----:B------:R-:W-:Y:S02]  /*05c0*/  SEL R33, R33, 0x1, !P4 ;  /* 0x0000000121217807 */ /* 0x000fe40006000000 */
[----:B----4-:R-:W-:Y:S01]  /*05d0*/  ISETP.NE.AND P6, PT, R28, R25, PT ;  /* 0x000000191c00720c */ /* 0x010fe20003fc5270 */
[----:B------:R-:W-:Y:S01]  /*05e0*/  IMAD.X R7, RZ, RZ, R12, P0 ;  /* 0x000000ffff077224 */ /* 0x000fe200000e060c */
[----:B------:R-:W-:Y:S02]  /*05f0*/  LOP3.LUT P2, RZ, R33, 0xff, RZ, 0xc0, !PT ;  /* 0x000000ff21ff7812 */ /* 0x000fe4000784c0ff */
[----:B------:R-:W-:Y:S02]  /*0600*/  ISETP.LT.U32.AND P0, PT, R6, R9, PT ;  /* 0x000000090600720c */ /* 0x000fe40003f01070 */
[----:B------:R-:W-:-:S02]  /*0610*/  ISETP.NE.AND P5, PT, R28, R25, P2 ;  /* 0x000000191c00720c */ /* 0x000fc400017a5270 */
[----:B------:R-:W-:-:S04]  /*0620*/  ISETP.LT.AND.EX P0, PT, R7, R8, PT, P0 ;  /* 0x000000080700720c */ /* 0x000fc80003f01300 */
[CC--:B------:R-:W-:Y:S02]  /*0630*/  SEL R11, R6.reuse, R9.reuse, P0 ;  /* 0x00000009060b7207 */ /* 0x0c0fe40000000000 */
[-C--:B------:R-:W-:Y:S02]  /*0640*/  SEL R10, R7, R8.reuse, P0 ;  /* 0x00000008070a7207 */ /* 0x080fe40000000000 */
[----:B------:R-:W-:Y:S02]  /*0650*/  @!P2 SEL R33, RZ, 0x1, !P6 ;  /* 0x00000001ff21a807 */ /* 0x000fe40007000000 */
[----:B------:R-:W-:Y:S02]  /*0660*/  @!P4 SEL R11, R6, R9, !P3 ;  /* 0x00000009060bc207 */ /* 0x000fe40005800000 */
[----:B------:R-:W-:Y:S02]  /*0670*/  SEL R33, R33, 0x1, !P5 ;  /* 0x0000000121217807 */ /* 0x000fe40006800000 */
[----:B------:R-:W-:-:S02]  /*0680*/  @!P4 SEL R10, R7, R8, !P3 ;  /* 0x00000008070ac207 */ /* 0x000fc40005800000 */
[----:B------:R-:W-:Y:S02]  /*0690*/  LOP3.LUT P3, RZ, R33, 0xff, RZ, 0xc0, !PT ;  /* 0x000000ff21ff7812 */ /* 0x000fe4000786c0ff */
[----:B------:R-:W-:Y:S02]  /*06a0*/  IADD3 R6, P0, PT, R29, 0x200, RZ ;  /* 0x000002001d067810 */ /* 0x000fe40007f1e0ff */
[CC--:B-----5:R-:W-:Y:S02]  /*06b0*/  ISETP.NE.AND P6, PT, R26.reuse, R19.reuse, PT ;  /* 0x000000131a00720c */ /* 0x0e0fe40003fc5270 */
[----:B------:R-:W-:Y:S01]  /*06c0*/  ISETP.NE.AND P4, PT, R26, R19, P3 ;  /* 0x000000131a00720c */ /* 0x000fe20001f85270 */
[----:B------:R-:W-:Y:S01]  /*06d0*/  IMAD.X R7, RZ, RZ, R12, P0 ;  /* 0x000000ffff077224 */ /* 0x000fe200000e060c */
[----:B------:R-:W-:-:S04]  /*06e0*/  ISETP.LT.U32.AND P0, PT, R6, R11, PT ;  /* 0x0000000b0600720c */ /* 0x000fc80003f01070 */
[-C--:B------:R-:W-:Y:S02]  /*06f0*/  ISETP.LT.AND.EX P0, PT, R7, R10.reuse, PT, P0 ;  /* 0x0000000a0700720c */ /* 0x080fe40003f01300 */
[----:B------:R-:W-:Y:S02]  /*0700*/  @!P3 SEL R33, RZ, 0x1, !P6 ;  /* 0x00000001ff21b807 */ /* 0x000fe40007000000 */
[CC--:B------:R-:W-:Y:S02]  /*0710*/  SEL R9, R6.reuse, R11.reuse, P0 ;  /* 0x0000000b06097207 */ /* 0x0c0fe40000000000 */
[----:B------:R-:W-:Y:S02]  /*0720*/  SEL R33, R33, 0x1, !P4 ;  /* 0x0000000121217807 */ /* 0x000fe40006000000 */
[----:B------:R-:W-:Y:S02]  /*0730*/  @!P5 SEL R9, R6, R11, !P2 ;  /* 0x0000000b0609d207 */ /* 0x000fe40005000000 */
[----:B------:R-:W-:-:S02]  /*0740*/  SEL R8, R7, R10, P0 ;  /* 0x0000000a07087207 */ /* 0x000fc40000000000 */
[----:B------:R-:W-:Y:S02]  /*0750*/  IADD3 R6, P0, PT, R29, 0x300, RZ ;  /* 0x000003001d067810 */ /* 0x000fe40007f1e0ff */
[----:B------:R-:W-:Y:S02]  /*0760*/  @!P5 SEL R8, R7, R10, !P2 ;  /* 0x0000000a0708d207 */ /* 0x000fe40005000000 */
[----:B------:R-:W-:Y:S01]  /*0770*/  LOP3.LUT P2, RZ, R33, 0xff, RZ, 0xc0, !PT ;  /* 0x000000ff21ff7812 */ /* 0x000fe2000784c0ff */
[----:B------:R-:W-:Y:S01]  /*0780*/  IMAD.X R7, RZ, RZ, R12, P0 ;  /* 0x000000ffff077224 */ /* 0x000fe200000e060c */
[----:B------:R-:W-:Y:S02]  /*0790*/  ISETP.LT.U32.AND P0, PT, R6, R9, PT ;  /* 0x000000090600720c */ /* 0x000fe40003f01070 */
[----:B------:R-:W-:Y:S02]  /*07a0*/  ISETP.NE.AND P6, PT, R20, R17, PT ;  /* 0x000000111400720c */ /* 0x000fe40003fc5270 */
[----:B------:R-:W-:-:S02]  /*07b0*/  ISETP.LT.AND.EX P0, PT, R7, R8, PT, P0 ;  /* 0x000000080700720c */ /* 0x000fc40003f01300 */
[----:B------:R-:W-:Y:S02]  /*07c0*/  ISETP.NE.AND P5, PT, R20, R17, P2 ;  /* 0x000000111400720c */ /* 0x000fe400017a5270 */
[CC--:B------:R-:W-:Y:S02]  /*07d0*/  SEL R11, R6.reuse, R9.reuse, P0 ;  /* 0x00000009060b7207 */ /* 0x0c0fe40000000000 */
[----:B------:R-:W-:Y:S02]  /*07e0*/  @!P4 SEL R11, R6, R9, !P3 ;  /* 0x00000009060bc207 */ /* 0x000fe40005800000 */
[----:B------:R-:W-:Y:S02]  /*07f0*/  @!P2 SEL R33, RZ, 0x1, !P6 ;  /* 0x00000001ff21a807 */ /* 0x000fe40007000000 */
[----:B------:R-:W-:Y:S02]  /*0800*/  SEL R10, R7, R8, P0 ;  /* 0x00000008070a7207 */ /* 0x000fe40000000000 */
[----:B------:R-:W-:-:S02]  /*0810*/  IADD3 R6, P0, PT, R29, 0x400, RZ ;  /* 0x000004001d067810 */ /* 0x000fc40007f1e0ff */
[----:B------:R-:W-:Y:S02]  /*0820*/  SEL R33, R33, 0x1, !P5 ;  /* 0x0000000121217807 */ /* 0x000fe40006800000 */
[----:B------:R-:W-:Y:S01]  /*0830*/  @!P4 SEL R10, R7, R8, !P3 ;  /* 0x00000008070ac207 */ /* 0x000fe20005800000 */
[----:B------:R-:W-:Y:S01]  /*0840*/  IMAD.X R7, RZ, RZ, R12, P0 ;  /* 0x000000ffff077224 */ /* 0x000fe200000e060c */
[----:B------:R-:W-:Y:S02]  /*0850*/  ISETP.LT.U32.AND P0, PT, R6, R11, PT ;  /* 0x0000000b0600720c */ /* 0x000fe40003f01070 */
[----:B------:R-:W-:Y:S02]  /*0860*/  LOP3.LUT P3, RZ, R33, 0xff, RZ, 0xc0, !PT ;  /* 0x000000ff21ff7812 */ /* 0x000fe4000786c0ff */
[----:B------:R-:W-:Y:S02]  /*0870*/  ISETP.LT.AND.EX P0, PT, R7, R10, PT, P0 ;  /* 0x0000000a0700720c */ /* 0x000fe40003f01300 */
[----:B------:R-:W-:-:S02]  /*0880*/  ISETP.NE.AND P4, PT, R23, R24, P3 ;  /* 0x000000181700720c */ /* 0x000fc40001f85270 */
[CC--:B------:R-:W-:Y:S02]  /*0890*/  SEL R9, R6.reuse, R11.reuse, P0 ;  /* 0x0000000b06097207 */ /* 0x0c0fe40000000000 */
[----:B------:R-:W-:Y:S02]  /*08a0*/  SEL R8, R7, R10, P0 ;  /* 0x0000000a07087207 */ /* 0x000fe40000000000 */
[----:B------:R-:W-:Y:S02]  /*08b0*/  ISETP.NE.AND P0, PT, R23, R24, PT ;  /* 0x000000181700720c */ /* 0x000fe40003f05270 */
[----:B------:R-:W-:Y:S02]  /*08c0*/  @!P5 SEL R9, R6, R11, !P2 ;  /* 0x0000000b0609d207 */ /* 0x000fe40005000000 */
[----:B------:R-:W-:Y:S02]  /*08d0*/  IADD3 R6, P6, PT, R29, 0x500, RZ ;  /* 0x000005001d067810 */ /* 0x000fe40007fde0ff */
[----:B------:R-:W-:-:S02]  /*08e0*/  @!P3 SEL R33, RZ, 0x1, !P0 ;  /* 0x00000001ff21b807 */ /* 0x000fc40004000000 */
[----:B------:R-:W-:Y:S01]  /*08f0*/  @!P5 SEL R8, R7, R10, !P2 ;  /* 0x0000000a0708d207 */ /* 0x000fe20005000000 */
[----:B------:R-:W-:Y:S01]  /*0900*/  IMAD.X R7, RZ, RZ, R12, P6 ;  /* 0x000000ffff077224 */ /* 0x000fe200030e060c */
[CC--:B------:R-:W-:Y:S02]  /*0910*/  ISETP.LT.U32.AND P0, PT, R6.reuse, R9.reuse, PT ;  /* 0x000000090600720c */ /* 0x0c0fe40003f01070 */
[----:B------:R-:W-:Y:S02]  /*0920*/  SEL R33, R33, 0x1, !P4 ;  /* 0x0000000121217807 */ /* 0x000fe40006000000 */
[----:B------:R-:W-:Y:S02]  /*0930*/  ISETP.LT.AND.EX P0, PT, R7, R8, PT, P0 ;  /* 0x000000080700720c */ /* 0x000fe40003f01300 */
[----:B------:R-:W-:Y:S02]  /*0940*/  LOP3.LUT P2, RZ, R33, 0xff, RZ, 0xc0, !PT ;  /* 0x000000ff21ff7812 */ /* 0x000fe4000784c0ff */
[----:B------:R-:W-:-:S02]  /*0950*/  SEL R11, R6, R9, P0 ;  /* 0x00000009060b7207 */ /* 0x000fc40000000000 */
[-C--:B------:R-:W-:Y:S02]  /*0960*/  SEL R10, R7, R8.reuse, P0 ;  /* 0x00000008070a7207 */ /* 0x080fe40000000000 */
[----:B------:R-:W-:Y:S02]  /*0970*/  @!P4 SEL R11, R6, R9, !P3 ;  /* 0x00000009060bc207 */ /* 0x000fe40005800000 */
[----:B------:R-:W-:Y:S02]  /*0980*/  IADD3 R6, P0, PT, R29, 0x600, RZ ;  /* 0x000006001d067810 */ /* 0x000fe40007f1e0ff */
[----:B------:R-:W-:Y:S02]  /*0990*/  @!P4 SEL R10, R7, R8, !P3 ;  /* 0x00000008070ac207 */ /* 0x000fe40005800000 */
[CC--:B------:R-:W-:Y:S01]  /*09a0*/  ISETP.NE.AND P4, PT, R21.reuse, R22.reuse, P2 ;  /* 0x000000161500720c */ /* 0x0c0fe20001785270 */
[----:B------:R-:W-:Y:S01]  /*09b0*/  IMAD.X R9, RZ, RZ, R12, P0 ;  /* 0x000000ffff097224 */ /* 0x000fe200000e060c */
[----:B------:R-:W-:-:S02]  /*09c0*/  ISETP.NE.AND P3, PT, R21, R22, PT ;  /* 0x000000161500720c */ /* 0x000fc40003f65270 */
[CC--:B------:R-:W-:Y:S02]  /*09d0*/  ISETP.LT.U32.AND P0, PT, R6.reuse, R11.reuse, PT ;  /* 0x0000000b0600720c */ /* 0x0c0fe40003f01070 */
[----:B------:R-:W-:Y:S02]  /*09e0*/  @!P2 SEL R33, RZ, 0x1, !P3 ;  /* 0x00000001ff21a807 */ /* 0x000fe40005800000 */
[----:B------:R-:W-:Y:S02]  /*09f0*/  ISETP.LT.AND.EX P0, PT, R9, R10, PT, P0 ;  /* 0x0000000a0900720c */ /* 0x000fe40003f01300 */
[----:B------:R-:W-:Y:S02]  /*0a00*/  SEL R33, R33, 0x1, !P4 ;  /* 0x0000000121217807 */ /* 0x000fe40006000000 */
[----:B------:R-:W-:Y:S02]  /*0a10*/  IADD3 R29, P5, PT, R29, 0x700, RZ ;  /* 0x000007001d1d7810 */ /* 0x000fe40007fbe0ff */
[----:B------:R-:W-:-:S02]  /*0a20*/  SEL R8, R6, R11, P0 ;  /* 0x0000000b06087207 */ /* 0x000fc40000000000 */
[----:B------:R-:W-:Y:S02]  /*0a30*/  LOP3.LUT P3, RZ, R33, 0xff, RZ, 0xc0, !PT ;  /* 0x000000ff21ff7812 */ /* 0x000fe4000786c0ff */
[----:B------:R-:W-:Y:S01]  /*0a40*/  @!P4 SEL R8, R6, R11, !P2 ;  /* 0x0000000b0608c207 */ /* 0x000fe20005000000 */
[----:B------:R-:W-:Y:S01]  /*0a50*/  IMAD.X R6, RZ, RZ, R12, P5 ;  /* 0x000000ffff067224 */ /* 0x000fe200028e060c */
[CC--:B------:R-:W-:Y:S02]  /*0a60*/  SEL R7, R9.reuse, R10.reuse, P0 ;  /* 0x0000000a09077207 */ /* 0x0c0fe40000000000 */
[----:B------:R-:W-:Y:S02]  /*0a70*/  ISETP.NE.AND P5, PT, R18, RZ, PT ;  /* 0x000000ff1200720c */ /* 0x000fe40003fa5270 */
[----:B------:R-:W-:Y:S02]  /*0a80*/  @!P4 SEL R7, R9, R10, !P2 ;  /* 0x0000000a0907c207 */ /* 0x000fe40005000000 */
[----:B------:R-:W-:-:S02]  /*0a90*/  ISETP.NE.AND P4, PT, R27, R30, P3 ;  /* 0x0000001e1b00720c */ /* 0x000fc40001f85270 */
[----:B------:R-:W-:Y:S02]  /*0aa0*/  ISETP.LT.U32.AND P0, PT, R29, R8, PT ;  /* 0x000000081d00720c */ /* 0x000fe40003f01070 */
[----:B------:R-:W-:Y:S02]  /*0ab0*/  ISETP.NE.AND P2, PT, R27, R30, PT ;  /* 0x0000001e1b00720c */ /* 0x000fe40003f45270 */
[CC--:B------:R-:W-:Y:S02]  /*0ac0*/  ISETP.LT.AND.EX P0, PT, R6.reuse, R7.reuse, PT, P0 ;  /* 0x000000070600720c */ /* 0x0c0fe40003f01300 */
[----:B------:R-:W-:Y:S02]  /*0ad0*/  @!P3 SEL R33, RZ, 0x1, !P2 ;  /* 0x00000001ff21b807 */ /* 0x000fe40005000000 */
[----:B------:R-:W-:Y:S02]  /*0ae0*/  SEL R10, R29, R8, P0 ;  /* 0x000000081d0a7207 */ /* 0x000fe40000000000 */
[----:B------:R-:W-:-:S02]  /*0af0*/  SEL R11, R6, R7, P0 ;  /* 0x00000007060b7207 */ /* 0x000fc40000000000 */
[----:B------:R-:W-:Y:S02]  /*0b00*/  SEL R12, R33, 0x1, !P4 ;  /* 0x00000001210c7807 */ /* 0x000fe40006000000 */
[----:B------:R-:W-:Y:S02]  /*0b10*/  @!P4 SEL R10, R29, R8, !P3 ;  /* 0x000000081d0ac207 */ /* 0x000fe40005800000 */
[----:B------:R-:W-:Y:S01]  /*0b20*/  @!P4 SEL R11, R6, R7, !P3 ;  /* 0x00000007060bc207 */ /* 0x000fe20005800000 */
[----:B------:R-:W-:Y:S06]  /*0b30*/  @P5 BRA `(.L_x_765) ;  /* 0xfffffff800045947 */ /* 0x000fec000383ffff */
.L_x_764:
[----:B------:R-:W-:Y:S05]  /*0b40*/  BSYNC.RECONVERGENT B2 ;  /* 0x0000000000027941 */ /* 0x000fea0003800200 */
.L_x_763:
[----:B------:R-:W-:Y:S05]  /*0b50*/  @!P1 BRA `(.L_x_762) ;  /* 0x0000000800309947 */ /* 0x000fea0003800000 */
[----:B------:R-:W-:Y:S01]  /*0b60*/  ISETP.GE.U32.AND P0, PT, R35, 0x4, PT ;  /* 0x000000042300780c */ /* 0x000fe20003f06070 */
[----:B------:R-:W-:Y:S01]  /*0b70*/  BSSY.RECONVERGENT B2, `(.L_x_766) ;  /* 0x0000048000027945 */ /* 0x000fe20003800200 */
[----:B------:R-:W-:-:S11]  /*0b80*/  LOP3.LUT P1, R16, R16, 0x3, RZ, 0xc0, !PT ;  /* 0x0000000310107812 */ /* 0x000fd6000782c0ff */
[----:B------:R-:W-:Y:S05]  /*0b90*/  @!P0 BRA `(.L_x_767) ;  /* 0x0000000400148947 */ /* 0x000fea0003800000 */
[----:B------:R-:W0:Y:S01]  /*0ba0*/  LDC.64 R4, c[0x0][0x380] ;  /* 0x0000e000ff047b82 */ /* 0x000e220000000a00 */
[----:B------:R-:W2:Y:S07]  /*0bb0*/  LDCU.64 UR10, c[0x0][0x3a0] ;  /* 0x00007400ff0a77ac */ /* 0x000eae0008000a00 */
[----:B------:R-:W3:Y:S01]  /*0bc0*/  LDC.64 R6, c[0x0][0x388] ;  /* 0x0000e200ff067b82 */ /* 0x000ee20000000a00 */
[----:B0-----:R-:W-:-:S05]  /*0bd0*/  IMAD.WIDE.U32 R4, R15, 0x4, R4 ;  /* 0x000000040f047825 */ /* 0x001fca00078e0004 */
[----:B------:R-:W4:Y:S01]  /*0be0*/  LDG.E R3, desc[UR8][R4.64] ;  /* 0x0000000804037981 */ /* 0x000f22000c1e1900 */
[----:B---3--:R-:W-:-:S03]  /*0bf0*/  IMAD.WIDE.U32 R6, R15, 0x4, R6 ;  /* 0x000000040f067825 */ /* 0x008fc600078e0006 */
[----:B------:R-:W3:Y:S04]  /*0c00*/  LDG.E R9, desc[UR8][R4.64+0x400] ;  /* 0x0004000804097981 */ /* 0x000ee8000c1e1900 */
[----:B------:R-:W4:Y:S04]  /*0c10*/  LDG.E R8, desc[UR8][R6.64] ;  /* 0x0000000806087981 */ /* 0x000f28000c1e1900 */
[----:B------:R-:W3:Y:S04]  /*0c20*/  LDG.E R18, desc[UR8][R6.64+0x400] ;  /* 0x0004000806127981 */ /* 0x000ee8000c1e1900 */
[----:B------:R-:W5:Y:S04]  /*0c30*/  LDG.E R17, desc[UR8][R4.64+0x800] ;  /* 0x0008000804117981 */ /* 0x000f68000c1e1900 */
[----:B------:R-:W5:Y:S04]  /*0c40*/  LDG.E R20, desc[UR8][R6.64+0x800] ;  /* 0x0008000806147981 */ /* 0x000f68000c1e1900 */
[----:B------:R-:W5:Y:S04]  /*0c50*/  LDG.E R2, desc[UR8][R4.64+0xc00] ;  /* 0x000c000804027981 */ /* 0x000f68000c1e1900 */
[----:B------:R0:W5:Y:S01]  /*0c60*/  LDG.E R19, desc[UR8][R6.64+0xc00] ;  /* 0x000c000806137981 */ /* 0x000162000c1e1900 */
[----:B------:R-:W-:-:S02]  /*0c70*/  LOP3.LUT P3, RZ, R12, 0xff, RZ, 0xc0, !PT ;  /* 0x000000ff0cff7812 */ /* 0x000fc4000786c0ff */
[----:B--2---:R-:W-:Y:S02]  /*0c80*/  IADD3 R21, P2, PT, R15, UR10, RZ ;  /* 0x0000000a0f157c10 */ /* 0x004fe4000ff5e0ff */
[CC--:B----4-:R-:W-:Y:S02]  /*0c90*/  ISETP.NE.AND P0, PT, R3.reuse, R8.reuse, PT ;  /* 0x000000080300720c */ /* 0x0d0fe40003f05270 */
[----:B------:R-:W-:-:S07]  /*0ca0*/  ISETP.NE.AND P4, PT, R3, R8, P3 ;  /* 0x000000080300720c */ /* 0x000fce0001f85270 */
[----:B------:R-:W-:Y:S01]  /*0cb0*/  @!P3 SEL R12, RZ, 0x1, !P0 ;  /* 0x00000001ff0cb807 */ /* 0x000fe20004000000 */
[----:B------:R-:W-:-:S03]  /*0cc0*/  IMAD.X R8, RZ, RZ, UR11, P2 ;  /* 0x0000000bff087e24 */ /* 0x000fc600090e06ff */
[----:B------:R-:W-:Y:S02]  /*0cd0*/  SEL R12, R12, 0x1, !P4 ;  /* 0x000000010c0c7807 */ /* 0x000fe40006000000 */
[----:B------:R-:W-:Y:S02]  /*0ce0*/  ISETP.LT.U32.AND P0, PT, R21, R10, PT ;  /* 0x0000000a1500720c */ /* 0x000fe40003f01070 */
[----:B------:R-:W-:Y:S02]  /*0cf0*/  LOP3.LUT P2, RZ, R12, 0xff, RZ, 0xc0, !PT ;  /* 0x000000ff0cff7812 */ /* 0x000fe4000784c0ff */
[----:B------:R-:W-:Y:S01]  /*0d00*/  ISETP.LT.AND.EX P0, PT, R8, R11, PT, P0 ;  /* 0x0000000b0800720c */ /* 0x000fe20003f01300 */
[----:B------:R-:W-:-:S03]  /*0d10*/  VIADD R3, R15, 0x100 ;  /* 0x000001000f037836 */ /* 0x000fc60000000000 */
[----:B0-----:R-:W-:Y:S02]  /*0d20*/  SEL R7, R21, R10, P0 ;  /* 0x0000000a15077207 */ /* 0x001fe40000000000 */
[CC--:B------:R-:W-:Y:S02]  /*0d30*/  SEL R6, R8.reuse, R11.reuse, P0 ;  /* 0x0000000b08067207 */ /* 0x0c0fe40000000000 */
[----:B---3--:R-:W-:Y:S02]  /*0d40*/  ISETP.NE.AND P0, PT, R9, R18, PT ;  /* 0x000000120900720c */ /* 0x008fe40003f05270 */
[----:B------:R-:W-:Y:S02]  /*0d50*/  @!P4 SEL R7, R21, R10, !P3 ;  /* 0x0000000a1507c207 */ /* 0x000fe40005800000 */
[----:B------:R-:W-:Y:S02]  /*0d60*/  @!P4 SEL R6, R8, R11, !P3 ;  /* 0x0000000b0806c207 */ /* 0x000fe40005800000 */
[----:B------:R-:W-:-:S02]  /*0d70*/  ISETP.NE.AND P4, PT, R9, R18, P2 ;  /* 0x000000120900720c */ /* 0x000fc40001785270 */
[----:B------:R-:W-:Y:S02]  /*0d80*/  @!P2 SEL R12, RZ, 0x1, !P0 ;  /* 0x00000001ff0ca807 */ /* 0x000fe40004000000 */
[----:B------:R-:W-:Y:S02]  /*0d90*/  IADD3 R4, P5, PT, R3, UR10, RZ ;  /* 0x0000000a03047c10 */ /* 0x000fe4000ffbe0ff */
[----:B------:R-:W-:Y:S02]  /*0da0*/  SEL R12, R12, 0x1, !P4 ;  /* 0x000000010c0c7807 */ /* 0x000fe40006000000 */
[----:B------:R-:W-:Y:S01]  /*0db0*/  ISETP.LT.U32.AND P0, PT, R4, R7, PT ;  /* 0x000000070400720c */ /* 0x000fe20003f01070 */
[----:B------:R-:W-:Y:S01]  /*0dc0*/  IMAD.X R5, RZ, RZ, UR11, P5 ;  /* 0x0000000bff057e24 */ /* 0x000fe2000a8e06ff */
[----:B------:R-:W-:Y:S01]  /*0dd0*/  LOP3.LUT P3, RZ, R12, 0xff, RZ, 0xc0, !PT ;  /* 0x000000ff0cff7812 */ /* 0x000fe2000786c0ff */
[----:B------:R-:W-:-:S03]  /*0de0*/  VIADD R3, R15, 0x200 ;  /* 0x000002000f037836 */ /* 0x000fc60000000000 */
[----:B------:R-:W-:-:S04]  /*0df0*/  ISETP.LT.AND.EX P0, PT, R5, R6, PT, P0 ;  /* 0x000000060500720c */ /* 0x000fc80003f01300 */
[CC--:B------:R-:W-:Y:S02]  /*0e00*/  SEL R9, R4.reuse, R7.reuse, P0 ;  /* 0x0000000704097207 */ /* 0x0c0fe40000000000 */
[CC--:B------:R-:W-:Y:S02]  /*0e10*/  SEL R8, R5.reuse, R6.reuse, P0 ;  /* 0x0000000605087207 */ /* 0x0c0fe40000000000 */
[----:B------:R-:W-:Y:S02]  /*0e20*/  @!P4 SEL R9, R4, R7, !P2 ;  /* 0x000000070409c207 */ /* 0x000fe40005000000 */
[----:B------:R-:W-:Y:S02]  /*0e30*/  @!P4 SEL R8, R5, R6, !P2 ;  /* 0x000000060508c207 */ /* 0x000fe40005000000 */
[----:B------:R-:W-:Y:S02]  /*0e40*/  IADD3 R4, P0, PT, R3, UR10, RZ ;  /* 0x0000000a03047c10 */ /* 0x000fe4000ff1e0ff */
[----:B-----5:R-:W-:-:S02]  /*0e50*/  ISETP.NE.AND P2, PT, R17, R20, PT ;  /* 0x000000141100720c */ /* 0x020fc40003f45270 */
[----:B------:R-:W-:Y:S01]  /*0e60*/  ISETP.NE.AND P4, PT, R17, R20, P3 ;  /* 0x000000141100720c */ /* 0x000fe20001f85270 */
[----:B------:R-:W-:Y:S01]  /*0e70*/  IMAD.X R7, RZ, RZ, UR11, P0 ;  /* 0x0000000bff077e24 */ /* 0x000fe200080e06ff */
[----:B------:R-:W-:Y:S02]  /*0e80*/  @!P3 SEL R12, RZ, 0x1, !P2 ;  /* 0x00000001ff0cb807 */ /* 0x000fe40005000000 */
[----:B------:R-:W-:Y:S01]  /*0e90*/  ISETP.LT.U32.AND P0, PT, R4, R9, PT ;  /* 0x000000090400720c */ /* 0x000fe20003f01070 */
[----:B------:R-:W-:Y:S01]  /*0ea0*/  VIADD R3, R15, 0x300 ;  /* 0x000003000f037836 */ /* 0x000fe20000000000 */
[----:B------:R-:W-:Y:S02]  /*0eb0*/  SEL R12, R12, 0x1, !P4 ;  /* 0x000000010c0c7807 */ /* 0x000fe40006000000 */
[----:B------:R-:W-:Y:S02]  /*0ec0*/  ISETP.LT.AND.EX P0, PT, R7, R8, PT, P0 ;  /* 0x000000080700720c */ /* 0x000fe40003f01300 */
[----:B------:R-:W-:-:S02]  /*0ed0*/  LOP3.LUT P2, RZ, R12, 0xff, RZ, 0xc0, !PT ;  /* 0x000000ff0cff7812 */ /* 0x000fc4000784c0ff */
[----:B------:R-:W-:Y:S02]  /*0ee0*/  IADD3 R3, P5, PT, R3, UR10, RZ ;  /* 0x0000000a03037c10 */ /* 0x000fe4000ffbe0ff */
[CC--:B------:R-:W-:Y:S02]  /*0ef0*/  SEL R6, R4.reuse, R9.reuse, P0 ;  /* 0x0000000904067207 */ /* 0x0c0fe40000000000 */
[CC--:B------:R-:W-:Y:S02]  /*0f00*/  SEL R5, R7.reuse, R8.reuse, P0 ;  /* 0x0000000807057207 */ /* 0x0c0fe40000000000 */
[----:B------:R-:W-:Y:S02]  /*0f10*/  @!P4 SEL R6, R4, R9, !P3 ;  /* 0x000000090406c207 */ /* 0x000fe40005800000 */
[----:B------:R-:W-:Y:S02]  /*0f20*/  @!P4 SEL R5, R7, R8, !P3 ;  /* 0x000000080705c207 */ /* 0x000fe40005800000 */
[----:B------:R-:W-:Y:S01]  /*0f30*/  ISETP.NE.AND P4, PT, R2, R19, P2 ;  /* 0x000000130200720c */ /* 0x000fe20001785270 */
[----:B------:R-:W-:Y:S01]  /*0f40*/  IMAD.X R4, RZ, RZ, UR11, P5 ;  /* 0x0000000bff047e24 */ /* 0x000fe2000a8e06ff */
        /* <DEDUP_REMOVED lines=9> */
[----:B------:R-:W-:-:S07]  /*0fe0*/  @!P4 SEL R11, R4, R5, !P2 ;  /* 0x00000005040bc207 */ /* 0x000fce0005000000 */
.L_x_767:
[----:B------:R-:W-:Y:S05]  /*0ff0*/  BSYNC.RECONVERGENT B2 ;  /* 0x0000000000027941 */ /* 0x000fea0003800200 */
.L_x_766:
[----:B------:R-:W-:Y:S05]  /*1000*/  @!P1 BRA `(.L_x_762) ;  /* 0x0000000400049947 */ /* 0x000fea0003800000 */
[----:B------:R-:W-:Y:S01]  /*1010*/  ISETP.NE.AND P0, PT, R16, 0x1, PT ;  /* 0x000000011000780c */ /* 0x000fe20003f05270 */
[----:B------:R-:W-:Y:S01]  /*1020*/  BSSY.RECONVERGENT B2, `(.L_x_768) ;  /* 0x0000028000027945 */ /* 0x000fe20003800200 */
[----:B------:R-:W-:-:S11]  /*1030*/  LOP3.LUT P1, RZ, R14, 0x100, RZ, 0xc0, !PT ;  /* 0x000001000eff7812 */ /* 0x000fd6000782c0ff */
        /* <DEDUP_REMOVED lines=9> */
[----:B------:R0:W3:Y:S01]  /*10d0*/  LDG.E R17, desc[UR8][R4.64+0x400] ;  /* 0x0004000804117981 */ /* 0x0000e2000c1e1900 */
[----:B------:R-:W-:Y:S02]  /*10e0*/  LOP3.LUT P2, RZ, R12, 0xff, RZ, 0xc0, !PT ;  /* 0x000000ff0cff7812 */ /* 0x000fe4000784c0ff */
[C---:B--2---:R-:W-:Y:S01]  /*10f0*/  IADD3 R7, P4, PT, R15.reuse, UR10, RZ ;  /* 0x0000000a0f077c10 */ /* 0x044fe2000ff9e0ff */
[----:B------:R-:W-:-:S03]  /*1100*/  VIADD R8, R15, 0x100 ;  /* 0x000001000f087836 */ /* 0x000fc60000000000 */
[----:B------:R-:W-:Y:S01]  /*1110*/  ISETP.LT.U32.AND P0, PT, R7, R10, PT ;  /* 0x0000000a0700720c */ /* 0x000fe20003f01070 */
[----:B------:R-:W-:Y:S01]  /*1120*/  VIADD R15, R15, 0x200 ;  /* 0x000002000f0f7836 */ /* 0x000fe20000000000 */
[CC--:B----4-:R-:W-:Y:S02]  /*1130*/  ISETP.NE.AND P5, PT, R6.reuse, R9.reuse, PT ;  /* 0x000000090600720c */ /* 0x0d0fe40003fa5270 */
[----:B------:R-:W-:Y:S01]  /*1140*/  ISETP.NE.AND P3, PT, R6, R9, P2 ;  /* 0x000000090600720c */ /* 0x000fe20001765270 */
[----:B------:R-:W-:Y:S02]  /*1150*/  IMAD.X R6, RZ, RZ, UR11, P4 ;  /* 0x0000000bff067e24 */ /* 0x000fe4000a0e06ff */
[----:B------:R-:W-:-:S04]  /*1160*/  @!P2 SEL R12, RZ, 0x1, !P5 ;  /* 0x00000001ff0ca807 */ /* 0x000fc80006800000 */
[----:B------:R-:W-:Y:S02]  /*1170*/  SEL R12, R12, 0x1, !P3 ;  /* 0x000000010c0c7807 */ /* 0x000fe40005800000 */
[-C--:B------:R-:W-:Y:S02]  /*1180*/  ISETP.LT.AND.EX P0, PT, R6, R11.reuse, PT, P0 ;  /* 0x0000000b0600720c */ /* 0x080fe40003f01300 */
[----:B------:R-:W-:Y:S02]  /*1190*/  LOP3.LUT P4, RZ, R12, 0xff, RZ, 0xc0, !PT ;  /* 0x000000ff0cff7812 */ /* 0x000fe4000788c0ff */
[----:B0-----:R-:W-:Y:S02]  /*11a0*/  IADD3 R5, P5, PT, R8, UR10, RZ ;  /* 0x0000000a08057c10 */ /* 0x001fe4000ffbe0ff */
[----:B------:R-:W-:Y:S02]  /*11b0*/  SEL R2, R7, R10, P0 ;  /* 0x0000000a07027207 */ /* 0x000fe40000000000 */
[----:B------:R-:W-:-:S02]  /*11c0*/  SEL R3, R6, R11, P0 ;  /* 0x0000000b06037207 */ /* 0x000fc40000000000 */
[----:B------:R-:W-:Y:S02]  /*11d0*/  @!P3 SEL R2, R7, R10, !P2 ;  /* 0x0000000a0702b207 */ /* 0x000fe40005000000 */
[----:B------:R-:W-:Y:S02]  /*11e0*/  @!P3 SEL R3, R6, R11, !P2 ;  /* 0x0000000b0603b207 */ /* 0x000fe40005000000 */
[CC--:B---3--:R-:W-:Y:S01]  /*11f0*/  ISETP.NE.AND P3, PT, R14.reuse, R17.reuse, P4 ;  /* 0x000000110e00720c */ /* 0x0c8fe20002765270 */
[----:B------:R-:W-:Y:S01]  /*1200*/  IMAD.X R4, RZ, RZ, UR11, P5 ;  /* 0x0000000bff047e24 */ /* 0x000fe2000a8e06ff */
        /* <DEDUP_REMOVED lines=9> */
.L_x_769:
[----:B------:R-:W-:Y:S05]  /*12a0*/  BSYNC.RECONVERGENT B2 ;  /* 0x0000000000027941 */ /* 0x000fea0003800200 */
.L_x_768:
[----:B------:R-:W-:Y:S05]  /*12b0*/  @P1 BRA `(.L_x_762) ;  /* 0x0000000000581947 */ /* 0x000fea0003800000 */
[----:B------:R-:W0:Y:S01]  /*12c0*/  LDC.64 R2, c[0x0][0x380] ;  /* 0x0000e000ff027b82 */ /* 0x000e220000000a00 */
[----:B------:R-:W2:Y:S07]  /*12d0*/  LDCU.64 UR10, c[0x0][0x3a0] ;  /* 0x00007400ff0a77ac */ /* 0x000eae0008000a00 */
[----:B------:R-:W3:Y:S01]  /*12e0*/  LDC.64 R4, c[0x0][0x388] ;  /* 0x0000e200ff047b82 */ /* 0x000ee20000000a00 */
[----:B0-----:R-:W-:-:S06]  /*12f0*/  IMAD.WIDE.U32 R2, R15, 0x4, R2 ;  /* 0x000000040f027825 */ /* 0x001fcc00078e0002 */
[----:B------:R-:W4:Y:S01]  /*1300*/  LDG.E R2, desc[UR8][R2.64] ;  /* 0x0000000802027981 */ /* 0x000f22000c1e1900 */
[----:B---3--:R-:W-:-:S06]  /*1310*/  IMAD.WIDE.U32 R4, R15, 0x4, R4 ;  /* 0x000000040f047825 */ /* 0x008fcc00078e0004 */
[----:B------:R-:W4:Y:S01]  /*1320*/  LDG.E R5, desc[UR8][R4.64] ;  /* 0x0000000804057981 */ /* 0x000f22000c1e1900 */
[----:B------:R-:W-:Y:S02]  /*1330*/  LOP3.LUT P3, RZ, R12, 0xff, RZ, 0xc0, !PT ;  /* 0x000000ff0cff7812 */ /* 0x000fe4000786c0ff */
[----:B--2---:R-:W-:-:S05]  /*1340*/  IADD3 R7, P0, PT, R15, UR10, RZ ;  /* 0x0000000a0f077c10 */ /* 0x004fca000ff1e0ff */
[----:B------:R-:W-:Y:S01]  /*1350*/  IMAD.X R8, RZ, RZ, UR11, P0 ;  /* 0x0000000bff087e24 */ /* 0x000fe200080e06ff */
[----:B------:R-:W-:-:S04]  /*1360*/  ISETP.LT.U32.AND P0, PT, R7, R10, PT ;  /* 0x0000000a0700720c */ /* 0x000fc80003f01070 */
[----:B------:R-:W-:-:S04]  /*1370*/  ISETP.LT.AND.EX P0, PT, R8, R11, PT, P0 ;  /* 0x0000000b0800720c */ /* 0x000fc80003f01300 */
[----:B------:R-:W-:Y:S02]  /*1380*/  SEL R6, R7, R10, P0 ;  /* 0x0000000a07067207 */ /* 0x000fe40000000000 */
[CC--:B----4-:R-:W-:Y:S02]  /*1390*/  ISETP.NE.AND P2, PT, R2.reuse, R5.reuse, P3 ;  /* 0x000000050200720c */ /* 0x0d0fe40001f45270 */
[----:B------:R-:W-:Y:S02]  /*13a0*/  ISETP.NE.AND P1, PT, R2, R5, PT ;  /* 0x000000050200720c */ /* 0x000fe40003f25270 */
[----:B------:R-:W-:Y:S02]  /*13b0*/  SEL R2, R8, R11, P0 ;  /* 0x0000000b08027207 */ /* 0x000fe40000000000 */
[----:B------:R-:W-:-:S07]  /*13c0*/  @!P3 SEL R12, RZ, 0x1, !P1 ;  /* 0x00000001ff0cb807 */ /* 0x000fce0004800000 */
[----:B------:R-:W-:Y:S02]  /*13d0*/  @!P2 SEL R6, R7, R10, !P3 ;  /* 0x0000000a0706a207 */ /* 0x000fe40005800000 */
[----:B------:R-:W-:Y:S02]  /*13e0*/  @!P2 SEL R2, R8, R11, !P3 ;  /* 0x0000000b0802a207 */ /* 0x000fe40005800000 */
[----:B------:R-:W-:Y:S01]  /*13f0*/  SEL R12, R12, 0x1, !P2 ;  /* 0x000000010c0c7807 */ /* 0x000fe20005000000 */
[----:B------:R-:W-:Y:S02]  /*1400*/  IMAD.MOV.U32 R10, RZ, RZ, R6 ;  /* 0x000000ffff0a7224 */ /* 0x000fe400078e0006 */
[----:B------:R-:W-:-:S07]  /*1410*/  IMAD.MOV.U32 R11, RZ, RZ, R2 ;  /* 0x000000ffff0b7224 */ /* 0x000fce00078e0002 */
.L_x_762:
[----:B------:R-:W-:Y:S05]  /*1420*/  BSYNC.RECONVERGENT B1 ;  /* 0x0000000000017941 */ /* 0x000fea0003800200 */
.L_x_761:
[----:B------:R-:W-:-:S04]  /*1430*/  UISETP.GE.U32.AND UP0, UPT, UR4, 0x100, UPT ;  /* 0x000001000400788c */ /* 0x000fc8000bf06070 */
[----:B------:R-:W-:-:S09]  /*1440*/  UISETP.GE.U32.AND.EX UP0, UPT, UR5, URZ, UPT, UP0 ;  /* 0x000000ff0500728c */ /* 0x000fd2000bf06100 */
[----:B------:R-:W-:Y:S05]  /*1450*/  BRA.U !UP0, `(.L_x_770) ;  /* 0x0000000d083c7547 */ /* 0x000fea000b800000 */
[----:B------:R-:W0:Y:S01]  /*1460*/  S2R R6, SR_LANEID ;  /* 0x0000000000067919 */ /* 0x000e220000000000 */
[----:B------:R-:W-:Y:S01]  /*1470*/  LOP3.LUT R2, R12, 0xff, RZ, 0xc0, !PT ;  /* 0x000000ff0c027812 */ /* 0x000fe200078ec0ff */
[----:B------:R-:W-:Y:S01]  /*1480*/  BSSY.RECONVERGENT B1, `(.L_x_771) ;  /* 0x0000016000017945 */ /* 0x000fe20003800200 */
[----:B------:R2:W3:Y:S04]  /*1490*/  SHFL.DOWN PT, R5, R10, 0x1, 0x1f ;  /* 0x08201f000a057f89 */ /* 0x0004e800000e0000 */
[----:B------:R2:W4:Y:S04]  /*14a0*/  SHFL.DOWN PT, R4, R11, 0x1, 0x1f ;  /* 0x08201f000b047f89 */ /* 0x00052800000e0000 */
[----:B------:R2:W1:Y:S01]  /*14b0*/  SHFL.DOWN PT, R3, R2, 0x1, 0x1f ;  /* 0x08201f0002037f89 */ /* 0x00046200000e0000 */
        /* <DEDUP_REMOVED lines=18> */
.L_x_772:
[----:B------:R-:W-:Y:S05]  /*15e0*/  BSYNC.RECONVERGENT B1 ;  /* 0x0000000000017941 */ /* 0x000fea0003800200 */
.L_x_771:
        /* <DEDUP_REMOVED lines=23> */
.L_x_774:
[----:B------:R-:W-:Y:S05]  /*1760*/  BSYNC.RECONVERGENT B1 ;  /* 0x0000000000017941 */ /* 0x000fea0003800200 */
.L_x_773:
        /* <DEDUP_REMOVED lines=20> */
.L_x_776:
[----:B------:R-:W-:Y:S05]  /*18b0*/  BSYNC.RECONVERGENT B1 ;  /* 0x0000000000017941 */ /* 0x000fea0003800200 */
.L_x_775:
        /* <DEDUP_REMOVED lines=20> */
.L_x_778:
[----:B------:R-:W-:Y:S05]  /*1a00*/  BSYNC.RECONVERGENT B1 ;  /* 0x0000000000017941 */ /* 0x000fea0003800200 */
.L_x_777:
        /* <DEDUP_REMOVED lines=20> */
.L_x_780:
[----:B------:R-:W-:Y:S05]  /*1b50*/  BSYNC.RECONVERGENT B1 ;  /* 0x0000000000017941 */ /* 0x000fea0003800200 */
.L_x_779:
        /* <DEDUP_REMOVED lines=10> */
.L_x_782:
[----:B------:R-:W-:Y:S05]  /*1c00*/  BSYNC.RECONVERGENT B1 ;  /* 0x0000000000017941 */ /* 0x000fea0003800200 */
.L_x_781:
        /* <DEDUP_REMOVED lines=8> */
[----:B--2-4-:R-:W2:Y:S04]  /*1c90*/  LDS.64 R4, [UR6+0x20] ;  /* 0x00002006ff047984 */ /* 0x014ea80008000a00 */
[----:B------:R-:W4:Y:S04]  /*1ca0*/  LDS.U8 R16, [UR6+0x28] ;  /* 0x00002806ff107984 */ /* 0x000f280008000000 */
[----:B------:R-:W1:Y:S04]  /*1cb0*/  LDS.64 R8, [UR6+0x30] ;  /* 0x00003006ff087984 */ /* 0x000e680008000a00 */
[----:B------:R-:W1:Y:S04]  /*1cc0*/  LDS.U8 R17, [UR6+0x38] ;  /* 0x00003806ff117984 */ /* 0x000e680008000000 */
[----:B------:R-:W1:Y:S04]  /*1cd0*/  LDS.64 R6, [UR6+0x40] ;  /* 0x00004006ff067984 */ /* 0x000e680008000a00 */
[----:B------:R-:W1:Y:S04]  /*1ce0*/  LDS.U8 R18, [UR6+0x48] ;  /* 0x00004806ff127984 */ /* 0x000e680008000000 */
[----:B0-----:R-:W0:Y:S01]  /*1cf0*/  LDS.64 R2, [UR6+0x50] ;  /* 0x00005006ff027984 */ /* 0x001e220008000a00 */
[----:B-----5:R-:W-:-:S02]  /*1d00*/  ISETP.NE.AND P2, PT, R14, RZ, PT ;  /* 0x000000ff0e00720c */ /* 0x020fc40003f45270 */
[----:B--2---:R-:W-:Y:S02]  /*1d10*/  ISETP.LT.U32.AND P0, PT, R4, R10, PT ;  /* 0x0000000a0400720c */ /* 0x004fe40003f01070 */
[----:B------:R-:W-:Y:S02]  /*1d20*/  @P4 SEL R14, R12, 0x1, !P2 ;  /* 0x000000010c0e4807 */ /* 0x000fe40005000000 */
[----:B------:R-:W-:Y:S01]  /*1d30*/  ISETP.LT.AND.EX P0, PT, R5, R11, PT, P0 ;  /* 0x0000000b0500720c */ /* 0x000fe20003f01300 */
[----:B------:R-:W-:Y:S01]  /*1d40*/  LDS.U8 R12, [UR6+0x78] ;  /* 0x00007806ff0c7984 */ /* 0x000fe20008000000 */
[----:B------:R-:W-:Y:S02]  /*1d50*/  LOP3.LUT P3, RZ, R14, 0xff, RZ, 0xc0, !PT ;  /* 0x000000ff0eff7812 */ /* 0x000fe4000786c0ff */
[----:B----4-:R-:W-:-:S03]  /*1d60*/  ISETP.NE.AND P5, PT, R16, RZ, PT ;  /* 0x000000ff1000720c */ /* 0x010fc60003fa5270 */
[C---:B-1-3--:R-:W-:Y:S02]  /*1d70*/  @P2 SEL R10, R4.reuse, R10, P0 ;  /* 0x0000000a040a2207 */ /* 0x04afe40000000000 */
[C---:B------:R-:W-:Y:S02]  /*1d80*/  @P2 SEL R11, R5.reuse, R11, P0 ;  /* 0x0000000b050b2207 */ /* 0x040fe40000000000 */
[----:B------:R-:W-:Y:S02]  /*1d90*/  SEL R13, R4, R10, !P4 ;  /* 0x0000000a040d7207 */ /* 0x000fe40006000000 */
[----:B------:R-:W-:Y:S01]  /*1da0*/  SEL R15, R5, R11, !P4 ;  /* 0x0000000b050f7207 */ /* 0x000fe20006000000 */
[----:B------:R-:W1:Y:S01]  /*1db0*/  LDS.U8 R10, [UR6+0x58] ;  /* 0x00005806ff0a7984 */ /* 0x000e620008000000 */
[----:B------:R-:W-:Y:S02]  /*1dc0*/  ISETP.LT.U32.AND P0, PT, R8, R13, PT ;  /* 0x0000000d0800720c */ /* 0x000fe40003f01070 */
[----:B------:R-:W-:Y:S01]  /*1dd0*/  @P3 SEL R16, R14, 0x1, !P5 ;  /* 0x000000010e103807 */ /* 0x000fe20006800000 */
[----:B------:R-:W2:Y:S01]  /*1de0*/  LDS.64 R4, [UR6+0x60] ;  /* 0x00006006ff047984 */ /* 0x000ea20008000a00 */
[----:B------:R-:W-:-:S02]  /*1df0*/  ISETP.LT.AND.EX P0, PT, R9, R15, PT, P0 ;  /* 0x0000000f0900720c */ /* 0x000fc40003f01300 */
[----:B------:R-:W-:Y:S01]  /*1e00*/  LOP3.LUT P2, RZ, R16, 0xff, RZ, 0xc0, !PT ;  /* 0x000000ff10ff7812 */ /* 0x000fe2000784c0ff */
[----:B------:R-:W3:Y:S01]  /*1e10*/  LDS.U8 R14, [UR6+0x68] ;  /* 0x00006806ff0e7984 */ /* 0x000ee20008000000 */
[C---:B------:R-:W-:Y:S02]  /*1e20*/  @P5 SEL R13, R8.reuse, R13, P0 ;  /* 0x0000000d080d5207 */ /* 0x040fe40000000000 */
[----:B------:R-:W-:Y:S02]  /*1e30*/  ISETP.NE.AND P4, PT, R17, RZ, PT ;  /* 0x000000ff1100720c */ /* 0x000fe40003f85270 */
[C---:B------:R-:W-:Y:S02]  /*1e40*/  @P5 SEL R15, R9.reuse, R15, P0 ;  /* 0x0000000f090f5207 */ /* 0x040fe40000000000 */
[----:B------:R-:W-:Y:S02]  /*1e50*/  SEL R11, R8, R13, !P3 ;  /* 0x0000000d080b7207 */ /* 0x000fe40005800000 */
[----:B------:R-:W-:-:S02]  /*1e60*/  SEL R13, R9, R15, !P3 ;  /* 0x0000000f090d7207 */ /* 0x000fc40005800000 */
[----:B------:R-:W-:Y:S01]  /*1e70*/  ISETP.LT.U32.AND P0, PT, R6, R11, PT ;  /* 0x0000000b0600720c */ /* 0x000fe20003f01070 */
[----:B------:R-:W4:Y:S01]  /*1e80*/  LDS.64 R8, [UR6+0x70] ;  /* 0x00007006ff087984 */ /* 0x000f220008000a00 */
[----:B------:R-:W-:Y:S02]  /*1e90*/  @P2 SEL R17, R16, 0x1, !P4 ;  /* 0x0000000110112807 */ /* 0x000fe40006000000 */
[----:B------:R-:W-:Y:S02]  /*1ea0*/  ISETP.LT.AND.EX P0, PT, R7, R13, PT, P0 ;  /* 0x0000000d0700720c */ /* 0x000fe40003f01300 */
[----:B------:R-:W-:Y:S02]  /*1eb0*/  ISETP.NE.AND P3, PT, R18, RZ, PT ;  /* 0x000000ff1200720c */ /* 0x000fe40003f65270 */
[----:B------:R-:W-:Y:S02]  /*1ec0*/  @P4 SEL R11, R6, R11, P0 ;  /* 0x0000000b060b4207 */ /* 0x000fe40000000000 */
[----:B------:R-:W-:-:S02]  /*1ed0*/  LOP3.LUT P5, RZ, R17, 0xff, RZ, 0xc0, !PT ;  /* 0x000000ff11ff7812 */ /* 0x000fc400078ac0ff */
[C---:B------:R-:W-:Y:S02]  /*1ee0*/  @P4 SEL R13, R7.reuse, R13, P0 ;  /* 0x0000000d070d4207 */ /* 0x040fe40000000000 */
[----:B------:R-:W-:Y:S02]  /*1ef0*/  SEL R11, R6, R11, !P2 ;  /* 0x0000000b060b7207 */ /* 0x000fe40005000000 */
[----:B------:R-:W-:Y:S02]  /*1f00*/  SEL R13, R7, R13, !P2 ;  /* 0x0000000d070d7207 */ /* 0x000fe40005000000 */
[----:B0-----:R-:W-:Y:S01]  /*1f10*/  ISETP.LT.U32.AND P0, PT, R2, R11, PT ;  /* 0x0000000b0200720c */ /* 0x001fe20003f01070 */
[----:B------:R-:W0:Y:S01]  /*1f20*/  LDS.64 R6, [UR6+0x80] ;  /* 0x00008006ff067984 */ /* 0x000e220008000a00 */
[----:B-1----:R-:W-:Y:S02]  /*1f30*/  ISETP.NE.AND P2, PT, R10, RZ, PT ;  /* 0x000000ff0a00720c */ /* 0x002fe40003f45270 */
[----:B------:R-:W-:-:S02]  /*1f40*/  ISETP.LT.AND.EX P0, PT, R3, R13, PT, P0 ;  /* 0x0000000d0300720c */ /* 0x000fc40003f01300 */
[----:B------:R-:W-:Y:S02]  /*1f50*/  @P5 SEL R18, R17, 0x1, !P3 ;  /* 0x0000000111125807 */ /* 0x000fe40005800000 */
[C---:B------:R-:W-:Y:S02]  /*1f60*/  @P3 SEL R11, R2.reuse, R11, P0 ;  /* 0x0000000b020b3207 */ /* 0x040fe40000000000 */
[C---:B------:R-:W-:Y:S02]  /*1f70*/  @P3 SEL R13, R3.reuse, R13, P0 ;  /* 0x0000000d030d3207 */ /* 0x040fe40000000000 */
[----:B------:R-:W-:Y:S02]  /*1f80*/  SEL R11, R2, R11, !P5 ;  /* 0x0000000b020b7207 */ /* 0x000fe40006800000 */
[----:B------:R-:W-:Y:S02]  /*1f90*/  LOP3.LUT P4, RZ, R18, 0xff, RZ, 0xc0, !PT ;  /* 0x000000ff12ff7812 */ /* 0x000fe4000788c0ff */
[----:B------:R-:W-:-:S02]  /*1fa0*/  SEL R13, R3, R13, !P5 ;  /* 0x0000000d030d7207 */ /* 0x000fc40006800000 */
[----:B--2---:R-:W-:Y:S02]  /*1fb0*/  ISETP.LT.U32.AND P0, PT, R4, R11, PT ;  /* 0x0000000b0400720c */ /* 0x004fe40003f01070 */
[----:B---3--:R-:W-:Y:S02]  /*1fc0*/  ISETP.NE.AND P3, PT, R14, RZ, PT ;  /* 0x000000ff0e00720c */ /* 0x008fe40003f65270 */
[----:B------:R-:W-:-:S04]  /*1fd0*/  ISETP.LT.AND.EX P0, PT, R5, R13, PT, P0 ;  /* 0x0000000d0500720c */ /* 0x000fc80003f01300 */
[----:B------:R-:W-:Y:S02]  /*1fe0*/  @P2 SEL R11, R4, R11, P0 ;  /* 0x0000000b040b2207 */ /* 0x000fe40000000000 */
[----:B------:R-:W-:Y:S02]  /*1ff0*/  @P4 SEL R10, R18, 0x1, !P2 ;  /* 0x00000001120a4807 */ /* 0x000fe40005000000 */
[C---:B------:R-:W-:Y:S02]  /*2000*/  @P2 SEL R13, R5.reuse, R13, P0 ;  /* 0x0000000d050d2207 */ /* 0x040fe40000000000 */
[----:B------:R-:W-:Y:S02]  /*2010*/  SEL R3, R4, R11, !P4 ;  /* 0x0000000b04037207 */ /* 0x000fe40006000000 */
[----:B------:R-:W-:Y:S02]  /*2020*/  LOP3.LUT P5, RZ, R10, 0xff, RZ, 0xc0, !PT ;  /* 0x000000ff0aff7812 */ /* 0x000fe400078ac0ff */
[----:B------:R-:W-:-:S02]  /*2030*/  SEL R5, R5, R13, !P4 ;  /* 0x0000000d05057207 */ /* 0x000fc40006000000 */
[----:B----4-:R-:W-:Y:S02]  /*2040*/  ISETP.LT.U32.AND P0, PT, R8, R3, PT ;  /* 0x000000030800720c */ /* 0x010fe40003f01070 */
[----:B------:R-:W-:Y:S02]  /*2050*/  ISETP.NE.AND P4, PT, R12, RZ, PT ;  /* 0x000000ff0c00720c */ /* 0x000fe40003f85270 */
[----:B------:R-:W-:-:S04]  /*2060*/  ISETP.LT.AND.EX P0, PT, R9, R5, PT, P0 ;  /* 0x000000050900720c */ /* 0x000fc80003f01300 */
[----:B------:R-:W-:Y:S02]  /*2070*/  @P3 SEL R3, R8, R3, P0 ;  /* 0x0000000308033207 */ /* 0x000fe40000000000 */
[----:B------:R-:W-:Y:S02]  /*2080*/  @P5 SEL R14, R10, 0x1, !P3 ;  /* 0x000000010a0e5807 */ /* 0x000fe40005800000 */
[C---:B------:R-:W-:Y:S02]  /*2090*/  @P3 SEL R5, R9.reuse, R5, P0 ;  /* 0x0000000509053207 */ /* 0x040fe40000000000 */
[----:B------:R-:W-:Y:S02]  /*20a0*/  SEL R3, R8, R3, !P5 ;  /* 0x0000000308037207 */ /* 0x000fe40006800000 */
[----:B------:R-:W-:Y:S02]  /*20b0*/  LOP3.LUT P2, RZ, R14, 0xff, RZ, 0xc0, !PT ;  /* 0x000000ff0eff7812 */ /* 0x000fe4000784c0ff */
[----:B------:R-:W-:-:S02]  /*20c0*/  SEL R9, R9, R5, !P5 ;  /* 0x0000000509097207 */ /* 0x000fc40006800000 */
[----:B0-----:R-:W-:-:S04]  /*20d0*/  ISETP.LT.U32.AND P0, PT, R6, R3, PT ;  /* 0x000000030600720c */ /* 0x001fc80003f01070 */
[----:B------:R-:W-:-:S04]  /*20e0*/  ISETP.LT.AND.EX P0, PT, R7, R9, PT, P0 ;  /* 0x000000090700720c */ /* 0x000fc80003f01300 */
[----:B------:R-:W-:Y:S02]  /*20f0*/  @P4 SEL R3, R6, R3, P0 ;  /* 0x0000000306034207 */ /* 0x000fe40000000000 */
[C---:B------:R-:W-:Y:S02]  /*2100*/  @P4 SEL R9, R7.reuse, R9, P0 ;  /* 0x0000000907094207 */ /* 0x040fe40000000000 */
[----:B------:R-:W-:Y:S02]  /*2110*/  @P2 SEL R12, R14, 0x1, !P4 ;  /* 0x000000010e0c2807 */ /* 0x000fe40006000000 */
[----:B------:R-:W-:Y:S02]  /*2120*/  SEL R10, R6, R3, !P2 ;  /* 0x00000003060a7207 */ /* 0x000fe40005000000 */
[----:B------:R-:W-:Y:S01]  /*2130*/  SEL R11, R7, R9, !P2 ;  /* 0x00000009070b7207 */ /* 0x000fe20005000000 */
[----:B------:R-:W-:Y:S06]  /*2140*/  BRA `(.L_x_783) ;  /* 0x0000003800207947 */ /* 0x000fec0003800000 */
.L_x_770:
[----:B------:R-:W0:Y:S01]  /*2150*/  S2R R9, SR_LANEID ;  /* 0x0000000000097919 */ /* 0x000e220000000000 */
[----:B------:R-:W-:Y:S01]  /*2160*/  LOP3.LUT R2, R13, 0x3e0, RZ, 0xc0, !PT ;  /* 0x000003e00d027812 */ /* 0x000fe200078ec0ff */
[----:B------:R-:W-:Y:S04]  /*2170*/  BSSY.RECONVERGENT B1, `(.L_x_784) ;  /* 0x0000022000017945 */ /* 0x000fe80003800200 */
[----:B------:R-:W-:Y:S01]  /*2180*/  VIADD R3, R2, 0x20 ;  /* 0x0000002002037836 */ /* 0x000fe20000000000 */
[----:B------:R-:W-:-:S04]  /*2190*/  LOP3.LUT R2, RZ, R2, RZ, 0x33, !PT ;  /* 0x00000002ff027212 */ /* 0x000fc800078e33ff */
[----:B------:R-:W-:Y:S01]  /*21a0*/  ISETP.GT.U32.AND P0, PT, R3, UR4, PT ;  /* 0x0000000403007c0c */ /* 0x000fe2000bf04070 */
[----:B------:R-:W-:-:S05]  /*21b0*/  VIADD R2, R2, UR4 ;  /* 0x0000000402027c36 */ /* 0x000fca0008000000 */
[----:B------:R-:W-:-:S05]  /*21c0*/  SEL R2, R2, 0x1f, P0 ;  /* 0x0000001f02027807 */ /* 0x000fca0000000000 */
[----:B------:R2:W3:Y:S01]  /*21d0*/  SHFL.DOWN PT, R4, R11, 0x1, R2 ;  /* 0x082000000b047989 */ /* 0x0004e200000e0002 */
        /* <DEDUP_REMOVED lines=22> */
[----:B--2---:R-:W-:-:S02]  /*2340*/  @!P0 SEL R10, R7, R10, P4 ;  /* 0x0000000a070a8207 */ /* 0x004fc40002000000 */
[C---:B------:R-:W-:Y:S02]  /*2350*/  @!P0 SEL R11, R4.reuse, R11, P4 ;  /* 0x0000000b040b8207 */ /* 0x040fe40002000000 */
[----:B------:R-:W-:Y:S02]  /*2360*/  @P0 PRMT R12, R3, 0x7610, R12 ;  /* 0x00007610030c0816 */ /* 0x000fe4000000000c */
[----:B------:R-:W-:Y:S02]  /*2370*/  @P0 SEL R10, R7, R10, !P6 ;  /* 0x0000000a070a0207 */ /* 0x000fe40007000000 */
[----:B------:R-:W-:-:S07]  /*2380*/  @P0 SEL R11, R4, R11, !P6 ;  /* 0x0000000b040b0207 */ /* 0x000fce0007000000 */
.L_x_785:
[----:B------:R-:W-:Y:S05]  /*2390*/  BSYNC.RECONVERGENT B1 ;  /* 0x0000000000017941 */ /* 0x000fea0003800200 */
.L_x_784:
        /* <DEDUP_REMOVED lines=8> */
[----:B------:R-:W-:Y:S01]  /*2420*/  IMAD.MOV.U32 R7, RZ, RZ, 0x1 ;  /* 0x00000001ff077424 */ /* 0x000fe200078e00ff */
[----:B------:R-:W-:-:S04]  /*2430*/  LOP3.LUT P5, R6, R12, 0xff, RZ, 0xc0, !PT ;  /* 0x000000ff0c067812 */ /* 0x000fc800078ac0ff */
[----:B------:R-:W-:-:S13]  /*2440*/  PLOP3.LUT P0, PT, P5, P0, PT, 0x2f, 0xf2 ;  /* 0x0000000000f2781c */ /* 0x000fda0002f00577 */
[----:B------:R-:W-:Y:S02]  /*2450*/  @!P0 ISETP.LT.U32.AND P5, PT, R5, R10, PT ;  /* 0x0000000a0500820c */ /* 0x000fe40003fa1070 */
[----:B------:R-:W-:Y:S02]  /*2460*/  @P0 ISETP.NE.AND P6, PT, R6, RZ, PT ;  /* 0x000000ff0600020c */ /* 0x000fe40003fc5270 */
[----:B------:R-:W-:Y:S02]  /*2470*/  @!P0 PRMT R12, R7, 0x7610, R12 ;  /* 0x00007610070c8816 */ /* 0x000fe4000000000c */
[----:B----4-:R-:W-:Y:S02]  /*2480*/  @!P0 ISETP.LT.AND.EX P5, PT, R4, R11, PT, P5 ;  /* 0x0000000b0400820c */ /* 0x010fe40003fa1350 */
[----:B------:R-:W-:Y:S02]  /*2490*/  @P0 SEL R3, R3, R12, !P6 ;  /* 0x0000000c03030207 */ /* 0x000fe40007000000 */
[----:B--23--:R-:W-:-:S02]  /*24a0*/  @!P0 SEL R10, R5, R10, P5 ;  /* 0x0000000a050a8207 */ /* 0x00cfc40002800000 */
[C---:B------:R-:W-:Y:S02]  /*24b0*/  @!P0 SEL R11, R4.reuse, R11, P5 ;  /* 0x0000000b040b8207 */ /* 0x040fe40002800000 */
[----:B------:R-:W-:Y:S02]  /*24c0*/  @P0 PRMT R12, R3, 0x7610, R12 ;  /* 0x00007610030c0816 */ /* 0x000fe4000000000c */
[----:B------:R-:W-:Y:S02]  /*24d0*/  @P0 SEL R10, R5, R10, !P6 ;  /* 0x0000000a050a0207 */ /* 0x000fe40007000000 */
[----:B------:R-:W-:-:S07]  /*24e0*/  @P0 SEL R11, R4, R11, !P6 ;  /* 0x0000000b040b0207 */ /* 0x000fce0007000000 */
.L_x_787:
[----:B------:R-:W-:Y:S05]  /*24f0*/  BSYNC.RECONVERGENT B1 ;  /* 0x0000000000017941 */ /* 0x000fea0003800200 */
.L_x_786:
[----:B0-----:R-:W-:Y:S01]  /*2500*/  LOP3.LUT R3, R12, 0xff, RZ, 0xc0, !PT ;  /* 0x000000ff0c037812 */ /* 0x001fe200078ec0ff */
[----:B------:R0:W0:Y:S01]  /*2510*/  SHFL.DOWN PT, R5, R10, 0x4, R2 ;  /* 0x088000000a057989 */ /* 0x00002200000e0002 */
[----:B------:R-:W-:Y:S03]  /*2520*/  BSSY.RECONVERGENT B1, `(.L_x_788) ;  /* 0x0000012000017945 */ /* 0x000fe60003800200 */
[----:B----4-:R4:W0:Y:S04]  /*2530*/  SHFL.DOWN PT, R4, R11, 0x4, R2 ;  /* 0x088000000b047989 */ /* 0x01082800000e0002 */
        /* <DEDUP_REMOVED lines=11> */
[----:B--23--:R-:W-:-:S02]  /*25f0*/  @!P0 SEL R10, R5, R10, P3 ;  /* 0x0000000a050a8207 */ /* 0x00cfc40001800000 */
[C---:B----4-:R-:W-:Y:S02]  /*2600*/  @!P0 SEL R11, R4.reuse, R11, P3 ;  /* 0x0000000b040b8207 */ /* 0x050fe40001800000 */
[----:B------:R-:W-:Y:S02]  /*2610*/  @P0 PRMT R12, R3, 0x7610, R12 ;  /* 0x00007610030c0816 */ /* 0x000fe4000000000c */
[----:B------:R-:W-:Y:S02]  /*2620*/  @P0 SEL R10, R5, R10, !P5 ;  /* 0x0000000a050a0207 */ /* 0x000fe40006800000 */
[----:B------:R-:W-:-:S07]  /*2630*/  @P0 SEL R11, R4, R11, !P5 ;  /* 0x0000000b040b0207 */ /* 0x000fce0006800000 */
.L_x_789:
[----:B------:R-:W-:Y:S05]  /*2640*/  BSYNC.RECONVERGENT B1 ;  /* 0x0000000000017941 */ /* 0x000fea0003800200 */
.L_x_788:
        /* <DEDUP_REMOVED lines=20> */
.L_x_791:
[----:B------:R-:W-:Y:S05]  /*2790*/  BSYNC.RECONVERGENT B1 ;  /* 0x0000000000017941 */ /* 0x000fea0003800200 */
.L_x_790:
        /* <DEDUP_REMOVED lines=8> */
[----:B--234-:R-:W-:-:S04]  /*2820*/  LOP3.LUT P2, R2, R12, 0xff, RZ, 0xc0, !PT ;  /* 0x000000ff0c027812 */ /* 0x01cfc8000784c0ff */
        /* <DEDUP_REMOVED lines=11> */
.L_x_793:
[----:B------:R-:W-:Y:S05]  /*28e0*/  BSYNC.RECONVERGENT B1 ;  /* 0x0000000000017941 */ /* 0x000fea0003800200 */
.L_x_792:
[----:B------:R-:W-:Y:S04]  /*28f0*/  BSSY.RECONVERGENT B1, `(.L_x_794) ;  /* 0x000000a000017945 */ /* 0x000fe80003800200 */
[----:B------:R-:W-:Y:S05]  /*2900*/  @P1 BRA `(.L_x_795) ;  /* 0x0000000000201947 */ /* 0x000fea0003800000 */
[----:B0-----:R-:W0:Y:S01]  /*2910*/  S2R R4, SR_CgaCtaId ;  /* 0x0000000000047919 */ /* 0x001e220000008800 */
[----:B------:R-:W-:Y:S02]  /*2920*/  MOV R3, 0x400 ;  /* 0x0000040000037802 */ /* 0x000fe40000000f00 */
[----:B--234-:R-:W-:-:S04]  /*2930*/  SHF.R.U32.HI R2, RZ, 0x1, R13 ;  /* 0x00000001ff027819 */ /* 0x01cfc8000001160d */
[----:B------:R-:W-:Y:S02]  /*2940*/  LOP3.LUT R2, R2, 0x1f0, RZ, 0xc0, !PT ;  /* 0x000001f002027812 */ /* 0x000fe400078ec0ff */
[----:B0-----:R-:W-:-:S05]  /*2950*/  LEA R3, R4, R3, 0x18 ;  /* 0x0000000304037211 */ /* 0x001fca00078ec0ff */
[----:B------:R-:W-:-:S05]  /*2960*/  IMAD.IADD R3, R2, 0x1, R3 ;  /* 0x0000000102037824 */ /* 0x000fca00078e0203 */
[----:B------:R0:W-:Y:S04]  /*2970*/  STS.64 [R3+0x10], R10 ;  /* 0x0000100a03007388 */ /* 0x0001e80000000a00 */
[----:B------:R0:W-:Y:S02]  /*2980*/  STS.U8 [R3+0x8], R12 ;  /* 0x0000080c03007388 */ /* 0x0001e40000000000 */
.L_x_795:
[----:B------:R-:W-:Y:S05]  /*2990*/  BSYNC.RECONVERGENT B1 ;  /* 0x0000000000017941 */ /* 0x000fea0003800200 */
.L_x_794:
[----:B------:R-:W-:Y:S01]  /*29a0*/  BAR.SYNC.DEFER_BLOCKING 0x0 ;  /* 0x0000000000007b1d */ /* 0x000fe20000010000 */
[----:B------:R-:W-:-:S13]  /*29b0*/  ISETP.NE.AND P1, PT, R13, RZ, PT ;  /* 0x000000ff0d00720c */ /* 0x000fda0003f25270 */
[----:B------:R-:W-:Y:S05]  /*29c0*/  @P1 BRA `(.L_x_783) ;  /* 0x0000003000001947 */ /* 0x000fea0003800000 */
[----:B------:R-:W-:Y:S02]  /*29d0*/  UISETP.GE.U32.AND UP3, UPT, UR4, 0x21, UPT ;  /* 0x000000210400788c */ /* 0x000fe4000bf66070 */
[----:B------:R-:W-:Y:S02]  /*29e0*/  UISETP.GE.U32.AND UP2, UPT, UR4, 0x41, UPT ;  /* 0x000000410400788c */ /* 0x000fe4000bf46070 */
[----:B------:R-:W-:Y:S02]  /*29f0*/  UISETP.GE.U32.AND.EX UP3, UPT, UR5, URZ, UPT, UP3 ;  /* 0x000000ff0500728c */ /* 0x000fe4000bf66130 */
[----:B------:R-:W-:Y:S02]  /*2a00*/  UISETP.GE.U32.AND UP1, UPT, UR4, 0x61, UPT ;  /* 0x000000610400788c */ /* 0x000fe4000bf26070 */
[----:B------:R-:W-:Y:S02]  /*2a10*/  UISETP.GE.U32.AND UP0, UPT, UR4, 0x81, UPT ;  /* 0x000000810400788c */ /* 0x000fe4000bf06070 */
[----:B------:R-:W-:-:S02]  /*2a20*/  UISETP.GE.U32.AND UP6, UPT, UR4, 0xa1, UPT ;  /* 0x000000a10400788c */ /* 0x000fc4000bfc6070 */
[----:B------:R-:W-:Y:S02]  /*2a30*/  UISETP.GE.U32.AND UP4, UPT, UR4, 0xc1, UPT ;  /* 0x000000c10400788c */ /* 0x000fe4000bf86070 */
[----:B------:R-:W-:Y:S02]  /*2a40*/  UISETP.GE.U32.AND UP5, UPT, UR4, 0xe1, UPT ;  /* 0x000000e10400788c */ /* 0x000fe4000bfa6070 */
[----:B------:R-:W-:Y:S02]  /*2a50*/  UISETP.GE.U32.AND.EX UP2, UPT, UR5, URZ, UPT, UP2 ;  /* 0x000000ff0500728c */ /* 0x000fe4000bf46120 */
[----:B------:R-:W-:Y:S02]  /*2a60*/  UISETP.GE.U32.AND.EX UP1, UPT, UR5, URZ, UPT, UP1 ;  /* 0x000000ff0500728c */ /* 0x000fe4000bf26110 */
[----:B------:R-:W-:Y:S02]  /*2a70*/  UISETP.GE.U32.AND.EX UP0, UPT, UR5, URZ, UPT, UP0 ;  /* 0x000000ff0500728c */ /* 0x000fe4000bf06100 */
[----:B------:R-:W-:-:S02]  /*2a80*/  UISETP.GE.U32.AND.EX UP6, UPT, UR5, URZ, UPT, UP6 ;  /* 0x000000ff0500728c */ /* 0x000fc4000bfc6160 */
[----:B------:R-:W-:Y:S02]  /*2a90*/  UISETP.GE.U32.AND.EX UP4, UPT, UR5, URZ, UPT, UP4 ;  /* 0x000000ff0500728c */ /* 0x000fe4000bf86140 */
[----:B------:R-:W-:Y:S01]  /*2aa0*/  UISETP.GE.U32.AND.EX UP5, UPT, UR5, URZ, UPT, UP5 ;  /* 0x000000ff0500728c */ /* 0x000fe2000bfa6150 */
[----:B------:R-:W-:Y:S10]  /*2ab0*/  BRA.U !UP3, `(.L_x_796) ;  /* 0x000000010b3c7547 */ /* 0x000ff4000b800000 */
[----:B------:R-:W5:Y:S01]  /*2ac0*/  S2UR UR7, SR_CgaCtaId ;  /* 0x00000000000779c3 */ /* 0x000f620000008800 */
[----:B------:R-:W-:Y:S01]  /*2ad0*/  UMOV UR6, 0x400 ;  /* 0x0000040000067882 */ /* 0x000fe20000000000 */
[----:B------:R-:W-:Y:S01]  /*2ae0*/  LOP3.LUT P3, RZ, R12, 0xff, RZ, 0xc0, !PT ;  /* 0x000000ff0cff7812 */ /* 0x000fe2000786c0ff */
[----:B-----5:R-:W-:-:S09]  /*2af0*/  ULEA UR6, UR7, UR6, 0x18 ;  /* 0x0000000607067291 */ /* 0x020fd2000f8ec0ff */
[----:B0-----:R-:W0:Y:S04]  /*2b00*/  LDS.U8 R4, [UR6+0x18] ;  /* 0x00001806ff047984 */ /* 0x001e280008000000 */
[----:B--234-:R-:W2:Y:S01]  /*2b10*/  LDS.64 R2, [UR6+0x20] ;  /* 0x00002006ff027984 */ /* 0x01cea20008000a00 */
[----:B0-----:R-:W-:Y:S02]  /*2b20*/  ISETP.NE.AND P2, PT, R4, RZ, PT ;  /* 0x000000ff0400720c */ /* 0x001fe40003f45270 */
[----:B--2---:R-:W-:Y:S02]  /*2b30*/  ISETP.LT.U32.AND P0, PT, R2, R10, PT ;  /* 0x0000000a0200720c */ /* 0x004fe40003f01070 */
[----:B------:R-:W-:Y:S02]  /*2b40*/  @P3 SEL R4, R12, 0x1, !P2 ;  /* 0x000000010c043807 */ /* 0x000fe40005000000 */
[----:B------:R-:W-:-:S02]  /*2b50*/  ISETP.LT.AND.EX P0, PT, R3, R11, PT, P0 ;  /* 0x0000000b0300720c */ /* 0x000fc40003f01300 */
[----:B------:R-:W-:-:S05]  /*2b60*/  PRMT R12, R4, 0x7610, R12 ;  /* 0x00007610040c7816 */ /* 0x000fca000000000c */
[C---:B------:R-:W-:Y:S02]  /*2b70*/  @P2 SEL R10, R2.reuse, R10, P0 ;  /* 0x0000000a020a2207 */ /* 0x040fe40000000000 */
[C---:B------:R-:W-:Y:S02]  /*2b80*/  @P2 SEL R11, R3.reuse, R11, P0 ;  /* 0x0000000b030b2207 */ /* 0x040fe40000000000 */
[----:B------:R-:W-:Y:S02]  /*2b90*/  SEL R10, R2, R10, !P3 ;  /* 0x0000000a020a7207 */ /* 0x000fe40005800000 */
[----:B------:R-:W-:-:S07]  /*2ba0*/  SEL R11, R3, R11, !P3 ;  /* 0x0000000b030b7207 */ /* 0x000fce0005800000 */
.L_x_796:
[----:B------:R-:W-:Y:S05]  /*2bb0*/  BRA.U !UP2, `(.L_x_797) ;  /* 0x000000010a3c7547 */ /* 0x000fea000b800000 */
        /* <DEDUP_REMOVED lines=15> */
.L_x_797:
        /* <DEDUP_REMOVED lines=16> */
.L_x_798:
        /* <DEDUP_REMOVED lines=16> */
.L_x_799:
        /* <DEDUP_REMOVED lines=16> */
.L_x_800:
        /* <DEDUP_REMOVED lines=16> */
.L_x_801:
        /* <DEDUP_REMOVED lines=17> */
.L_x_760:
[----:B------:R-:W0:Y:S01]  /*31c0*/  S2R R6, SR_TID.X ;  /* 0x0000000000067919 */ /* 0x000e220000002100 */
[----:B------:R-:W0:Y:S01]  /*31d0*/  LDC.64 R2, c[0x0][0x380] ;  /* 0x0000e000ff027b82 */ /* 0x000e220000000a00 */
[----:B------:R-:W2:Y:S07]  /*31e0*/  LDCU.64 UR6, c[0x0][0x3a0] ;  /* 0x00007400ff0677ac */ /* 0x000eae0008000a00 */
[----:B------:R-:W3:Y:S01]  /*31f0*/  LDC.64 R4, c[0x0][0x388] ;  /* 0x0000e200ff047b82 */ /* 0x000ee20000000a00 */
[----:B0-----:R-:W-:-:S04]  /*3200*/  IMAD.WIDE.U32 R2, R6, 0x4, R2 ;  /* 0x0000000406027825 */ /* 0x001fc800078e0002 */
[C---:B---3--:R-:W-:Y:S01]  /*3210*/  IMAD.WIDE.U32 R4, R6.reuse, 0x4, R4 ;  /* 0x0000000406047825 */ /* 0x048fe200078e0004 */
[----:B------:R-:W3:Y:S04]  /*3220*/  LDG.E R7, desc[UR8][R2.64] ;  /* 0x0000000802077981 */ /* 0x000ee8000c1e1900 */
[----:B------:R-:W3:Y:S04]  /*3230*/  LDG.E R8, desc[UR8][R4.64] ;  /* 0x0000000804087981 */ /* 0x000ee8000c1e1900 */
[----:B------:R-:W4:Y:S04]  /*3240*/  LDG.E R11, desc[UR8][R2.64+0x800] ;  /* 0x00080008020b7981 */ /* 0x000f28000c1e1900 */
[----:B------:R-:W4:Y:S04]  /*3250*/  LDG.E R12, desc[UR8][R4.64+0x800] ;  /* 0x00080008040c7981 */ /* 0x000f28000c1e1900 */
[----:B------:R-:W5:Y:S04]  /*3260*/  LDG.E R9, desc[UR8][R2.64+0x400] ;  /* 0x0004000802097981 */ /* 0x000f68000c1e1900 */
[----:B------:R-:W5:Y:S04]  /*3270*/  LDG.E R10, desc[UR8][R4.64+0x400] ;  /* 0x00040008040a7981 */ /* 0x000f68000c1e1900 */
[----:B------:R-:W5:Y:S04]  /*3280*/  LDG.E R13, desc[UR8][R2.64+0xc00] ;  /* 0x000c0008020d7981 */ /* 0x000f68000c1e1900 */
[----:B------:R-:W5:Y:S01]  /*3290*/  LDG.E R14, desc[UR8][R4.64+0xc00] ;  /* 0x000c0008040e7981 */ /* 0x000f62000c1e1900 */
[----:B------:R-:W-:Y:S01]  /*32a0*/  VIADD R15, R6, 0x100 ;  /* 0x00000100060f7836 */ /* 0x000fe20000000000 */
[----:B------:R-:W-:-:S04]  /*32b0*/  UIADD3 UR10, UP0, UPT, UR4, -0x400, URZ ;  /* 0xfffffc00040a7890 */ /* 0x000fc8000ff1e0ff */
[----:B------:R-:W-:Y:S02]  /*32c0*/  UIADD3.X UR11, UPT, UPT, UR5, -0x1, URZ, UP0, !UPT ;  /* 0xffffffff050b7890 */ /* 0x000fe400087fe4ff */
[----:B------:R-:W-:-:S04]  /*32d0*/  UISETP.GE.U32.AND UP0, UPT, UR10, 0x400, UPT ;  /* 0x000004000a00788c */ /* 0x000fc8000bf06070 */
[----:B------:R-:W-:Y:S01]  /*32e0*/  UISETP.GE.U32.AND.EX UP0, UPT, UR11, URZ, UPT, UP0 ;  /* 0x000000ff0b00728c */ /* 0x000fe2000bf06100 */
[----:B---3--:R-:W-:Y:S01]  /*32f0*/  ISETP.NE.AND P0, PT, R7, R8, PT ;  /* 0x000000080700720c */ /* 0x008fe20003f05270 */
[----:B------:R-:W-:-:S03]  /*3300*/  VIADD R7, R6, 0x200 ;  /* 0x0000020006077836 */ /* 0x000fc60000000000 */
[----:B------:R-:W-:Y:S02]  /*3310*/  SEL R8, R6, R15, P0 ;  /* 0x0000000f06087207 */ /* 0x000fe40000000000 */
[----:B--2---:R-:W-:Y:S02]  /*3320*/  IADD3 R16, P1, PT, R7, UR6, RZ ;  /* 0x0000000607107c10 */ /* 0x004fe4000ff3e0ff */
[----:B------:R-:W-:Y:S02]  /*3330*/  IADD3 R7, P3, PT, R8, UR6, RZ ;  /* 0x0000000608077c10 */ /* 0x000fe4000ff7e0ff */
[----:B----4-:R-:W-:Y:S01]  /*3340*/  ISETP.NE.AND P2, PT, R11, R12, PT ;  /* 0x0000000c0b00720c */ /* 0x010fe20003f45270 */
[----:B------:R-:W-:Y:S01]  /*3350*/  IMAD.X R15, RZ, RZ, UR7, P1 ;  /* 0x00000007ff0f7e24 */ /* 0x000fe200088e06ff */
[----:B------:R-:W-:Y:S01]  /*3360*/  ISETP.LT.U32.AND P1, PT, R16, R7, PT ;  /* 0x000000071000720c */ /* 0x000fe20003f21070 */
[----:B------:R-:W-:Y:S01]  /*3370*/  IMAD.X R8, RZ, RZ, UR7, P3 ;  /* 0x00000007ff087e24 */ /* 0x000fe200098e06ff */
[----:B-----5:R-:W-:-:S04]  /*3380*/  ISETP.NE.OR P0, PT, R9, R10, P0 ;  /* 0x0000000a0900720c */ /* 0x020fc80000705670 */
[----:B------:R-:W-:Y:S02]  /*3390*/  ISETP.LT.AND.EX P1, PT, R15, R8, PT, P1 ;  /* 0x000000080f00720c */ /* 0x000fe40003f21310 */
[----:B------:R-:W-:-:S03]  /*33a0*/  IADD3 R9, P3, PT, R16, 0x100, RZ ;  /* 0x0000010010097810 */ /* 0x000fc60007f7e0ff */
[----:B------:R-:W-:Y:S02]  /*33b0*/  @P2 SEL R7, R16, R7, P1 ;  /* 0x0000000710072207 */ /* 0x000fe40000800000 */
[----:B------:R-:W-:Y:S02]  /*33c0*/  @P2 SEL R8, R15, R8, P1 ;  /* 0x000000080f082207 */ /* 0x000fe40000800000 */
[----:B------:R-:W-:Y:S02]  /*33d0*/  ISETP.NE.AND P2, PT, R13, R14, PT ;  /* 0x0000000e0d00720c */ /* 0x000fe40003f45270 */
[----:B------:R-:W-:Y:S02]  /*33e0*/  SEL R10, R7, R16, P0 ;  /* 0x00000010070a7207 */ /* 0x000fe40000000000 */
[----:B------:R-:W-:Y:S01]  /*33f0*/  SEL R7, R8, R15, P0 ;  /* 0x0000000f08077207 */ /* 0x000fe20000000000 */
[----:B------:R-:W-:Y:S01]  /*3400*/  IMAD.X R8, RZ, RZ, R15, P3 ;  /* 0x000000ffff087224 */ /* 0x000fe200018e060f */
[----:B------:R-:W-:-:S02]  /*3410*/  ISETP.LT.U32.AND P1, PT, R9, R10, PT ;  /* 0x0000000a0900720c */ /* 0x000fc40003f21070 */
[----:B------:R-:W-:Y:S02]  /*3420*/  ISETP.NE.OR P0, PT, R11, R12, P0 ;  /* 0x0000000c0b00720c */ /* 0x000fe40000705670 */
[CC--:B------:R-:W-:Y:S02]  /*3430*/  ISETP.LT.AND.EX P1, PT, R8.reuse, R7.reuse, PT, P1 ;  /* 0x000000070800720c */ /* 0x0c0fe40003f21310 */
[----:B------:R-:W-:Y:S02]  /*3440*/  ISETP.NE.OR P3, PT, R13, R14, P0 ;  /* 0x0000000e0d00720c */ /* 0x000fe40000765670 */
[----:B------:R-:W-:Y:S02]  /*3450*/  @P2 SEL R7, R8, R7, P1 ;  /* 0x0000000708072207 */ /* 0x000fe40000800000 */
[----:B------:R-:W-:Y:S02]  /*3460*/  @P2 SEL R10, R9, R10, P1 ;  /* 0x0000000a090a2207 */ /* 0x000fe40000800000 */
[----:B------:R-:W-:Y:S01]  /*3470*/  SEL R11, R7, R8, P0 ;  /* 0x00000008070b7207 */ /* 0x000fe20000000000 */
[----:B------:R-:W-:Y:S01]  /*3480*/  IMAD.MOV.U32 R7, RZ, RZ, 0x400 ;  /* 0x00000400ff077424 */ /* 0x000fe200078e00ff */
[----:B------:R-:W-:Y:S01]  /*3490*/  SEL R10, R10, R9, P0 ;  /* 0x000000090a0a7207 */ /* 0x000fe20000000000 */
[----:B------:R-:W-:Y:S01]  /*34a0*/  IMAD.MOV.U32 R8, RZ, RZ, RZ ;  /* 0x000000ffff087224 */ /* 0x000fe200078e00ff */
[----:B------:R-:W-:Y:S01]  /*34b0*/  SEL R12, RZ, 0x1, !P3 ;  /* 0x00000001ff0c7807 */ /* 0x000fe20005800000 */
[----:B------:R-:W-:Y:S06]  /*34c0*/  BRA.U !UP0, `(.L_x_802) ;  /* 0x00000005083c7547 */ /* 0x000fec000b800000 */
[----:B------:R-:W-:Y:S01]  /*34d0*/  IMAD.MOV.U32 R7, RZ, RZ, 0x400 ;  /* 0x00000400ff077424 */ /* 0x000fe200078e00ff */
[----:B------:R-:W0:Y:S01]  /*34e0*/  LDCU.64 UR6, c[0x0][0x3a0] ;  /* 0x00007400ff0677ac */ /* 0x000e220008000a00 */
[----:B------:R-:W-:Y:S01]  /*34f0*/  IMAD.MOV.U32 R8, RZ, RZ, RZ ;  /* 0x000000ffff087224 */ /* 0x000fe200078e00ff */
[----:B------:R-:W2:Y:S01]  /*3500*/  LDCU.64 UR4, c[0x0][0x3b0] ;  /* 0x00007600ff0477ac */ /* 0x000ea20008000a00 */
[----:B------:R-:W-:-:S05]  /*3510*/  NOP ;  /* 0x0000000000007918 */ /* 0x000fca0000000000 */
.L_x_804:
[C---:B------:R-:W-:Y:S01]  /*3520*/  IMAD.SHL.U32 R17, R7.reuse, 0x4, RZ ;  /* 0x0000000407117824 */ /* 0x040fe200078e00ff */
[----:B------:R-:W-:-:S04]  /*3530*/  SHF.L.U64.HI R9, R7, 0x2, R8 ;  /* 0x0000000207097819 */ /* 0x000fc80000010208 */
[-C--:B------:R-:W-:Y:S02]  /*3540*/  IADD3 R14, P0, PT, R2, R17.reuse, RZ ;  /* 0x00000011020e7210 */ /* 0x080fe40007f1e0ff */
[----:B------:R-:W-:-:S03]  /*3550*/  IADD3 R16, P1, PT, R4, R17, RZ ;  /* 0x0000001104107210 */ /* 0x000fc60007f3e0ff */
[--C-:B------:R-:W-:Y:S02]  /*3560*/  IMAD.X R15, R3, 0x1, R9.reuse, P0 ;  /* 0x00000001030f7824 */ /* 0x100fe400000e0609 */
[----:B------:R-:W-:-:S03]  /*3570*/  IMAD.X R17, R5, 0x1, R9, P1 ;  /* 0x0000000105117824 */ /* 0x000fc600008e0609 */
[----:B------:R-:W3:Y:S04]  /*3580*/  LDG.E R13, desc[UR8][R14.64] ;  /* 0x000000080e0d7981 */ /* 0x000ee8000c1e1900 */
[----:B------:R-:W3:Y:S04]  /*3590*/  LDG.E R18, desc[UR8][R16.64] ;  /* 0x0000000810127981 */ /* 0x000ee8000c1e1900 */
[----:B------:R-:W4:Y:S04]  /*35a0*/  LDG.E R19, desc[UR8][R14.64+0x400] ;  /* 0x000400080e137981 */ /* 0x000f28000c1e1900 */
[----:B------:R-:W4:Y:S04]  /*35b0*/  LDG.E R20, desc[UR8][R16.64+0x400] ;  /* 0x0004000810147981 */ /* 0x000f28000c1e1900 */
[----:B------:R-:W5:Y:S04]  /*35c0*/  LDG.E R21, desc[UR8][R14.64+0x800] ;  /* 0x000800080e157981 */ /* 0x000f68000c1e1900 */
[----:B------:R-:W5:Y:S04]  /*35d0*/  LDG.E R22, desc[UR8][R16.64+0x800] ;  /* 0x0008000810167981 */ /* 0x000f68000c1e1900 */
[----:B------:R1:W2:Y:S04]  /*35e0*/  LDG.E R9, desc[UR8][R14.64+0xc00] ;  /* 0x000c00080e097981 */ /* 0x0002a8000c1e1900 */
[----:B------:R4:W2:Y:S01]  /*35f0*/  LDG.E R24, desc[UR8][R16.64+0xc00] ;  /* 0x000c000810187981 */ /* 0x0008a2000c1e1900 */
[----:B------:R-:W-:Y:S01]  /*3600*/  LOP3.LUT P3, RZ, R12, 0xff, RZ, 0xc0, !PT ;  /* 0x000000ff0cff7812 */ /* 0x000fe2000786c0ff */
[----:B------:R-:W-:Y:S01]  /*3610*/  IMAD.MOV.U32 R26, RZ, RZ, R11 ;  /* 0x000000ffff1a7224 */ /* 0x000fe200078e000b */
[----:B---3--:R-:W-:Y:S01]  /*3620*/  ISETP.NE.AND P2, PT, R13, R18, PT ;  /* 0x000000120d00720c */ /* 0x008fe20003f45270 */
[----:B------:R-:W-:Y:S01]  /*3630*/  IMAD.MOV.U32 R13, RZ, RZ, R10 ;  /* 0x000000ffff0d7224 */ /* 0x000fe200078e000a */
[----:B0-----:R-:W-:-:S02]  /*3640*/  IADD3 R18, P1, P4, R7, UR6, R6 ;  /* 0x0000000607127c10 */ /* 0x001fc4000fc3e006 */
[----:B------:R-:W-:Y:S02]  /*3650*/  SEL R10, RZ, 0x1, !P2 ;  /* 0x00000001ff0a7807 */ /* 0x000fe40005000000 */
[----:B------:R-:W-:Y:S02]  /*3660*/  ISETP.LT.U32.AND P0, PT, R18, R13, PT ;  /* 0x0000000d1200720c */ /* 0x000fe40003f01070 */
[----:B------:R-:W-:-:S03]  /*3670*/  IADD3.X R23, PT, PT, R8, UR7, RZ, P1, P4 ;  /* 0x0000000708177c10 */ /* 0x000fc60008fe84ff */
[----:B------:R-:W-:Y:S02]  /*3680*/  @P3 SEL R10, R12, 0x1, !P2 ;  /* 0x000000010c0a3807 */ /* 0x000fe40005000000 */
[----:B------:R-:W-:Y:S02]  /*3690*/  ISETP.LT.AND.EX P0, PT, R23, R26, PT, P0 ;  /* 0x0000001a1700720c */ /* 0x000fe40003f01300 */
[C---:B-1----:R-:W-:Y:S02]  /*36a0*/  IADD3 R14, P5, PT, R18.reuse, 0x100, RZ ;  /* 0x00000100120e7810 */ /* 0x042fe40007fbe0ff */
[----:B------:R-:W-:Y:S02]  /*36b0*/  @P2 SEL R13, R18, R13, P0 ;  /* 0x0000000d120d2207 */ /* 0x000fe40000000000 */
[----:B----4-:R-:W-:Y:S01]  /*36c0*/  ISETP.NE.AND P4, PT, R19, R20, PT ;  /* 0x000000141300720c */ /* 0x010fe20003f85270 */
[----:B------:R-:W-:Y:S01]  /*36d0*/  IMAD.X R15, RZ, RZ, R23, P5 ;  /* 0x000000ffff0f7224 */ /* 0x000fe200028e0617 */
[----:B------:R-:W-:-:S02]  /*36e0*/  @P2 SEL R26, R23, R26, P0 ;  /* 0x0000001a171a2207 */ /* 0x000fc40000000000 */
[----:B------:R-:W-:Y:S02]  /*36f0*/  SEL R11, R18, R13, !P3 ;  /* 0x0000000d120b7207 */ /* 0x000fe40005800000 */
[----:B------:R-:W-:Y:S02]  /*3700*/  LOP3.LUT P1, RZ, R10, 0xff, RZ, 0xc0, !PT ;  /* 0x000000ff0aff7812 */ /* 0x000fe4000782c0ff */
[----:B------:R-:W-:Y:S02]  /*3710*/  SEL R12, R23, R26, !P3 ;  /* 0x0000001a170c7207 */ /* 0x000fe40005800000 */
[----:B------:R-:W-:Y:S02]  /*3720*/  ISETP.LT.U32.AND P0, PT, R14, R11, PT ;  /* 0x0000000b0e00720c */ /* 0x000fe40003f01070 */
[----:B------:R-:W-:Y:S02]  /*3730*/  SEL R16, RZ, 0x1, !P4 ;  /* 0x00000001ff107807 */ /* 0x000fe40006000000 */
[----:B------:R-:W-:-:S02]  /*3740*/  ISETP.LT.AND.EX P0, PT, R15, R12, PT, P0 ;  /* 0x0000000c0f00720c */ /* 0x000fc40003f01300 */
[----:B-----5:R-:W-:Y:S02]  /*3750*/  ISETP.NE.AND P2, PT, R21, R22, PT ;  /* 0x000000161500720c */ /* 0x020fe40003f45270 */
[----:B------:R-:W-:Y:S02]  /*3760*/  @P4 SEL R11, R14, R11, P0 ;  /* 0x0000000b0e0b4207 */ /* 0x000fe40000000000 */
[----:B------:R-:W-:Y:S02]  /*3770*/  @P4 SEL R12, R15, R12, P0 ;  /* 0x0000000c0f0c4207 */ /* 0x000fe40000000000 */
[----:B------:R-:W-:Y:S02]  /*3780*/  IADD3 R13, P0, PT, R18, 0x200, RZ ;  /* 0x00000200120d7810 */ /* 0x000fe40007f1e0ff */
[----:B------:R-:W-:Y:S02]  /*3790*/  @P1 SEL R16, R10, 0x1, !P4 ;  /* 0x000000010a101807 */ /* 0x000fe40006000000 */
[----:B------:R-:W-:-:S02]  /*37a0*/  SEL R10, R14, R11, !P1 ;  /* 0x0000000b0e0a7207 */ /* 0x000fc40004800000 */
[----:B------:R-:W-:Y:S01]  /*37b0*/  SEL R11, R15, R12, !P1 ;  /* 0x0000000c0f0b7207 */ /* 0x000fe20004800000 */
[----:B------:R-:W-:Y:S01]  /*37c0*/  IMAD.X R12, RZ, RZ, R23, P0 ;  /* 0x000000ffff0c7224 */ /* 0x000fe200000e0617 */
[----:B------:R-:W-:Y:S02]  /*37d0*/  ISETP.LT.U32.AND P0, PT, R13, R10, PT ;  /* 0x0000000a0d00720c */ /* 0x000fe40003f01070 */
[----:B------:R-:W-:Y:S02]  /*37e0*/  LOP3.LUT P1, RZ, R16, 0xff, RZ, 0xc0, !PT ;  /* 0x000000ff10ff7812 */ /* 0x000fe4000782c0ff */
[CC--:B------:R-:W-:Y:S02]  /*37f0*/  ISETP.LT.AND.EX P0, PT, R12.reuse, R11.reuse, PT, P0 ;  /* 0x0000000b0c00720c */ /* 0x0c0fe40003f01300 */
[----:B--2---:R-:W-:Y:S02]  /*3800*/  ISETP.NE.AND P3, PT, R9, R24, PT ;  /* 0x000000180900720c */ /* 0x004fe40003f65270 */
[----:B------:R-:W-:-:S02]  /*3810*/  @P2 SEL R11, R12, R11, P0 ;  /* 0x0000000b0c0b2207 */ /* 0x000fc40000000000 */
[----:B------:R-:W-:Y:S02]  /*3820*/  @P2 SEL R10, R13, R10, P0 ;  /* 0x0000000a0d0a2207 */ /* 0x000fe40000000000 */
[----:B------:R-:W-:Y:S02]  /*3830*/  IADD3 R9, P0, PT, R18, 0x300, RZ ;  /* 0x0000030012097810 */ /* 0x000fe40007f1e0ff */
[----:B------:R-:W-:Y:S02]  /*3840*/  SEL R11, R12, R11, !P1 ;  /* 0x0000000b0c0b7207 */ /* 0x000fe40004800000 */
[----:B------:R-:W-:Y:S01]  /*3850*/  IADD3 R12, P4, PT, -R7, UR4, RZ ;  /* 0x00000004070c7c10 */ /* 0x000fe2000ff9e1ff */
[----:B------:R-:W-:Y:S01]  /*3860*/  IMAD.X R14, RZ, RZ, R23, P0 ;  /* 0x000000ffff0e7224 */ /* 0x000fe200000e0617 */
[----:B------:R-:W-:Y:S02]  /*3870*/  SEL R10, R13, R10, !P1 ;  /* 0x0000000a0d0a7207 */ /* 0x000fe40004800000 */
[----:B------:R-:W-:-:S02]  /*3880*/  ISETP.GE.U32.AND P0, PT, R12, 0x400, PT ;  /* 0x000004000c00780c */ /* 0x000fc40003f06070 */
[----:B------:R-:W-:Y:S02]  /*3890*/  IADD3.X R13, PT, PT, ~R8, UR5, RZ, P4, !PT ;  /* 0x00000005080d7c10 */ /* 0x000fe4000a7fe5ff */
[----:B------:R-:W-:Y:S02]  /*38a0*/  SEL R15, RZ, 0x1, !P2 ;  /* 0x00000001ff0f7807 */ /* 0x000fe40005000000 */
[----:B------:R-:W-:Y:S02]  /*38b0*/  @P1 SEL R15, R16, 0x1, !P2 ;  /* 0x00000001100f1807 */ /* 0x000fe40005000000 */
[----:B------:R-:W-:Y:S02]  /*38c0*/  ISETP.GE.U32.AND.EX P0, PT, R13, RZ, PT, P0 ;  /* 0x000000ff0d00720c */ /* 0x000fe40003f06100 */
[----:B------:R-:W-:Y:S02]  /*38d0*/  LOP3.LUT P2, RZ, R15, 0xff, RZ, 0xc0, !PT ;  /* 0x000000ff0fff7812 */ /* 0x000fe4000784c0ff */
[----:B------:R-:W-:-:S02]  /*38e0*/  ISETP.LT.U32.AND P1, PT, R9, R10, PT ;  /* 0x0000000a0900720c */ /* 0x000fc40003f21070 */
        /* <DEDUP_REMOVED lines=8> */
[----:B------:R-:W-:-:S05]  /*3970*/  IADD3 R7, P0, PT, R7, 0x400, RZ ;  /* 0x0000040007077810 */ /* 0x000fca0007f1e0ff */
[----:B------:R-:W-:Y:S01]  /*3980*/  IMAD.X R8, RZ, RZ, R8, P0 ;  /* 0x000000ffff087224 */ /* 0x000fe200000e0608 */
[----:B------:R-:W-:-:S04]  /*3990*/  ISETP.GT.U32.AND P0, PT, R7, UR10, PT ;  /* 0x0000000a07007c0c */ /* 0x000fc8000bf04070 */
[----:B------:R-:W-:-:S13]  /*39a0*/  ISETP.GT.U32.AND.EX P0, PT, R8, UR11, PT, P0 ;  /* 0x0000000b08007c0c */ /* 0x000fda000bf04100 */
[----:B------:R-:W-:Y:S05]  /*39b0*/  @!P0 BRA `(.L_x_804) ;  /* 0xfffffff800d88947 */ /* 0x000fea000383ffff */
.L_x_802:
[C---:B------:R-:W-:Y:S01]  /*39c0*/  IADD3 R3, PT, PT, -R7.reuse, UR4, RZ ;  /* 0x0000000407037c10 */ /* 0x040fe2000fffe1ff */
[----:B------:R-:W0:Y:S01]  /*39d0*/  LDCU.128 UR12, c[0x0][0x380] ;  /* 0x00007000ff0c77ac */ /* 0x000e220008000c00 */
[----:B------:R-:W-:Y:S01]  /*39e0*/  ISETP.GE.U32.AND P1, PT, R7, UR4, PT ;  /* 0x0000000407007c0c */ /* 0x000fe2000bf26070 */
[----:B------:R-:W-:Y:S01]  /*39f0*/  BSSY.RECONVERGENT B1, `(.L_x_803) ;  /* 0x000012f000017945 */ /* 0x000fe20003800200 */
[----:B------:R-:W-:-:S04]  /*3a00*/  ISETP.GE.AND P0, PT, R6, R3, PT ;  /* 0x000000030600720c */ /* 0x000fc80003f06270 */
[----:B------:R-:W-:-:S13]  /*3a10*/  ISETP.GE.U32.OR.EX P0, PT, R8, UR5, P0, P1 ;  /* 0x0000000508007c0c */ /* 0x000fda0008706510 */
[----:B0-----:R-:W-:Y:S05]  /*3a20*/  @P0 BRA `(.L_x_805) ;  /* 0x0000001000ac0947 */ /* 0x001fea0003800000 */
[----:B------:R-:W-:Y:S01]  /*3a30*/  LOP3.LUT R2, RZ, R6, RZ, 0x33, !PT ;  /* 0x00000006ff027212 */ /* 0x000fe200078e33ff */
[----:B------:R-:W-:Y:S01]  /*3a40*/  BSSY.RECONVERGENT B2, `(.L_x_806) ;  /* 0x0000090000027945 */ /* 0x000fe20003800200 */
[----:B------:R-:W-:Y:S02]  /*3a50*/  IMAD.MOV.U32 R14, RZ, RZ, R6 ;  /* 0x000000ffff0e7224 */ /* 0x000fe400078e0006 */
[----:B------:R-:W-:-:S04]  /*3a60*/  IADD3 R9, PT, PT, -R7, UR4, R2 ;  /* 0x0000000407097c10 */ /* 0x000fc8000fffe102 */
[C---:B------:R-:W-:Y:S02]  /*3a70*/  ISETP.GE.U32.AND P0, PT, R9.reuse, 0x700, PT ;  /* 0x000007000900780c */ /* 0x040fe40003f06070 */
[----:B------:R-:W-:-:S04]  /*3a80*/  LEA.HI R13, R9, 0x1, RZ, 0x18 ;  /* 0x00000001090d7811 */ /* 0x000fc800078fc0ff */
[----:B------:R-:W-:-:S04]  /*3a90*/  LOP3.LUT R34, R13, 0x7, RZ, 0xc0, !PT ;  /* 0x000000070d227812 */ /* 0x000fc800078ec0ff */
[----:B------:R-:W-:-:S03]  /*3aa0*/  ISETP.NE.AND P1, PT, R34, RZ, PT ;  /* 0x000000ff2200720c */ /* 0x000fc60003f25270 */
[----:B------:R-:W-:Y:S10]  /*3ab0*/  @!P0 BRA `(.L_x_807) ;  /* 0x0000000800208947 */ /* 0x000ff40003800000 */
[----:B------:R-:W-:Y:S01]  /*3ac0*/  LOP3.LUT R16, R13, 0x1fffff8, RZ, 0xc0, !PT ;  /* 0x01fffff80d107812 */ /* 0x000fe200078ec0ff */
[----:B------:R-:W-:-:S04]  /*3ad0*/  IMAD.MOV.U32 R14, RZ, RZ, R6 ;  /* 0x000000ffff0e7224 */ /* 0x000fc800078e0006 */
[----:B------:R-:W-:-:S07]  /*3ae0*/  IMAD.MOV R16, RZ, RZ, -R16 ;  /* 0x000000ffff107224 */ /* 0x000fce00078e0a10 */
.L_x_808:
        /* <DEDUP_REMOVED lines=26> */
[----:B------:R-:W-:Y:S01]  /*3c90*/  IADD3 R25, P3, PT, R36, UR6, RZ ;  /* 0x0000000624197c10 */ /* 0x000fe2000ff7e0ff */
[----:B------:R-:W-:Y:S01]  /*3ca0*/  VIADD R14, R14, 0x800 ;  /* 0x000008000e0e7836 */ /* 0x000fe20000000000 */
[----:B------:R-:W-:-:S02]  /*3cb0*/  LOP3.LUT P5, RZ, R35, 0xff, RZ, 0xc0, !PT ;  /* 0x000000ff23ff7812 */ /* 0x000fc400078ac0ff */
[----:B------:R-:W-:Y:S02]  /*3cc0*/  IADD3.X R12, PT, PT, R31, UR7, RZ, P3, !PT ;  /* 0x000000071f0c7c10 */ /* 0x000fe40009ffe4ff */
        /* <DEDUP_REMOVED lines=16> */
[-C--:B----4-:R-:W-:Y:S01]  /*3dd0*/  ISETP.NE.AND P6, PT, R27, R28.reuse, PT ;  /* 0x0000001c1b00720c */ /* 0x090fe20003fc5270 */
        /* <DEDUP_REMOVED lines=86> */
.L_x_807:
[----:B------:R-:W-:Y:S05]  /*4340*/  BSYNC.RECONVERGENT B2 ;  /* 0x0000000000027941 */ /* 0x000fea0003800200 */
.L_x_806:
[----:B------:R-:W-:Y:S05]  /*4350*/  @!P1 BRA `(.L_x_805) ;  /* 0x0000000800609947 */ /* 0x000fea0003800000 */
[----:B------:R-:W-:Y:S01]  /*4360*/  ISETP.GE.U32.AND P0, PT, R34, 0x4, PT ;  /* 0x000000042200780c */ /* 0x000fe20003f06070 */
[----:B------:R-:W-:Y:S01]  /*4370*/  BSSY.RECONVERGENT B2, `(.L_x_809) ;  /* 0x000004c000027945 */ /* 0x000fe20003800200 */
[----:B------:R-:W-:-:S11]  /*4380*/  LOP3.LUT P1, R13, R13, 0x3, RZ, 0xc0, !PT ;  /* 0x000000030d0d7812 */ /* 0x000fd6000782c0ff */
[----:B------:R-:W-:Y:S05]  /*4390*/  @!P0 BRA `(.L_x_810) ;  /* 0x0000000400248947 */ /* 0x000fea0003800000 */
[----:B------:R-:W0:Y:S01]  /*43a0*/  LDCU.128 UR16, c[0x0][0x380] ;  /* 0x00007000ff1077ac */ /* 0x000e220008000c00 */
[----:B------:R-:W-:-:S05]  /*43b0*/  IADD3 R23, P0, PT, R14, R7, RZ ;  /* 0x000000070e177210 */ /* 0x000fca0007f1e0ff */
[----:B------:R-:W-:Y:S02]  /*43c0*/  IMAD.SHL.U32 R2, R23, 0x4, RZ ;  /* 0x0000000417027824 */ /* 0x000fe400078e00ff */
[----:B------:R-:W-:-:S05]  /*43d0*/  IMAD.X R24, RZ, RZ, R8, P0 ;  /* 0x000000ffff187224 */ /* 0x000fca00000e0608 */
        /* <DEDUP_REMOVED lines=17> */
[----:B------:R-:W-:Y:S01]  /*44f0*/  VIADD R2, R14, 0x200 ;  /* 0x000002000e027836 */ /* 0x000fe20000000000 */
[CC--:B--2---:R-:W-:Y:S02]  /*4500*/  ISETP.NE.AND P0, PT, R15.reuse, R18.reuse, PT ;  /* 0x000000120f00720c */ /* 0x0c4fe40003f05270 */
[----:B------:R-:W-:Y:S02]  /*4510*/  ISETP.NE.AND P3, PT, R15, R18, P4 ;  /* 0x000000120f00720c */ /* 0x000fe40002765270 */
[----:B------:R-:W-:Y:S02]  /*4520*/  @!P4 SEL R12, RZ, 0x1, !P0 ;  /* 0x00000001ff0cc807 */ /* 0x000fe40004000000 */
[----:B------:R-:W-:Y:S02]  /*4530*/  IADD3.X R18, PT, PT, R24, UR7, RZ, P2, !PT ;  /* 0x0000000718127c10 */ /* 0x000fe400097fe4ff */
[----:B------:R-:W-:-:S02]  /*4540*/  SEL R12, R12, 0x1, !P3 ;  /* 0x000000010c0c7807 */ /* 0x000fc40005800000 */
[----:B------:R-:W-:Y:S02]  /*4550*/  ISETP.LT.U32.AND P0, PT, R23, R10, PT ;  /* 0x0000000a1700720c */ /* 0x000fe40003f01070 */
[----:B------:R-:W-:Y:S02]  /*4560*/  LOP3.LUT P2, RZ, R12, 0xff, RZ, 0xc0, !PT ;  /* 0x000000ff0cff7812 */ /* 0x000fe4000784c0ff */
[----:B------:R-:W-:-:S04]  /*4570*/  ISETP.LT.AND.EX P0, PT, R18, R11, PT, P0 ;  /* 0x0000000b1200720c */ /* 0x000fc80003f01300 */
[----:B------:R-:W-:Y:S02]  /*4580*/  SEL R16, R23, R10, P0 ;  /* 0x0000000a17107207 */ /* 0x000fe40000000000 */
[CC--:B------:R-:W-:Y:S02]  /*4590*/  SEL R15, R18.reuse, R11.reuse, P0 ;  /* 0x0000000b120f7207 */ /* 0x0c0fe40000000000 */
[----:B---3--:R-:W-:Y:S02]  /*45a0*/  ISETP.NE.AND P0, PT, R19, R20, PT ;  /* 0x000000141300720c */ /* 0x008fe40003f05270 */
[----:B------:R-:W-:Y:S02]  /*45b0*/  @!P3 SEL R16, R23, R10, !P4 ;  /* 0x0000000a1710b207 */ /* 0x000fe40006000000 */
[----:B------:R-:W-:Y:S02]  /*45c0*/  @!P3 SEL R15, R18, R11, !P4 ;  /* 0x0000000b120fb207 */ /* 0x000fe40006000000 */
[----:B------:R-:W-:-:S02]  /*45d0*/  ISETP.NE.AND P3, PT, R19, R20, P2 ;  /* 0x000000141300720c */ /* 0x000fc40001765270 */
[----:B------:R-:W-:Y:S02]  /*45e0*/  @!P2 SEL R12, RZ, 0x1, !P0 ;  /* 0x00000001ff0ca807 */ /* 0x000fe40004000000 */
[----:B------:R-:W-:Y:S02]  /*45f0*/  IADD3.X R10, PT, PT, R8, UR7, RZ, P5, P6 ;  /* 0x00000007080a7c10 */ /* 0x000fe4000afec4ff */
[----:B------:R-:W-:Y:S02]  /*4600*/  SEL R12, R12, 0x1, !P3 ;  /* 0x000000010c0c7807 */ /* 0x000fe40005800000 */
[----:B------:R-:W-:Y:S02]  /*4610*/  ISETP.LT.U32.AND P0, PT, R3, R16, PT ;  /* 0x000000100300720c */ /* 0x000fe40003f01070 */
[----:B------:R-:W-:Y:S02]  /*4620*/  LOP3.LUT P4, RZ, R12, 0xff, RZ, 0xc0, !PT ;  /* 0x000000ff0cff7812 */ /* 0x000fe4000788c0ff */
[----:B------:R-:W-:-:S04]  /*4630*/  ISETP.LT.AND.EX P0, PT, R10, R15, PT, P0 ;  /* 0x0000000f0a00720c */ /* 0x000fc80003f01300 */
[CC--:B------:R-:W-:Y:S02]  /*4640*/  SEL R18, R3.reuse, R16.reuse, P0 ;  /* 0x0000001003127207 */ /* 0x0c0fe40000000000 */
[CC--:B------:R-:W-:Y:S02]  /*4650*/  SEL R11, R10.reuse, R15.reuse, P0 ;  /* 0x0000000f0a0b7207 */ /* 0x0c0fe40000000000 */
[----:B------:R-:W-:Y:S02]  /*4660*/  @!P3 SEL R18, R3, R16, !P2 ;  /* 0x000000100312b207 */ /* 0x000fe40005000000 */
[----:B------:R-:W-:Y:S02]  /*4670*/  @!P3 SEL R11, R10, R15, !P2 ;  /* 0x0000000f0a0bb207 */ /* 0x000fe40005000000 */
[-C--:B----4-:R-:W-:Y:S02]  /*4680*/  ISETP.NE.AND P3, PT, R21, R22.reuse, PT ;  /* 0x000000161500720c */ /* 0x090fe40003f65270 */
[----:B------:R-:W-:Y:S01]  /*4690*/  IADD3 R3, P5, P0, R7, UR6, R2 ;  /* 0x0000000607037c10 */ /* 0x000fe2000f8be002 */
[C---:B------:R-:W-:Y:S01]  /*46a0*/  VIADD R2, R14.reuse, 0x300 ;  /* 0x000003000e027836 */ /* 0x040fe20000000000 */
[----:B------:R-:W-:Y:S01]  /*46b0*/  ISETP.NE.AND P2, PT, R21, R22, P4 ;  /* 0x000000161500720c */ /* 0x000fe20002745270 */
[----:B------:R-:W-:Y:S01]  /*46c0*/  VIADD R14, R14, 0x400 ;  /* 0x000004000e0e7836 */ /* 0x000fe20000000000 */
[----:B------:R-:W-:-:S02]  /*46d0*/  @!P4 SEL R12, RZ, 0x1, !P3 ;  /* 0x00000001ff0cc807 */ /* 0x000fc40005800000 */
[----:B------:R-:W-:Y:S02]  /*46e0*/  IADD3.X R10, PT, PT, R8, UR7, RZ, P5, P0 ;  /* 0x00000007080a7c10 */ /* 0x000fe4000afe04ff */
[CC--:B------:R-:W-:Y:S02]  /*46f0*/  ISETP.LT.U32.AND P0, PT, R3.reuse, R18.reuse, PT ;  /* 0x000000120300720c */ /* 0x0c0fe40003f01070 */
[----:B------:R-:W-:Y:S02]  /*4700*/  SEL R12, R12, 0x1, !P2 ;  /* 0x000000010c0c7807 */ /* 0x000fe40005000000 */
[----:B------:R-:W-:Y:S02]  /*4710*/  ISETP.LT.AND.EX P0, PT, R10, R11, PT, P0 ;  /* 0x0000000b0a00720c */ /* 0x000fe40003f01300 */
[----:B------:R-:W-:Y:S02]  /*4720*/  LOP3.LUT P3, RZ, R12, 0xff, RZ, 0xc0, !PT ;  /* 0x000000ff0cff7812 */ /* 0x000fe4000786c0ff */
[----:B------:R-:W-:-:S02]  /*4730*/  SEL R15, R3, R18, P0 ;  /* 0x00000012030f7207 */ /* 0x000fc40000000000 */
[CC--:B------:R-:W-:Y:S02]  /*4740*/  SEL R16, R10.reuse, R11.reuse, P0 ;  /* 0x0000000b0a107207 */ /* 0x0c0fe40000000000 */
[----:B------:R-:W-:Y:S02]  /*4750*/  @!P2 SEL R15, R3, R18, !P4 ;  /* 0x00000012030fa207 */ /* 0x000fe40006000000 */
[----:B------:R-:W-:Y:S02]  /*4760*/  @!P2 SEL R16, R10, R11, !P4 ;  /* 0x0000000b0a10a207 */ /* 0x000fe40006000000 */
[----:B------:R-:W-:Y:S02]  /*4770*/  IADD3 R2, P5, P6, R7, UR6, R2 ;  /* 0x0000000607027c10 */ /* 0x000fe4000febe002 */
[----:B-----5:R-:W-:Y:S02]  /*4780*/  ISETP.NE.AND P4, PT, R4, R5, P3 ;  /* 0x000000050400720c */ /* 0x020fe40001f85270 */
[----:B------:R-:W-:-:S02]  /*4790*/  IADD3.X R3, PT, PT, R8, UR7, RZ, P5, P6 ;  /* 0x0000000708037c10 */ /* 0x000fc4000afec4ff */
        /* <DEDUP_REMOVED lines=8> */
[----:B------:R-:W-:-:S07]  /*4820*/  @!P4 SEL R11, R3, R16, !P3 ;  /* 0x00000010030bc207 */ /* 0x000fce0005800000 */
.L_x_810:
[----:B------:R-:W-:Y:S05]  /*4830*/  BSYNC.RECONVERGENT B2 ;  /* 0x0000000000027941 */ /* 0x000fea0003800200 */
.L_x_809:
[----:B------:R-:W-:Y:S05]  /*4840*/  @!P1 BRA `(.L_x_805) ;  /* 0x0000000400249947 */ /* 0x000fea0003800000 */
[----:B------:R-:W-:Y:S01]  /*4850*/  ISETP.NE.AND P0, PT, R13, 0x1, PT ;  /* 0x000000010d00780c */ /* 0x000fe20003f05270 */
[----:B------:R-:W-:Y:S01]  /*4860*/  BSSY.RECONVERGENT B2, `(.L_x_811) ;  /* 0x000002c000027945 */ /* 0x000fe20003800200 */
[----:B------:R-:W-:-:S11]  /*4870*/  LOP3.LUT P1, RZ, R9, 0x100, RZ, 0xc0, !PT ;  /* 0x0000010009ff7812 */ /* 0x000fd6000782c0ff */
        /* <DEDUP_REMOVED lines=15> */
[----:B------:R-:W-:-:S04]  /*4970*/  IADD3 R9, P0, PT, R9, UR6, RZ ;  /* 0x0000000609097c10 */ /* 0x000fc8000ff1e0ff */
        /* <DEDUP_REMOVED lines=11> */
[----:B----4-:R-:W-:Y:S02]  /*4a30*/  IADD3 R5, P5, P6, R7, UR6, R18 ;  /* 0x0000000607057c10 */ /* 0x010fe4000febe012 */
[----:B------:R-:W-:Y:S02]  /*4a40*/  LOP3.LUT P4, RZ, R12, 0xff, RZ, 0xc0, !PT ;  /* 0x000000ff0cff7812 */ /* 0x000fe4000788c0ff */
[----:B------:R-:W-:Y:S02]  /*4a50*/  IADD3.X R4, PT, PT, R8, UR7, RZ, P5, P6 ;  /* 0x0000000708047c10 */ /* 0x000fe4000afec4ff */
        /* <DEDUP_REMOVED lines=12> */
.L_x_812:
[----:B------:R-:W-:Y:S05]  /*4b20*/  BSYNC.RECONVERGENT B2 ;  /* 0x0000000000027941 */ /* 0x000fea0003800200 */
.L_x_811:
[----:B------:R-:W-:Y:S05]  /*4b30*/  @P1 BRA `(.L_x_805) ;  /* 0x0000000000681947 */ /* 0x000fea0003800000 */
        /* <DEDUP_REMOVED lines=12> */
[----:B------:R-:W-:-:S04]  /*4c00*/  IADD3 R9, P0, PT, R7, UR6, RZ ;  /* 0x0000000607097c10 */ /* 0x000fc8000ff1e0ff */
[----:B------:R-:W-:Y:S02]  /*4c10*/  IADD3.X R14, PT, PT, R8, UR7, RZ, P0, !PT ;  /* 0x00000007080e7c10 */ /* 0x000fe400087fe4ff */
        /* <DEDUP_REMOVED lines=12> */
.L_x_805:
[----:B------:R-:W-:Y:S05]  /*4ce0*/  BSYNC.RECONVERGENT B1 ;  /* 0x0000000000017941 */ /* 0x000fea0003800200 */
.L_x_803:
        /* <DEDUP_REMOVED lines=24> */
.L_x_814:
[----:B------:R-:W-:Y:S05]  /*4e70*/  BSYNC.RECONVERGENT B1 ;  /* 0x0000000000017941 */ /* 0x000fea0003800200 */
.L_x_813:
        /* <DEDUP_REMOVED lines=23> */
.L_x_816:
[----:B------:R-:W-:Y:S05]  /*4ff0*/  BSYNC.RECONVERGENT B1 ;  /* 0x0000000000017941 */ /* 0x000fea0003800200 */
.L_x_815:
        /* <DEDUP_REMOVED lines=20> */
.L_x_818:
[----:B------:R-:W-:Y:S05]  /*5140*/  BSYNC.RECONVERGENT B1 ;  /* 0x0000000000017941 */ /* 0x000fea0003800200 */
.L_x_817:
        /* <DEDUP_REMOVED lines=20> */
.L_x_820:
[----:B------:R-:W-:Y:S05]  /*5290*/  BSYNC.RECONVERGENT B1 ;  /* 0x0000000000017941 */ /* 0x000fea0003800200 */
.L_x_819:
        /* <DEDUP_REMOVED lines=20> */
.L_x_822:
[----:B------:R-:W-:Y:S05]  /*53e0*/  BSYNC.RECONVERGENT B1 ;  /* 0x0000000000017941 */ /* 0x000fea0003800200 */
.L_x_821:
        /* <DEDUP_REMOVED lines=10> */
.L_x_824:
[----:B------:R-:W-:Y:S05]  /*5490*/  BSYNC.RECONVERGENT B1 ;  /* 0x0000000000017941 */ /* 0x000fea0003800200 */
.L_x_823:
        /* <DEDUP_REMOVED lines=82> */
[----:B------:R-:W-:-:S07]  /*59c0*/  SEL R11, R7, R9, !P2 ;  /* 0x00000009070b7207 */ /* 0x000fce0005000000 */
.L_x_783:
[----:B------:R-:W-:Y:S05]  /*59d0*/  BSYNC.RECONVERGENT B0 ;  /* 0x0000000000007941 */ /* 0x000fea0003800200 */
.L_x_759:
[----:B------:R-:W-:Y:S05]  /*59e0*/  @P1 EXIT ;  /* 0x000000000000194d */ /* 0x000fea0003800000 */
[----:B------:R-:W5:Y:S01]  /*59f0*/  LDC.64 R6, c[0x0][0x3c8] ;  /* 0x0000f200ff067b82 */ /* 0x000f620000000a00 */
[----:B0---4-:R-:W-:Y:S02]  /*5a00*/  PRMT R5, R12, 0x7610, R5 ;  /* 0x000076100c057816 */ /* 0x011fe40000000005 */
[----:B-1----:R-:W-:Y:S02]  /*5a10*/  ISETP.NE.AND P1, PT, R0, RZ, PT ;  /* 0x000000ff0000720c */ /* 0x002fe40003f25270 */
[----:B------:R-:W-:-:S03]  /*5a20*/  LOP3.LUT P2, RZ, R5, 0xff, RZ, 0xc0, !PT ;  /* 0x000000ff05ff7812 */ /* 0x000fc6000784c0ff */
[----:B--23--:R-:W0:Y:S08]  /*5a30*/  LDC.64 R2, c[0x0][0x3a8] ;  /* 0x0000ea00ff027b82 */ /* 0x00ce300000000a00 */
[----:B------:R-:W-:Y:S02]  /*5a40*/  @P1 SEL R5, R0, 0x1, !P2 ;  /* 0x0000000100051807 */ /* 0x000fe40005000000 */
[----:B-----5:R-:W-:-:S04]  /*5a50*/  ISETP.LT.U32.AND P0, PT, R10, R6, PT ;  /* 0x000000060a00720c */ /* 0x020fc80003f01070 */
[----:B------:R-:W-:-:S04]  /*5a60*/  ISETP.LT.AND.EX P0, PT, R11, R7, PT, P0 ;  /* 0x000000070b00720c */ /* 0x000fc80003f01300 */
[C---:B------:R-:W-:Y:S01]  /*5a70*/  @P2 SEL R6, R10.reuse, R6, P0 ;  /* 0x000000060a062207 */ /* 0x040fe20000000000 */
[----:B0-----:R-:W-:Y:S01]  /*5a80*/  STG.E.U8 desc[UR8][R2.64], R5 ;  /* 0x0000000502007986 */ /* 0x001fe2000c101108 */
[C---:B------:R-:W-:Y:S02]  /*5a90*/  @P2 SEL R7, R11.reuse, R7, P0 ;  /* 0x000000070b072207 */ /* 0x040fe40000000000 */
[----:B------:R-:W-:Y:S02]  /*5aa0*/  SEL R10, R10, R6, !P1 ;  /* 0x000000060a0a7207 */ /* 0x000fe40004800000 */
[----:B------:R-:W-:-:S05]  /*5ab0*/  SEL R11, R11, R7, !P1 ;  /* 0x000000070b0b7207 */ /* 0x000fca0004800000 */
[----:B------:R-:W-:Y:S01]  /*5ac0*/  STG.E.64 desc[UR8][R2.64+0x8], R10 ;  /* 0x0000080a02007986 */ /* 0x000fe2000c101b08 */
[----:B------:R-:W-:Y:S05]  /*5ad0*/  EXIT ;  /* 0x000000000000794d */ /* 0x000fea0003800000 */
.L_x_825:
        /* <DEDUP_REMOVED lines=10> */
.L_x_1629:


//--------------------- .text._ZN3cub18CUB_300001_SM_10006detail6reduce28DeviceReduceSingleTileKernelINS2_10policy_hubIN4cuda3std3__45tupleIJblEEEjN6thrust24THRUST_300001_SM_1000_NS8cuda_cub9__find_if7functorIS9_EEE10Policy1000EPS9_SI_iSF_S9_S9_NS7_10__identityEEEvT0_T1_T2_T3_T4_T6_ --------------------------
	.section	.text._ZN3cub18CUB_300001_SM_10006detail6reduce28DeviceReduceSingleTileKernelINS2_10policy_hubIN4cuda3std3__45tupleIJblEEEjN6thrust24THRUST_300001_SM_1000_NS8cuda_cub9__find_if7functorIS9_EEE10Policy1000EPS9_SI_iSF_S9_S9_NS7_10__identityEEEvT0_T1_T2_T3_T4_T6_,"ax",@progbits
	.align	128
        .global         _ZN3cub18CUB_300001_SM_10006detail6reduce28DeviceReduceSingleTileKernelINS2_10policy_hubIN4cuda3std3__45tupleIJblEEEjN6thrust24THRUST_300001_SM_1000_NS8cuda_cub9__find_if7functorIS9_EEE10Policy1000EPS9_SI_iSF_S9_S9_NS7_10__identityEEEvT0_T1_T2_T3_T4_T6_
        .type           _ZN3cub18CUB_300001_SM_10006detail6reduce28DeviceReduceSingleTileKernelINS2_10policy_hubIN4cuda3std3__45tupleIJblEEEjN6thrust24THRUST_300001_SM_1000_NS8cuda_cub9__find_if7functorIS9_EEE10Policy1000EPS9_SI_iSF_S9_S9_NS7_10__identityEEEvT0_T1_T2_T3_T4_T6_,@function
        .size           _ZN3cub18CUB_300001_SM_10006detail6reduce28DeviceReduceSingleTileKernelINS2_10policy_hubIN4cuda3std3__45tupleIJblEEEjN6thrust24THRUST_300001_SM_1000_NS8cuda_cub9__find_if7functorIS9_EEE10Policy1000EPS9_SI_iSF_S9_S9_NS7_10__identityEEEvT0_T1_T2_T3_T4_T6_,(.L_x_1630 - _ZN3cub18CUB_300001_SM_10006detail6reduce28DeviceReduceSingleTileKernelINS2_10policy_hubIN4cuda3std3__45tupleIJblEEEjN6thrust24THRUST_300001_SM_1000_NS8cuda_cub9__find_if7functorIS9_EEE10Policy1000EPS9_SI_iSF_S9_S9_NS7_10__identityEEEvT0_T1_T2_T3_T4_T6_)
        .other          _ZN3cub18CUB_300001_SM_10006detail6reduce28DeviceReduceSingleTileKernelINS2_10policy_hubIN4cuda3std3__45tupleIJblEEEjN6thrust24THRUST_300001_SM_1000_NS8cuda_cub9__find_if7functorIS9_EEE10Policy1000EPS9_SI_iSF_S9_S9_NS7_10__identityEEEvT0_T1_T2_T3_T4_T6_,@"STO_CUDA_ENTRY STV_DEFAULT"
_ZN3cub18CUB_300001_SM_10006detail6reduce28DeviceReduceSingleTileKernelINS2_10policy_hubIN4cuda3std3__45tupleIJblEEEjN6thrust24THRUST_300001_SM_1000_NS8cuda_cub9__find_if7functorIS9_EEE10Policy1000EPS9_SI_iSF_S9_S9_NS7_10__identityEEEvT0_T1_T2_T3_T4_T6_:
.text._ZN3cub18CUB_300001_SM_10006detail6reduce28DeviceReduceSingleTileKernelINS2_10policy_hubIN4cuda3std3__45tupleIJblEEEjN6thrust24THRUST_300001_SM_1000_NS8cuda_cub9__find_if7functorIS9_EEE10Policy1000EPS9_SI_iSF_S9_S9_NS7_10__identityEEEvT0_T1_T2_T3_T4_T6_:
        /* <DEDUP_REMOVED lines=14> */
.L_x_826:
        /* <DEDUP_REMOVED lines=15> */
.L_x_830:
[----:B------:R-:W-:Y:S05]  /*01d0*/  BSYNC.RECONVERGENT B1 ;  /* 0x0000000000017941 */ /* 0x000fea0003800200 */
.L_x_829:
        /* <DEDUP_REMOVED lines=18> */
.L_x_835:
        /* <DEDUP_REMOVED lines=19> */
.L_x_834:
[----:B------:R-:W-:Y:S05]  /*0430*/  BSYNC.RECONVERGENT B2 ;  /* 0x0000000000027941 */ /* 0x000fea0003800200 */
.L_x_833:
[----:B------:R-:W-:Y:S05]  /*0440*/  @!P1 BRA `(.L_x_832) ;  /* 0x0000000000c89947 */ /* 0x000fea0003800000 */
.L_x_836:
        /* <DEDUP_REMOVED lines=50> */
.L_x_832:
[----:B------:R-:W-:Y:S05]  /*0770*/  BSYNC.RECONVERGENT B1 ;  /* 0x0000000000017941 */ /* 0x000fea0003800200 */
.L_x_831:
        /* <DEDUP_REMOVED lines=26> */
.L_x_839:
[----:B------:R-:W-:Y:S05]  /*0920*/  BSYNC.RECONVERGENT B1 ;  /* 0x0000000000017941 */ /* 0x000fea0003800200 */
.L_x_838:
        /* <DEDUP_REMOVED lines=23> */
.L_x_841:
[----:B------:R-:W-:Y:S05]  /*0aa0*/  BSYNC.RECONVERGENT B1 ;  /* 0x0000000000017941 */ /* 0x000fea0003800200 */
.L_x_840:
        /* <DEDUP_REMOVED lines=20> */
.L_x_843:
[----:B------:R-:W-:Y:S05]  /*0bf0*/  BSYNC.RECONVERGENT B1 ;  /* 0x0000000000017941 */ /* 0x000fea0003800200 */
.L_x_842:
        /* <DEDUP_REMOVED lines=20> */
.L_x_845:
[----:B------:R-:W-:Y:S05]  /*0d40*/  BSYNC.RECONVERGENT B1 ;  /* 0x0000000000017941 */ /* 0x000fea0003800200 */
.L_x_844:
        /* <DEDUP_REMOVED lines=20> */
.L_x_847:
[----:B------:R-:W-:Y:S05]  /*0e90*/  BSYNC.RECONVERGENT B1 ;  /* 0x0000000000017941 */ /* 0x000fea0003800200 */
.L_x_846:
        /* <DEDUP_REMOVED lines=10> */
.L_x_849:
[----:B------:R-:W-:Y:S05]  /*0f40*/  BSYNC.RECONVERGENT B1 ;  /* 0x0000000000017941 */ /* 0x000fea0003800200 */
.L_x_848:
        /* <DEDUP_REMOVED lines=85> */
.L_x_837:
        /* <DEDUP_REMOVED lines=36> */
.L_x_852:
[----:B------:R-:W-:Y:S05]  /*16e0*/  BSYNC.RECONVERGENT B1 ;  /* 0x0000000000017941 */ /* 0x000fea0003800200 */
.L_x_851:
        /* <DEDUP_REMOVED lines=21> */
.L_x_854:
[----:B------:R-:W-:Y:S05]  /*1840*/  BSYNC.RECONVERGENT B1 ;  /* 0x0000000000017941 */ /* 0x000fea0003800200 */
.L_x_853:
        /* <DEDUP_REMOVED lines=20> */
.L_x_856:
[----:B------:R-:W-:Y:S05]  /*1990*/  BSYNC.RECONVERGENT B1 ;  /* 0x0000000000017941 */ /* 0x000fea0003800200 */
.L_x_855:
        /* <DEDUP_REMOVED lines=20> */
.L_x_858:
[----:B------:R-:W-:Y:S05]  /*1ae0*/  BSYNC.RECONVERGENT B1 ;  /* 0x0000000000017941 */ /* 0x000fea0003800200 */
.L_x_857:
        /* <DEDUP_REMOVED lines=20> */
.L_x_860:
[----:B------:R-:W-:Y:S05]  /*1c30*/  BSYNC.RECONVERGENT B1 ;  /* 0x0000000000017941 */ /* 0x000fea0003800200 */
.L_x_859:
        /* <DEDUP_REMOVED lines=10> */
.L_x_862:
[----:B------:R-:W-:Y:S05]  /*1ce0*/  BSYNC.RECONVERGENT B1 ;  /* 0x0000000000017941 */ /* 0x000fea0003800200 */
.L_x_861:
        /* <DEDUP_REMOVED lines=26> */
.L_x_863:
        /* <DEDUP_REMOVED lines=16> */
.L_x_864:
        /* <DEDUP_REMOVED lines=16> */
.L_x_865:
        /* <DEDUP_REMOVED lines=16> */
.L_x_866:
        /* <DEDUP_REMOVED lines=16> */
.L_x_867:
        /* <DEDUP_REMOVED lines=16> */
.L_x_868:
        /* <DEDUP_REMOVED lines=17> */
.L_x_828:
        /* <DEDUP_REMOVED lines=47> */
.L_x_871:
        /* <DEDUP_REMOVED lines=54> */
.L_x_869:
        /* <DEDUP_REMOVED lines=20> */
.L_x_875:
        /* <DEDUP_REMOVED lines=18> */
.L_x_874:
[----:B------:R-:W-:Y:S05]  /*2d50*/  BSYNC.RECONVERGENT B2 ;  /* 0x0000000000027941 */ /* 0x000fea0003800200 */
.L_x_873:
        /* <DEDUP_REMOVED lines=10> */
.L_x_876:
        /* <DEDUP_REMOVED lines=55> */
.L_x_872:
[----:B------:R-:W-:Y:S05]  /*3170*/  BSYNC.RECONVERGENT B1 ;  /* 0x0000000000017941 */ /* 0x000fea0003800200 */
.L_x_870:
        /* <DEDUP_REMOVED lines=24> */
.L_x_878:
[----:B------:R-:W-:Y:S05]  /*3300*/  BSYNC.RECONVERGENT B1 ;  /* 0x0000000000017941 */ /* 0x000fea0003800200 */
.L_x_877:
        /* <DEDUP_REMOVED lines=23> */
.L_x_880:
[----:B------:R-:W-:Y:S05]  /*3480*/  BSYNC.RECONVERGENT B1 ;  /* 0x0000000000017941 */ /* 0x000fea0003800200 */
.L_x_879:
        /* <DEDUP_REMOVED lines=20> */
.L_x_882:
[----:B------:R-:W-:Y:S05]  /*35d0*/  BSYNC.RECONVERGENT B1 ;  /* 0x0000000000017941 */ /* 0x000fea0003800200 */
.L_x_881:
        /* <DEDUP_REMOVED lines=20> */
.L_x_884:
[----:B------:R-:W-:Y:S05]  /*3720*/  BSYNC.RECONVERGENT B1 ;  /* 0x0000000000017941 */ /* 0x000fea0003800200 */
.L_x_883:
        /* <DEDUP_REMOVED lines=20> */
.L_x_886:
[----:B------:R-:W-:Y:S05]  /*3870*/  BSYNC.RECONVERGENT B1 ;  /* 0x0000000000017941 */ /* 0x000fea0003800200 */
.L_x_885:
        /* <DEDUP_REMOVED lines=10> */
.L_x_888:
[----:B------:R-:W-:Y:S05]  /*3920*/  BSYNC.RECONVERGENT B1 ;  /* 0x0000000000017941 */ /* 0x000fea0003800200 */
.L_x_887:
        /* <DEDUP_REMOVED lines=84> */
.L_x_850:
[----:B------:R-:W-:Y:S05]  /*3e70*/  BSYNC.RECONVERGENT B0 ;  /* 0x0000000000007941 */ /* 0x000fea0003800200 */
.L_x_827:
        /* <DEDUP_REMOVED lines=16> */
.L_x_889:
        /* <DEDUP_REMOVED lines=16> */
.L_x_1630:


//--------------------- .text._ZN3cub18CUB_300001_SM_10006detail6reduce18DeviceReduceKernelINS2_10policy_hubIN4cuda3std3__45tupleIJblEEEjN6thrust24THRUST_300001_SM_1000_NS8cuda_cub9__find_if7functorIS9_EEE10Policy1000ENSB_12zip_iteratorINS8_IJNSD_26transform_input_iterator_tIbNSC_6detail35transform_pair_of_input_iterators_tIbNSB_6detail15normal_iteratorINSB_10device_ptrIiEEEESQ_NS7_8equal_toIiEEEENS7_10__not_fn_tINS7_10__identityEEEEENSB_17counting_iteratorIlNSB_11use_defaultESZ_SZ_EEEEEEEjSF_S9_SV_EEvT0_PT3_T1_NS0_13GridEvenShareIS16_EET2_T4_ --------------------------
	.section	.text._ZN3cub18CUB_300001_SM_10006detail6reduce18DeviceReduceKernelINS2_10policy_hubIN4cuda3std3__45tupleIJblEEEjN6thrust24THRUST_300001_SM_1000_NS8cuda_cub9__find_if7functorIS9_EEE10Policy1000ENSB_12zip_iteratorINS8_IJNSD_26transform_input_iterator_tIbNSC_6detail35transform_pair_of_input_iterators_tIbNSB_6detail15normal_iteratorINSB_10device_ptrIiEEEESQ_NS7_8equal_toIiEEEENS7_10__not_fn_tINS7_10__identityEEEEENSB_17counting_iteratorIlNSB_11use_defaultESZ_SZ_EEEEEEEjSF_S9_SV_EEvT0_PT3_T1_NS0_13GridEvenShareIS16_EET2_T4_,"ax",@progbits
	.align	128
        .global         _ZN3cub18CUB_300001_SM_10006detail6reduce18DeviceReduceKernelINS2_10policy_hubIN4cuda3std3__45tupleIJblEEEjN6thrust24THRUST_300001_SM_1000_NS8cuda_cub9__find_if7functorIS9_EEE10Policy1000ENSB_12zip_iteratorINS8_IJNSD_26transform_input_iterator_tIbNSC_6detail35transform_pair_of_input_iterators_tIbNSB_6detail15normal_iteratorINSB_10device_ptrIiEEEESQ_NS7_8equal_toIiEEEENS7_10__not_fn_tINS7_10__identityEEEEENSB_17counting_iteratorIlNSB_11use_defaultESZ_SZ_EEEEEEEjSF_S9_SV_EEvT0_PT3_T1_NS0_13GridEvenShareIS16_EET2_T4_
        .type           _ZN3cub18CUB_300001_SM_10006detail6reduce18DeviceReduceKernelINS2_10policy_hubIN4cuda3std3__45tupleIJblEEEjN6thrust24THRUST_300001_SM_1000_NS8cuda_cub9__find_if7functorIS9_EEE10Policy1000ENSB_12zip_iteratorINS8_IJNSD_26transform_input_iterator_tIbNSC_6detail35transform_pair_of_input_iterators_tIbNSB_6detail15normal_iteratorINSB_10device_ptrIiEEEESQ_NS7_8equal_toIiEEEENS7_10__not_fn_tINS7_10__identityEEEEENSB_17counting_iteratorIlNSB_11use_defaultESZ_SZ_EEEEEEEjSF_S9_SV_EEvT0_PT3_T1_NS0_13GridEvenShareIS16_EET2_T4_,@function
        .size           _ZN3cub18CUB_300001_SM_10006detail6reduce18DeviceReduceKernelINS2_10policy_hubIN4cuda3std3__45tupleIJblEEEjN6thrust24THRUST_300001_SM_1000_NS8cuda_cub9__find_if7functorIS9_EEE10Policy1000ENSB_12zip_iteratorINS8_IJNSD_26transform_input_iterator_tIbNSC_6detail35transform_pair_of_input_iterators_tIbNSB_6detail15normal_iteratorINSB_10device_ptrIiEEEESQ_NS7_8equal_toIiEEEENS7_10__not_fn_tINS7_10__identityEEEEENSB_17counting_iteratorIlNSB_11use_defaultESZ_SZ_EEEEEEEjSF_S9_SV_EEvT0_PT3_T1_NS0_13GridEvenShareIS16_EET2_T4_,(.L_x_1631 - _ZN3cub18CUB_300001_SM_10006detail6reduce18DeviceReduceKernelINS2_10policy_hubIN4cuda3std3__45tupleIJblEEEjN6thrust24THRUST_300001_SM_1000_NS8cuda_cub9__find_if7functorIS9_EEE10Policy1000ENSB_12zip_iteratorINS8_IJNSD_26transform_input_iterator_tIbNSC_6detail35transform_pair_of_input_iterators_tIbNSB_6detail15normal_iteratorINSB_10device_ptrIiEEEESQ_NS7_8equal_toIiEEEENS7_10__not_fn_tINS7_10__identityEEEEENSB_17counting_iteratorIlNSB_11use_defaultESZ_SZ_EEEEEEEjSF_S9_SV_EEvT0_PT3_T1_NS0_13GridEvenShareIS16_EET2_T4_)
        .other          _ZN3cub18CUB_300001_SM_10006detail6reduce18DeviceReduceKernelINS2_10policy_hubIN4cuda3std3__45tupleIJblEEEjN6thrust24THRUST_300001_SM_1000_NS8cuda_cub9__find_if7functorIS9_EEE10Policy1000ENSB_12zip_iteratorINS8_IJNSD_26transform_input_iterator_tIbNSC_6detail35transform_pair_of_input_iterators_tIbNSB_6detail15normal_iteratorINSB_10device_ptrIiEEEESQ_NS7_8equal_toIiEEEENS7_10__not_fn_tINS7_10__identityEEEEENSB_17counting_iteratorIlNSB_11use_defaultESZ_SZ_EEEEEEEjSF_S9_SV_EEvT0_PT3_T1_NS0_13GridEvenShareIS16_EET2_T4_,@"STO_CUDA_ENTRY STV_DEFAULT"
_ZN3cub18CUB_300001_SM_10006detail6reduce18DeviceReduceKernelINS2_10policy_hubIN4cuda3std3__45tupleIJblEEEjN6thrust24THRUST_300001_SM_1000_NS8cuda_cub9__find_if7functorIS9_EEE10Policy1000ENSB_12zip_iteratorINS8_IJNSD_26transform_input_iterator_tIbNSC_6detail35transform_pair_of_input_iterators_tIbNSB_6detail15normal_iteratorINSB_10device_ptrIiEEEESQ_NS7_8equal_toIiEEEENS7_10__not_fn_tINS7_10__identityEEEEENSB_17counting_iteratorIlNSB_11use_defaultESZ_SZ_EEEEEEEjSF_S9_SV_EEvT0_PT3_T1_NS0_13GridEvenShareIS16_EET2_T4_:
.text._ZN3cub18CUB_300001_SM_10006detail6reduce18DeviceReduceKernelINS2_10policy_hubIN4cuda3std3__45tupleIJblEEEjN6thrust24THRUST_300001_SM_1000_NS8cuda_cub9__find_if7functorIS9_EEE10Policy1000ENSB_12zip_iteratorINS8_IJNSD_26transform_input_iterator_tIbNSC_6detail35transform_pair_of_input_iterators_tIbNSB_6detail15normal_iteratorINSB_10device_ptrIiEEEESQ_NS7_8equal_toIiEEEENS7_10__not_fn_tINS7_10__identityEEEEENSB_17counting_iteratorIlNSB_11use_defaultESZ_SZ_EEEEEEEjSF_S9_SV_EEvT0_PT3_T1_NS0_13GridEvenShareIS16_EET2_T4_:
[----:B------:R-:W-:Y:S01]  /*0000*/  LDC R1, c[0x0][0x37c] ;  /* 0x0000df00ff017b82 */ /* 0x000fe20000000800 */
[----:B------:R-:W0:Y:S01]  /*0010*/  S2R R0, SR_CTAID.X ;  /* 0x0000000000007919 */ /* 0x000e220000002500 */
[----:B------:R-:W1:Y:S01]  /*0020*/  LDCU UR5, c[0x0][0x3c8] ;  /* 0x00007900ff0577ac */ /* 0x000e620008000800 */
[----:B------:R-:W-:Y:S01]  /*0030*/  BSSY.RECONVERGENT B0, `(.L_x_890) ;  /* 0x00005db000007945 */ /* 0x000fe20003800200 */
[----:B------:R-:W2:Y:S01]  /*0040*/  LDCU.64 UR12, c[0x0][0x358] ;  /* 0x00006b00ff0c77ac */ /* 0x000ea20008000a00 */
[----:B0-----:R-:W-:-:S05]  /*0050*/  IMAD.SHL.U32 R9, R0, 0x400, RZ ;  /* 0x0000040000097824 */ /* 0x001fca00078e00ff */
[----:B-1----:R-:W-:-:S04]  /*0060*/  IADD3 R2, PT, PT, -R9, UR5, RZ ;  /* 0x0000000509027c10 */ /* 0x002fc8000fffe1ff */
[----:B------:R-:W-:-:S13]  /*0070*/  ISETP.GT.U32.AND P0, PT, R2, 0x3ff, PT ;  /* 0x000003ff0200780c */ /* 0x000fda0003f04070 */
[----:B--2---:R-:W-:Y:S05]  /*0080*/  @P0 BRA `(.L_x_891) ;  /* 0x0000003000b40947 */ /* 0x004fea0003800000 */
[----:B------:R-:W0:Y:S01]  /*0090*/  S2R R4, SR_TID.X ;  /* 0x0000000000047919 */ /* 0x000e220000002100 */
[----:B------:R-:W1:Y:S08]  /*00a0*/  LDC.64 R6, c[0x0][0x380] ;  /* 0x0000e000ff067b82 */ /* 0x000e700000000a00 */
[----:B------:R-:W2:Y:S01]  /*00b0*/  LDC.64 R10, c[0x0][0x388] ;  /* 0x0000e200ff0a7b82 */ /* 0x000ea20000000a00 */
[----:B------:R-:W-:Y:S01]  /*00c0*/  IMAD.MOV.U32 R24, RZ, RZ, RZ ;  /* 0x000000ffff187224 */ /* 0x000fe200078e00ff */
[----:B------:R-:W3:Y:S01]  /*00d0*/  LDCU.64 UR6, c[0x0][0x3a0] ;  /* 0x00007400ff0677ac */ /* 0x000ee20008000a00 */
[----:B0-----:R-:W-:-:S13]  /*00e0*/  ISETP.GE.U32.AND P1, PT, R4, R2, PT ;  /* 0x000000020400720c */ /* 0x001fda0003f26070 */
        /* <DEDUP_REMOVED lines=10> */
[----:B------:R-:W-:-:S02]  /*0190*/  ISETP.GE.U32.AND P2, PT, R22, R2, PT ;  /* 0x000000021600720c */ /* 0x000fc40003f46070 */
[----:B0-----:R-:W-:Y:S01]  /*01a0*/  @!P1 IADD3 R24, P3, PT, R3, R12, RZ ;  /* 0x0000000c03189210 */ /* 0x001fe20007f7e0ff */
[----:B------:R-:W-:-:S04]  /*01b0*/  IMAD.MOV.U32 R3, RZ, RZ, RZ ;  /* 0x000000ffff037224 */ /* 0x000fc800078e00ff */
[----:B------:R-:W-:Y:S01]  /*01c0*/  @!P1 IMAD.X R3, RZ, RZ, R13, P3 ;  /* 0x000000ffff039224 */ /* 0x000fe200018e060d */
[----:B--2---:R-:W-:-:S04]  /*01d0*/  @!P1 ISETP.NE.AND P0, PT, R6, R11, PT ;  /* 0x0000000b0600920c */ /* 0x004fc80003f05270 */
[----:B------:R-:W-:-:S04]  /*01e0*/  @!P1 SEL R5, RZ, 0x1, !P0 ;  /* 0x00000001ff059807 */ /* 0x000fc80004000000 */
[----:B------:R-:W-:Y:S01]  /*01f0*/  @!P1 PRMT R26, R5, 0x7610, R26 ;  /* 0x00007610051a9816 */ /* 0x000fe2000000001a */
[----:B---3--:R-:W-:Y:S06]  /*0200*/  @P2 BRA `(.L_x_893) ;  /* 0x0000001400042947 */ /* 0x008fec0003800000 */
[----:B------:R-:W-:Y:S01]  /*0210*/  LOP3.LUT R8, RZ, R22, RZ, 0x33, !PT ;  /* 0x00000016ff087212 */ /* 0x000fe200078e33ff */
[----:B------:R-:W-:Y:S04]  /*0220*/  BSSY.RECONVERGENT B2, `(.L_x_894) ;  /* 0x00000a6000027945 */ /* 0x000fe80003800200 */
[----:B------:R-:W-:-:S04]  /*0230*/  VIADD R8, R8, UR5 ;  /* 0x0000000508087c36 */ /* 0x000fc80008000000 */
[----:B------:R-:W-:-:S05]  /*0240*/  IMAD.IADD R20, R8, 0x1, -R9 ;  /* 0x0000000108147824 */ /* 0x000fca00078e0a09 */
[C---:B------:R-:W-:Y:S02]  /*0250*/  ISETP.GE.U32.AND P0, PT, R20.reuse, 0x700, PT ;  /* 0x000007001400780c */ /* 0x040fe40003f06070 */
[----:B------:R-:W-:-:S04]  /*0260*/  LEA.HI R20, R20, 0x1, RZ, 0x18 ;  /* 0x0000000114147811 */ /* 0x000fc800078fc0ff */
[----:B------:R-:W-:-:S07]  /*0270*/  LOP3.LUT R23, R20, 0x7, RZ, 0xc0, !PT ;  /* 0x0000000714177812 */ /* 0x000fce00078ec0ff */
[----:B------:R-:W-:Y:S05]  /*0280*/  @!P0 BRA `(.L_x_895) ;  /* 0x00000008007c8947 */ /* 0x000fea0003800000 */
[----:B------:R-:W0:Y:S01]  /*0290*/  LDC.64 R6, c[0x0][0x380] ;  /* 0x0000e000ff067b82 */ /* 0x000e220000000a00 */
[----:B------:R-:W-:Y:S01]  /*02a0*/  LOP3.LUT R12, R20, 0x1fffff8, RZ, 0xc0, !PT ;  /* 0x01fffff8140c7812 */ /* 0x000fe200078ec0ff */
[----:B------:R-:W-:Y:S01]  /*02b0*/  BSSY.RECONVERGENT B3, `(.L_x_896) ;  /* 0x000009b000037945 */ /* 0x000fe20003800200 */
[----:B------:R-:W-:Y:S02]  /*02c0*/  VIADD R5, R22, 0x400 ;  /* 0x0000040016057836 */ /* 0x000fe40000000000 */
[----:B------:R-:W-:Y:S02]  /*02d0*/  IMAD.IADD R21, R9, 0x1, R22 ;  /* 0x0000000109157824 */ /* 0x000fe400078e0216 */
[----:B------:R-:W-:Y:S01]  /*02e0*/  IMAD.MOV R22, RZ, RZ, -R12 ;  /* 0x000000ffff167224 */ /* 0x000fe200078e0a0c */
[----:B------:R-:W1:Y:S06]  /*02f0*/  LDC.64 R10, c[0x0][0x388] ;  /* 0x0000e200ff0a7b82 */ /* 0x000e6c0000000a00 */
.L_x_897:
[----:B0-----:R-:W-:-:S04]  /*0300*/  IMAD.WIDE.U32 R12, R21, 0x4, R6 ;  /* 0x00000004150c7825 */ /* 0x001fc800078e0006 */
[C---:B-1----:R-:W-:Y:S02]  /*0310*/  IMAD.WIDE.U32 R14, R21.reuse, 0x4, R10 ;  /* 0x00000004150e7825 */ /* 0x042fe400078e000a */
[----:B------:R0:W2:Y:S04]  /*0320*/  LDG.E R12, desc[UR12][R12.64] ;  /* 0x0000000c0c0c7981 */ /* 0x0000a8000c1e1900 */
[----:B------:R-:W2:Y:S01]  /*0330*/  LDG.E R15, desc[UR12][R14.64] ;  /* 0x0000000c0e0f7981 */ /* 0x000ea2000c1e1900 */
[----:B------:R-:W-:-:S04]  /*0340*/  VIADD R25, R21, 0x100 ;  /* 0x0000010015197836 */ /* 0x000fc80000000000 */
[----:B------:R-:W-:-:S04]  /*0350*/  IMAD.WIDE.U32 R16, R25, 0x4, R6 ;  /* 0x0000000419107825 */ /* 0x000fc800078e0006 */
[----:B------:R-:W-:Y:S02]  /*0360*/  IMAD.WIDE.U32 R18, R25, 0x4, R10 ;  /* 0x0000000419127825 */ /* 0x000fe400078e000a */
[----:B------:R-:W3:Y:S04]  /*0370*/  LDG.E R16, desc[UR12][R16.64] ;  /* 0x0000000c10107981 */ /* 0x000ee8000c1e1900 */
[----:B------:R1:W3:Y:S01]  /*0380*/  LDG.E R19, desc[UR12][R18.64] ;  /* 0x0000000c12137981 */ /* 0x0002e2000c1e1900 */
[----:B------:R-:W-:Y:S01]  /*0390*/  PRMT R29, R26, 0x7610, R29 ;  /* 0x000076101a1d7816 */ /* 0x000fe2000000001d */
[C---:B------:R-:W-:Y:S01]  /*03a0*/  VIADD R27, R21.reuse, 0x200 ;  /* 0x00000200151b7836 */ /* 0x040fe20000000000 */
[----:B0-----:R-:W-:Y:S02]  /*03b0*/  IADD3 R13, P1, PT, R21, UR6, RZ ;  /* 0x00000006150d7c10 */ /* 0x001fe4000ff3e0ff */
[----:B------:R-:W-:-:S02]  /*03c0*/  LOP3.LUT P3, RZ, R29, 0xff, RZ, 0xc0, !PT ;  /* 0x000000ff1dff7812 */ /* 0x000fc4000786c0ff */
[----:B------:R-:W-:Y:S01]  /*03d0*/  ISETP.LT.U32.AND P0, PT, R13, R24, PT ;  /* 0x000000180d00720c */ /* 0x000fe20003f01070 */
[----:B------:R-:W-:-:S05]  /*03e0*/  IMAD.X R28, RZ, RZ, UR7, P1 ;  /* 0x00000007ff1c7e24 */ /* 0x000fca00088e06ff */
[----:B------:R-:W-:-:S04]  /*03f0*/  ISETP.LT.AND.EX P0, PT, R28, R3, PT, P0 ;  /* 0x000000031c00720c */ /* 0x000fc80003f01300 */
[----:B------:R-:W-:Y:S02]  /*0400*/  SEL R26, R13, R24, P0 ;  /* 0x000000180d1a7207 */ /* 0x000fe40000000000 */
[CC--:B--2---:R-:W-:Y:S02]  /*0410*/  ISETP.NE.AND P2, PT, R12.reuse, R15.reuse, P3 ;  /* 0x0000000f0c00720c */ /* 0x0c4fe40001f45270 */
[----:B------:R-:W-:Y:S01]  /*0420*/  ISETP.NE.AND P1, PT, R12, R15, PT ;  /* 0x0000000f0c00720c */ /* 0x000fe20003f25270 */
[----:B------:R-:W-:-:S03]  /*0430*/  IMAD.WIDE.U32 R14, R27, 0x4, R10 ;  /* 0x000000041b0e7825 */ /* 0x000fc600078e000a */
[----:B------:R-:W-:-:S07]  /*0440*/  @!P3 SEL R29, RZ, 0x1, !P1 ;  /* 0x00000001ff1db807 */ /* 0x000fce0004800000 */
[----:B------:R-:W-:Y:S01]  /*0450*/  @!P2 SEL R26, R13, R24, !P3 ;  /* 0x000000180d1aa207 */ /* 0x000fe20005800000 */
[----:B------:R-:W-:Y:S01]  /*0460*/  IMAD.WIDE.U32 R12, R27, 0x4, R6 ;  /* 0x000000041b0c7825 */ /* 0x000fe200078e0006 */
[----:B------:R-:W2:Y:S04]  /*0470*/  LDG.E R24, desc[UR12][R14.64] ;  /* 0x0000000c0e187981 */ /* 0x000ea8000c1e1900 */
[----:B------:R0:W2:Y:S01]  /*0480*/  LDG.E R17, desc[UR12][R12.64] ;  /* 0x0000000c0c117981 */ /* 0x0000a2000c1e1900 */
[----:B-1----:R-:W-:Y:S02]  /*0490*/  SEL R18, R29, 0x1, !P2 ;  /* 0x000000011d127807 */ /* 0x002fe40005000000 */
[----:B------:R-:W-:Y:S02]  /*04a0*/  SEL R29, R28, R3, P0 ;  /* 0x000000031c1d7207 */ /* 0x000fe40000000000 */
[----:B------:R-:W-:-:S02]  /*04b0*/  LOP3.LUT P1, RZ, R18, 0xff, RZ, 0xc0, !PT ;  /* 0x000000ff12ff7812 */ /* 0x000fc4000782c0ff */
[----:B------:R-:W-:Y:S02]  /*04c0*/  @!P2 SEL R29, R28, R3, !P3 ;  /* 0x000000031c1da207 */ /* 0x000fe40005800000 */
[----:B0-----:R-:W-:Y:S02]  /*04d0*/  IADD3 R13, P0, PT, R25, UR6, RZ ;  /* 0x00000006190d7c10 */ /* 0x001fe4000ff1e0ff */
[----:B---3--:R-:W-:-:S03]  /*04e0*/  ISETP.NE.AND P3, PT, R16, R19, P1 ;  /* 0x000000131000720c */ /* 0x008fc60000f65270 */
[----:B------:R-:W-:Y:S01]  /*04f0*/  IMAD.X R28, RZ, RZ, UR7, P0 ;  /* 0x00000007ff1c7e24 */ /* 0x000fe200080e06ff */
[----:B------:R-:W-:Y:S01]  /*0500*/  ISETP.LT.U32.AND P0, PT, R13, R26, PT ;  /* 0x0000001a0d00720c */ /* 0x000fe20003f01070 */
[----:B------:R-:W-:-:S03]  /*0510*/  VIADD R3, R21, 0x300 ;  /* 0x0000030015037836 */ /* 0x000fc60000000000 */
[----:B------:R-:W-:Y:S01]  /*0520*/  ISETP.LT.AND.EX P0, PT, R28, R29, PT, P0 ;  /* 0x0000001d1c00720c */ /* 0x000fe20003f01300 */
[----:B------:R-:W-:-:S03]  /*0530*/  IMAD.WIDE.U32 R14, R3, 0x4, R10 ;  /* 0x00000004030e7825 */ /* 0x000fc600078e000a */
[CC--:B------:R-:W-:Y:S02]  /*0540*/  SEL R25, R13.reuse, R26.reuse, P0 ;  /* 0x0000001a0d197207 */ /* 0x0c0fe40000000000 */
[----:B------:R-:W-:Y:S01]  /*0550*/  @!P3 SEL R25, R13, R26, !P1 ;  /* 0x0000001a0d19b207 */ /* 0x000fe20004800000 */
[----:B------:R-:W-:Y:S01]  /*0560*/  IMAD.WIDE.U32 R12, R3, 0x4, R6 ;  /* 0x00000004030c7825 */ /* 0x000fe200078e0006 */
[----:B------:R-:W-:Y:S02]  /*0570*/  ISETP.NE.AND P2, PT, R16, R19, PT ;  /* 0x000000131000720c */ /* 0x000fe40003f45270 */
[----:B------:R-:W3:Y:S04]  /*0580*/  LDG.E R19, desc[UR12][R14.64] ;  /* 0x0000000c0e137981 */ /* 0x000ee8000c1e1900 */
[----:B------:R0:W3:Y:S01]  /*0590*/  LDG.E R16, desc[UR12][R12.64] ;  /* 0x0000000c0c107981 */ /* 0x0000e2000c1e1900 */
[----:B------:R-:W-:-:S04]  /*05a0*/  @!P1 SEL R18, RZ, 0x1, !P2 ;  /* 0x00000001ff129807 */ /* 0x000fc80005000000 */
[----:B------:R-:W-:-:S04]  /*05b0*/  SEL R18, R18, 0x1, !P3 ;  /* 0x0000000112127807 */ /* 0x000fc80005800000 */
[----:B------:R-:W-:Y:S02]  /*05c0*/  LOP3.LUT P2, RZ, R18, 0xff, RZ, 0xc0, !PT ;  /* 0x000000ff12ff7812 */ /* 0x000fe4000784c0ff */
[CC--:B0-----:R-:W-:Y:S02]  /*05d0*/  SEL R12, R28.reuse, R29.reuse, P0 ;  /* 0x0000001d1c0c7207 */ /* 0x0c1fe40000000000 */
[----:B------:R-:W-:Y:S02]  /*05e0*/  IADD3 R27, P0, PT, R27, UR6, RZ ;  /* 0x000000061b1b7c10 */ /* 0x000fe4000ff1e0ff */
[----:B------:R-:W-:-:S03]  /*05f0*/  @!P3 SEL R12, R28, R29, !P1 ;  /* 0x0000001d1c0cb207 */ /* 0x000fc60004800000 */
[----:B------:R-:W-:Y:S01]  /*0600*/  IMAD.X R29, RZ, RZ, UR7, P0 ;  /* 0x00000007ff1d7e24 */ /* 0x000fe200080e06ff */
[----:B------:R-:W-:-:S04]  /*0610*/  ISETP.LT.U32.AND P0, PT, R27, R25, PT ;  /* 0x000000191b00720c */ /* 0x000fc80003f01070 */
[----:B------:R-:W-:-:S04]  /*0620*/  ISETP.LT.AND.EX P0, PT, R29, R12, PT, P0 ;  /* 0x0000000c1d00720c */ /* 0x000fc80003f01300 */
[----:B------:R-:W-:Y:S02]  /*0630*/  SEL R26, R27, R25, P0 ;  /* 0x000000191b1a7207 */ /* 0x000fe40000000000 */
[CC--:B--2---:R-:W-:Y:S02]  /*0640*/  ISETP.NE.AND P3, PT, R17.reuse, R24.reuse, P2 ;  /* 0x000000181100720c */ /* 0x0c4fe40001765270 */
[----:B------:R-:W-:Y:S02]  /*0650*/  ISETP.NE.AND P1, PT, R17, R24, PT ;  /* 0x000000181100720c */ /* 0x000fe40003f25270 */
[----:B------:R-:W-:Y:S02]  /*0660*/  SEL R24, R29, R12, P0 ;  /* 0x0000000c1d187207 */ /* 0x000fe40000000000 */
[----:B------:R-:W-:-:S07]  /*0670*/  @!P2 SEL R18, RZ, 0x1, !P1 ;  /* 0x00000001ff12a807 */ /* 0x000fce0004800000 */
[----:B------:R-:W-:Y:S01]  /*0680*/  @!P3 SEL R26, R27, R25, !P2 ;  /* 0x000000191b1ab207 */ /* 0x000fe20005000000 */
[----:B------:R-:W-:Y:S01]  /*0690*/  VIADD R25, R21, 0x400 ;  /* 0x0000040015197836 */ /* 0x000fe20000000000 */
[----:B------:R-:W-:-:S03]  /*06a0*/  @!P3 SEL R24, R29, R12, !P2 ;  /* 0x0000000c1d18b207 */ /* 0x000fc60005000000 */
[----:B------:R-:W-:-:S04]  /*06b0*/  IMAD.WIDE.U32 R14, R25, 0x4, R10 ;  /* 0x00000004190e7825 */ /* 0x000fc800078e000a */
[----:B------:R-:W-:Y:S01]  /*06c0*/  IMAD.WIDE.U32 R12, R25, 0x4, R6 ;  /* 0x00000004190c7825 */ /* 0x000fe200078e0006 */
[----:B------:R-:W-:Y:S01]  /*06d0*/  IADD3 R17, P0, PT, R3, UR6, RZ ;  /* 0x0000000603117c10 */ /* 0x000fe2000ff1e0ff */
[----:B------:R-:W2:Y:S01]  /*06e0*/  LDG.E R14, desc[UR12][R14.64] ;  /* 0x0000000c0e0e7981 */ /* 0x000ea2000c1e1900 */
[----:B------:R-:W-:-:S03]  /*06f0*/  SEL R18, R18, 0x1, !P3 ;  /* 0x0000000112127807 */ /* 0x000fc60005800000 */
[----:B------:R0:W2:Y:S01]  /*0700*/  LDG.E R3, desc[UR12][R12.64] ;  /* 0x0000000c0c037981 */ /* 0x0000a2000c1e1900 */
[----:B------:R-:W-:Y:S01]  /*0710*/  LOP3.LUT P1, RZ, R18, 0xff, RZ, 0xc0, !PT ;  /* 0x000000ff12ff7812 */ /* 0x000fe2000782c0ff */
[----:B------:R-:W-:-:S03]  /*0720*/  IMAD.X R27, RZ, RZ, UR7, P0 ;  /* 0x00000007ff1b7e24 */ /* 0x000fc600080e06ff */
[CC--:B---3--:R-:W-:Y:S02]  /*0730*/  ISETP.NE.AND P3, PT, R16.reuse, R19.reuse, P1 ;  /* 0x000000131000720c */ /* 0x0c8fe40000f65270 */
[----:B------:R-:W-:Y:S02]  /*0740*/  ISETP.LT.U32.AND P0, PT, R17, R26, PT ;  /* 0x0000001a1100720c */ /* 0x000fe40003f01070 */
[----:B------:R-:W-:Y:S02]  /*0750*/  ISETP.NE.AND P2, PT, R16, R19, PT ;  /* 0x000000131000720c */ /* 0x000fe40003f45270 */
[----:B------:R-:W-:Y:S01]  /*0760*/  ISETP.LT.AND.EX P0, PT, R27, R24, PT, P0 ;  /* 0x000000181b00720c */ /* 0x000fe20003f01300 */
[----:B------:R-:W-:-:S03]  /*0770*/  VIADD R19, R21, 0x500 ;  /* 0x0000050015137836 */ /* 0x000fc60000000000 */
[-C--:B------:R-:W-:Y:S01]  /*0780*/  SEL R28, R17, R26.reuse, P0 ;  /* 0x0000001a111c7207 */ /* 0x080fe20000000000 */
[----:B0-----:R-:W-:Y:S02]  /*0790*/  IMAD.WIDE.U32 R12, R19, 0x4, R10 ;  /* 0x00000004130c7825 */ /* 0x001fe400078e000a */
[----:B------:R-:W-:Y:S02]  /*07a0*/  @!P3 SEL R28, R17, R26, !P1 ;  /* 0x0000001a111cb207 */ /* 0x000fe40004800000 */
[----:B------:R-:W-:Y:S01]  /*07b0*/  IMAD.WIDE.U32 R16, R19, 0x4, R6 ;  /* 0x0000000413107825 */ /* 0x000fe200078e0006 */
[----:B------:R-:W3:Y:S05]  /*07c0*/  LDG.E R29, desc[UR12][R12.64] ;  /* 0x0000000c0c1d7981 */ /* 0x000eea000c1e1900 */
[----:B------:R0:W3:Y:S01]  /*07d0*/  LDG.E R16, desc[UR12][R16.64] ;  /* 0x0000000c10107981 */ /* 0x0000e2000c1e1900 */
[----:B------:R-:W-:-:S04]  /*07e0*/  @!P1 SEL R18, RZ, 0x1, !P2 ;  /* 0x00000001ff129807 */ /* 0x000fc80005000000 */
[----:B------:R-:W-:Y:S02]  /*07f0*/  SEL R26, R18, 0x1, !P3 ;  /* 0x00000001121a7807 */ /* 0x000fe40005800000 */
[-C--:B------:R-:W-:Y:S02]  /*0800*/  SEL R15, R27, R24.reuse, P0 ;  /* 0x000000181b0f7207 */ /* 0x080fe40000000000 */
[----:B------:R-:W-:Y:S02]  /*0810*/  LOP3.LUT P2, RZ, R26, 0xff, RZ, 0xc0, !PT ;  /* 0x000000ff1aff7812 */ /* 0x000fe4000784c0ff */
[----:B------:R-:W-:Y:S02]  /*0820*/  IADD3 R25, P0, PT, R25, UR6, RZ ;  /* 0x0000000619197c10 */ /* 0x000fe4000ff1e0ff */
[----:B------:R-:W-:-:S03]  /*0830*/  @!P3 SEL R15, R27, R24, !P1 ;  /* 0x000000181b0fb207 */ /* 0x000fc60004800000 */
[----:B------:R-:W-:Y:S01]  /*0840*/  IMAD.X R27, RZ, RZ, UR7, P0 ;  /* 0x00000007ff1b7e24 */ /* 0x000fe200080e06ff */
[----:B------:R-:W-:-:S04]  /*0850*/  ISETP.LT.U32.AND P0, PT, R25, R28, PT ;  /* 0x0000001c1900720c */ /* 0x000fc80003f01070 */
[----:B------:R-:W-:-:S04]  /*0860*/  ISETP.LT.AND.EX P0, PT, R27, R15, PT, P0 ;  /* 0x0000000f1b00720c */ /* 0x000fc80003f01300 */
[----:B------:R-:W-:Y:S02]  /*0870*/  SEL R18, R27, R15, P0 ;  /* 0x0000000f1b127207 */ /* 0x000fe40000000000 */
[----:B0-----:R-:W-:Y:S02]  /*0880*/  SEL R17, R25, R28, P0 ;  /* 0x0000001c19117207 */ /* 0x001fe40000000000 */
[CC--:B--2---:R-:W-:Y:S02]  /*0890*/  ISETP.NE.AND P3, PT, R3.reuse, R14.reuse, P2 ;  /* 0x0000000e0300720c */ /* 0x0c4fe40001765270 */
[----:B------:R-:W-:Y:S01]  /*08a0*/  ISETP.NE.AND P1, PT, R3, R14, PT ;  /* 0x0000000e0300720c */ /* 0x000fe20003f25270 */
[----:B------:R-:W-:-:S03]  /*08b0*/  VIADD R3, R21, 0x600 ;  /* 0x0000060015037836 */ /* 0x000fc60000000000 */
[----:B------:R-:W-:Y:S01]  /*08c0*/  @!P2 SEL R26, RZ, 0x1, !P1 ;  /* 0x00000001ff1aa807 */ /* 0x000fe20004800000 */
[----:B------:R-:W-:-:S06]  /*08d0*/  IMAD.WIDE.U32 R12, R3, 0x4, R6 ;  /* 0x00000004030c7825 */ /* 0x000fcc00078e0006 */
[----:B------:R-:W-:Y:S01]  /*08e0*/  @!P3 SEL R18, R27, R15, !P2 ;  /* 0x0000000f1b12b207 */ /* 0x000fe20005000000 */
[----:B------:R-:W-:Y:S01]  /*08f0*/  IMAD.WIDE.U32 R14, R3, 0x4, R10 ;  /* 0x00000004030e7825 */ /* 0x000fe200078e000a */
[----:B------:R-:W-:Y:S02]  /*0900*/  SEL R24, R26, 0x1, !P3 ;  /* 0x000000011a187807 */ /* 0x000fe40005800000 */
[----:B------:R-:W-:Y:S02]  /*0910*/  IADD3 R26, P1, PT, R19, UR6, RZ ;  /* 0x00000006131a7c10 */ /* 0x000fe4000ff3e0ff */
[----:B------:R0:W2:Y:S01]  /*0920*/  LDG.E R19, desc[UR12][R12.64] ;  /* 0x0000000c0c137981 */ /* 0x0000a2000c1e1900 */
[----:B------:R-:W-:-:S03]  /*0930*/  @!P3 SEL R17, R25, R28, !P2 ;  /* 0x0000001c1911b207 */ /* 0x000fc60005000000 */
[----:B------:R1:W2:Y:S01]  /*0940*/  LDG.E R14, desc[UR12][R14.64] ;  /* 0x0000000c0e0e7981 */ /* 0x0002a2000c1e1900 */
[----:B------:R-:W-:Y:S01]  /*0950*/  LOP3.LUT P2, RZ, R24, 0xff, RZ, 0xc0, !PT ;  /* 0x000000ff18ff7812 */ /* 0x000fe2000784c0ff */
[----:B------:R-:W-:-:S03]  /*0960*/  IMAD.X R25, RZ, RZ, UR7, P1 ;  /* 0x00000007ff197e24 */ /* 0x000fc600088e06ff */
[----:B---3--:R-:W-:Y:S02]  /*0970*/  ISETP.NE.AND P3, PT, R16, R29, P2 ;  /* 0x0000001d1000720c */ /* 0x008fe40001765270 */
[----:B------:R-:W-:Y:S02]  /*0980*/  ISETP.LT.U32.AND P0, PT, R26, R17, PT ;  /* 0x000000111a00720c */ /* 0x000fe40003f01070 */
[----:B------:R-:W-:Y:S02]  /*0990*/  ISETP.NE.AND P1, PT, R16, R29, PT ;  /* 0x0000001d1000720c */ /* 0x000fe40003f25270 */
[----:B------:R-:W-:Y:S01]  /*09a0*/  ISETP.LT.AND.EX P0, PT, R25, R18, PT, P0 ;  /* 0x000000121900720c */ /* 0x000fe20003f01300 */
[----:B------:R-:W-:-:S03]  /*09b0*/  VIADD R29, R21, 0x700 ;  /* 0x00000700151d7836 */ /* 0x000fc60000000000 */
[CC--:B------:R-:W-:Y:S01]  /*09c0*/  SEL R27, R26.reuse, R17.reuse, P0 ;  /* 0x000000111a1b7207 */ /* 0x0c0fe20000000000 */
[C---:B0-----:R-:W-:Y:S02]  /*09d0*/  IMAD.WIDE.U32 R12, R29.reuse, 0x4, R10 ;  /* 0x000000041d0c7825 */ /* 0x041fe400078e000a */
[----:B------:R-:W-:Y:S02]  /*09e0*/  @!P3 SEL R27, R26, R17, !P2 ;  /* 0x000000111a1bb207 */ /* 0x000fe40005000000 */
[----:B------:R-:W-:Y:S02]  /*09f0*/  IMAD.WIDE.U32 R16, R29, 0x4, R6 ;  /* 0x000000041d107825 */ /* 0x000fe400078e0006 */
[----:B------:R-:W3:Y:S04]  /*0a00*/  LDG.E R13, desc[UR12][R12.64] ;  /* 0x0000000c0c0d7981 */ /* 0x000ee8000c1e1900 */
[----:B------:R0:W3:Y:S01]  /*0a10*/  LDG.E R16, desc[UR12][R16.64] ;  /* 0x0000000c10107981 */ /* 0x0000e2000c1e1900 */
[----:B------:R-:W-:-:S04]  /*0a20*/  @!P2 SEL R24, RZ, 0x1, !P1 ;  /* 0x00000001ff18a807 */ /* 0x000fc80004800000 */
[----:B------:R-:W-:Y:S02]  /*0a30*/  SEL R24, R24, 0x1, !P3 ;  /* 0x0000000118187807 */ /* 0x000fe40005800000 */
[-C--:B-1----:R-:W-:Y:S02]  /*0a40*/  SEL R15, R25, R18.reuse, P0 ;  /* 0x00000012190f7207 */ /* 0x082fe40000000000 */
[----:B------:R-:W-:Y:S02]  /*0a50*/  LOP3.LUT P1, RZ, R24, 0xff, RZ, 0xc0, !PT ;  /* 0x000000ff18ff7812 */ /* 0x000fe4000782c0ff */
[----:B------:R-:W-:Y:S02]  /*0a60*/  IADD3 R26, P0, PT, R3, UR6, RZ ;  /* 0x00000006031a7c10 */ /* 0x000fe4000ff1e0ff */
[----:B------:R-:W-:Y:S01]  /*0a70*/  @!P3 SEL R15, R25, R18, !P2 ;  /* 0x00000012190fb207 */ /* 0x000fe20005000000 */
[----:B------:R-:W-:Y:S02]  /*0a80*/  VIADD R22, R22, 0x8 ;  /* 0x0000000816167836 */ /* 0x000fe40000000000 */
[----:B------:R-:W-:-:S02]  /*0a90*/  VIADD R5, R5, 0x800 ;  /* 0x0000080005057836 */ /* 0x000fc40000000000 */
[----:B------:R-:W-:Y:S01]  /*0aa0*/  VIADD R21, R21, 0x800 ;  /* 0x0000080015157836 */ /* 0x000fe20000000000 */
[CC--:B--2---:R-:W-:Y:S02]  /*0ab0*/  ISETP.NE.AND P2, PT, R19.reuse, R14.reuse, PT ;  /* 0x0000000e1300720c */ /* 0x0c4fe40003f45270 */
[----:B------:R-:W-:Y:S01]  /*0ac0*/  ISETP.NE.AND P3, PT, R19, R14, P1 ;  /* 0x0000000e1300720c */ /* 0x000fe20000f65270 */
[----:B------:R-:W-:Y:S01]  /*0ad0*/  IMAD.X R14, RZ, RZ, UR7, P0 ;  /* 0x00000007ff0e7e24 */ /* 0x000fe200080e06ff */
[----:B------:R-:W-:-:S04]  /*0ae0*/  ISETP.LT.U32.AND P0, PT, R26, R27, PT ;  /* 0x0000001b1a00720c */ /* 0x000fc80003f01070 */
[----:B------:R-:W-:Y:S02]  /*0af0*/  ISETP.LT.AND.EX P0, PT, R14, R15, PT, P0 ;  /* 0x0000000f0e00720c */ /* 0x000fe40003f01300 */
[----:B------:R-:W-:Y:S02]  /*0b00*/  @!P1 SEL R24, RZ, 0x1, !P2 ;  /* 0x00000001ff189807 */ /* 0x000fe40005000000 */
[----:B------:R-:W-:Y:S02]  /*0b10*/  SEL R18, R26, R27, P0 ;  /* 0x0000001b1a127207 */ /* 0x000fe40000000000 */
[----:B0-----:R-:W-:Y:S02]  /*0b20*/  SEL R17, R14, R15, P0 ;  /* 0x0000000f0e117207 */ /* 0x001fe40000000000 */
[----:B------:R-:W-:Y:S02]  /*0b30*/  IADD3 R29, P0, PT, R29, UR6, RZ ;  /* 0x000000061d1d7c10 */ /* 0x000fe4000ff1e0ff */
[----:B------:R-:W-:-:S02]  /*0b40*/  @!P3 SEL R18, R26, R27, !P1 ;  /* 0x0000001b1a12b207 */ /* 0x000fc40004800000 */
[----:B------:R-:W-:Y:S01]  /*0b50*/  @!P3 SEL R17, R14, R15, !P1 ;  /* 0x0000000f0e11b207 */ /* 0x000fe20004800000 */
[----:B------:R-:W-:Y:S01]  /*0b60*/  IMAD.X R14, RZ, RZ, UR7, P0 ;  /* 0x00000007ff0e7e24 */ /* 0x000fe200080e06ff */
[----:B------:R-:W-:Y:S02]  /*0b70*/  SEL R12, R24, 0x1, !P3 ;  /* 0x00000001180c7807 */ /* 0x000fe40005800000 */
[----:B------:R-:W-:Y:S02]  /*0b80*/  ISETP.LT.U32.AND P0, PT, R29, R18, PT ;  /* 0x000000121d00720c */ /* 0x000fe40003f01070 */
[----:B------:R-:W-:Y:S02]  /*0b90*/  LOP3.LUT P2, RZ, R12, 0xff, RZ, 0xc0, !PT ;  /* 0x000000ff0cff7812 */ /* 0x000fe4000784c0ff */
[----:B------:R-:W-:-:S04]  /*0ba0*/  ISETP.LT.AND.EX P0, PT, R14, R17, PT, P0 ;  /* 0x000000110e00720c */ /* 0x000fc80003f01300 */
[----:B------:R-:W-:Y:S02]  /*0bb0*/  SEL R24, R29, R18, P0 ;  /* 0x000000121d187207 */ /* 0x000fe40000000000 */
[----:B------:R-:W-:Y:S02]  /*0bc0*/  SEL R3, R14, R17, P0 ;  /* 0x000000110e037207 */ /* 0x000fe40000000000 */
[----:B------:R-:W-:Y:S02]  /*0bd0*/  ISETP.NE.AND P0, PT, R22, RZ, PT ;  /* 0x000000ff1600720c */ /* 0x000fe40003f05270 */
[CC--:B---3--:R-:W-:Y:S02]  /*0be0*/  ISETP.NE.AND P3, PT, R16.reuse, R13.reuse, P2 ;  /* 0x0000000d1000720c */ /* 0x0c8fe40001765270 */
[----:B------:R-:W-:-:S04]  /*0bf0*/  ISETP.NE.AND P1, PT, R16, R13, PT ;  /* 0x0000000d1000720c */ /* 0x000fc80003f25270 */
[----:B------:R-:W-:-:S04]  /*0c00*/  @!P2 SEL R12, RZ, 0x1, !P1 ;  /* 0x00000001ff0ca807 */ /* 0x000fc80004800000 */
[----:B------:R-:W-:-:S03]  /*0c10*/  SEL R12, R12, 0x1, !P3 ;  /* 0x000000010c0c7807 */ /* 0x000fc60005800000 */
[----:B------:R-:W-:Y:S02]  /*0c20*/  @!P3 SEL R24, R29, R18, !P2 ;  /* 0x000000121d18b207 */ /* 0x000fe40005000000 */
[----:B------:R-:W-:Y:S02]  /*0c30*/  @!P3 SEL R3, R14, R17, !P2 ;  /* 0x000000110e03b207 */ /* 0x000fe40005000000 */
[----:B------:R-:W-:Y:S01]  /*0c40*/  PRMT R26, R12, 0x7610, R26 ;  /* 0x000076100c1a7816 */ /* 0x000fe2000000001a */
[----:B------:R-:W-:Y:S06]  /*0c50*/  @P0 BRA `(.L_x_897) ;  /* 0xfffffff400a80947 */ /* 0x000fec000383ffff */
[----:B------:R-:W-:Y:S05]  /*0c60*/  BSYNC.RECONVERGENT B3 ;  /* 0x0000000000037941 */ /* 0x000fea0003800200 */
.L_x_896:
[----:B------:R-:W-:-:S07]  /*0c70*/  VIADD R22, R5, 0xfffffc00 ;  /* 0xfffffc0005167836 */ /* 0x000fce0000000000 */
.L_x_895:
[----:B------:R-:W-:Y:S05]  /*0c80*/  BSYNC.RECONVERGENT B2 ;  /* 0x0000000000027941 */ /* 0x000fea0003800200 */
.L_x_894:
[----:B------:R-:W-:-:S13]  /*0c90*/  ISETP.NE.AND P0, PT, R23, RZ, PT ;  /* 0x000000ff1700720c */ /* 0x000fda0003f05270 */
[----:B------:R-:W-:Y:S05]  /*0ca0*/  @!P0 BRA `(.L_x_893) ;  /* 0x00000008005c8947 */ /* 0x000fea0003800000 */
[----:B------:R-:W-:Y:S01]  /*0cb0*/  ISETP.GE.U32.AND P0, PT, R23, 0x4, PT ;  /* 0x000000041700780c */ /* 0x000fe20003f06070 */
[----:B------:R-:W-:Y:S01]  /*0cc0*/  BSSY.RECONVERGENT B2, `(.L_x_898) ;  /* 0x000004f000027945 */ /* 0x000fe20003800200 */
[----:B------:R-:W-:-:S11]  /*0cd0*/  LOP3.LUT P1, R6, R20, 0x3, RZ, 0xc0, !PT ;  /* 0x0000000314067812 */ /* 0x000fd6000782c0ff */
[----:B------:R-:W-:Y:S05]  /*0ce0*/  @!P0 BRA `(.L_x_899) ;  /* 0x0000000400308947 */ /* 0x000fea0003800000 */
[----:B------:R-:W0:Y:S01]  /*0cf0*/  LDC.64 R10, c[0x0][0x380] ;  /* 0x0000e000ff0a7b82 */ /* 0x000e220000000a00 */
[----:B------:R-:W-:Y:S01]  /*0d00*/  IMAD.IADD R7, R9, 0x1, R22 ;  /* 0x0000000109077824 */ /* 0x000fe200078e0216 */
[----:B------:R-:W1:Y:S06]  /*0d10*/  LDCU.64 UR8, c[0x0][0x3a0] ;  /* 0x00007400ff0877ac */ /* 0x000e6c0008000a00 */
[----:B------:R-:W2:Y:S01]  /*0d20*/  LDC.64 R12, c[0x0][0x388] ;  /* 0x0000e200ff0c7b82 */ /* 0x000ea20000000a00 */
[----:B0-----:R-:W-:-:S06]  /*0d30*/  IMAD.WIDE.U32 R28, R7, 0x4, R10 ;  /* 0x00000004071c7825 */ /* 0x001fcc00078e000a */
[----:B------:R-:W3:Y:S01]  /*0d40*/  LDG.E R28, desc[UR12][R28.64] ;  /* 0x0000000c1c1c7981 */ /* 0x000ee2000c1e1900 */
[----:B--2---:R-:W-:-:S05]  /*0d50*/  IMAD.WIDE.U32 R14, R7, 0x4, R12 ;  /* 0x00000004070e7825 */ /* 0x004fca00078e000c */
[----:B------:R0:W3:Y:S01]  /*0d60*/  LDG.E R5, desc[UR12][R14.64] ;  /* 0x0000000c0e057981 */ /* 0x0000e2000c1e1900 */
[----:B------:R-:W-:-:S04]  /*0d70*/  VIADD R23, R7, 0x100 ;  /* 0x0000010007177836 */ /* 0x000fc80000000000 */
[----:B------:R-:W-:-:S04]  /*0d80*/  IMAD.WIDE.U32 R16, R23, 0x4, R12 ;  /* 0x0000000417107825 */ /* 0x000fc800078e000c */
[----:B0-----:R-:W-:Y:S02]  /*0d90*/  IMAD.WIDE.U32 R14, R23, 0x4, R10 ;  /* 0x00000004170e7825 */ /* 0x001fe400078e000a */
[----:B------:R-:W2:Y:S04]  /*0da0*/  LDG.E R16, desc[UR12][R16.64] ;  /* 0x0000000c10107981 */ /* 0x000ea8000c1e1900 */
[----:B------:R-:W2:Y:S01]  /*0db0*/  LDG.E R25, desc[UR12][R14.64] ;  /* 0x0000000c0e197981 */ /* 0x000ea2000c1e1900 */
[----:B------:R-:W-:-:S04]  /*0dc0*/  VIADD R27, R7, 0x200 ;  /* 0x00000200071b7836 */ /* 0x000fc80000000000 */
[----:B------:R-:W-:-:S04]  /*0dd0*/  IMAD.WIDE.U32 R18, R27, 0x4, R10 ;  /* 0x000000041b127825 */ /* 0x000fc800078e000a */
[----:B------:R-:W-:Y:S02]  /*0de0*/  IMAD.WIDE.U32 R20, R27, 0x4, R12 ;  /* 0x000000041b147825 */ /* 0x000fe400078e000c */
[----:B------:R-:W4:Y:S04]  /*0df0*/  LDG.E R18, desc[UR12][R18.64] ;  /* 0x0000000c12127981 */ /* 0x000f28000c1e1900 */
[----:B------:R0:W4:Y:S01]  /*0e00*/  LDG.E R21, desc[UR12][R20.64] ;  /* 0x0000000c14157981 */ /* 0x000122000c1e1900 */
[----:B------:R-:W-:-:S04]  /*0e10*/  VIADD R29, R7, 0x300 ;  /* 0x00000300071d7836 */ /* 0x000fc80000000000 */
[----:B------:R-:W-:-:S04]  /*0e20*/  IMAD.WIDE.U32 R10, R29, 0x4, R10 ;  /* 0x000000041d0a7825 */ /* 0x000fc800078e000a */
[----:B------:R-:W-:Y:S02]  /*0e30*/  IMAD.WIDE.U32 R12, R29, 0x4, R12 ;  /* 0x000000041d0c7825 */ /* 0x000fe400078e000c */
[----:B------:R-:W5:Y:S04]  /*0e40*/  LDG.E R10, desc[UR12][R10.64] ;  /* 0x0000000c0a0a7981 */ /* 0x000f68000c1e1900 */
[----:B------:R3:W5:Y:S01]  /*0e50*/  LDG.E R13, desc[UR12][R12.64] ;  /* 0x0000000c0c0d7981 */ /* 0x000762000c1e1900 */
[----:B------:R-:W-:Y:S02]  /*0e60*/  LOP3.LUT P3, RZ, R26, 0xff, RZ, 0xc0, !PT ;  /* 0x000000ff1aff7812 */ /* 0x000fe4000786c0ff */
[----:B-1----:R-:W-:-:S05]  /*0e70*/  IADD3 R7, P2, PT, R7, UR8, RZ ;  /* 0x0000000807077c10 */ /* 0x002fca000ff5e0ff */
[----:B0-----:R-:W-:Y:S01]  /*0e80*/  IMAD.X R20, RZ, RZ, UR9, P2 ;  /* 0x00000009ff147e24 */ /* 0x001fe200090e06ff */
[----:B------:R-:W-:Y:S01]  /*0e90*/  IADD3 R23, P5, PT, R23, UR8, RZ ;  /* 0x0000000817177c10 */ /* 0x000fe2000ffbe0ff */
[----:B------:R-:W-:Y:S01]  /*0ea0*/  VIADD R22, R22, 0x400 ;  /* 0x0000040016167836 */ /* 0x000fe20000000000 */
[CC--:B---3--:R-:W-:Y:S02]  /*0eb0*/  ISETP.NE.AND P0, PT, R28.reuse, R5.reuse, PT ;  /* 0x000000051c00720c */ /* 0x0c8fe40003f05270 */
        /* <DEDUP_REMOVED lines=12> */
[----:B------:R-:W-:Y:S01]  /*0f80*/  @!P2 SEL R26, RZ, 0x1, !P0 ;  /* 0x00000001ff1aa807 */ /* 0x000fe20004000000 */
[----:B------:R-:W-:-:S03]  /*0f90*/  IMAD.X R3, RZ, RZ, UR9, P5 ;  /* 0x00000009ff037e24 */ /* 0x000fc6000a8e06ff */
[----:B------:R-:W-:Y:S02]  /*0fa0*/  SEL R26, R26, 0x1, !P4 ;  /* 0x000000011a1a7807 */ /* 0x000fe40006000000 */
[----:B------:R-:W-:Y:S02]  /*0fb0*/  ISETP.LT.U32.AND P0, PT, R23, R12, PT ;  /* 0x0000000c1700720c */ /* 0x000fe40003f01070 */
[----:B------:R-:W-:Y:S02]  /*0fc0*/  LOP3.LUT P3, RZ, R26, 0xff, RZ, 0xc0, !PT ;  /* 0x000000ff1aff7812 */ /* 0x000fe4000786c0ff */
[----:B------:R-:W-:-:S04]  /*0fd0*/  ISETP.LT.AND.EX P0, PT, R3, R14, PT, P0 ;  /* 0x0000000e0300720c */ /* 0x000fc80003f01300 */
[----:B------:R-:W-:Y:S02]  /*0fe0*/  SEL R16, R23, R12, P0 ;  /* 0x0000000c17107207 */ /* 0x000fe40000000000 */
[----:B------:R-:W-:Y:S02]  /*0ff0*/  SEL R20, R3, R14, P0 ;  /* 0x0000000e03147207 */ /* 0x000fe40000000000 */
[----:B------:R-:W-:Y:S02]  /*1000*/  @!P4 SEL R16, R23, R12, !P2 ;  /* 0x0000000c1710c207 */ /* 0x000fe40005000000 */
[----:B------:R-:W-:Y:S02]  /*1010*/  @!P4 SEL R20, R3, R14, !P2 ;  /* 0x0000000e0314c207 */ /* 0x000fe40005000000 */
[----:B------:R-:W-:Y:S02]  /*1020*/  IADD3 R27, P0, PT, R27, UR8, RZ ;  /* 0x000000081b1b7c10 */ /* 0x000fe4000ff1e0ff */
[----:B----4-:R-:W-:-:S02]  /*1030*/  ISETP.NE.AND P2, PT, R18, R21, PT ;  /* 0x000000151200720c */ /* 0x010fc40003f45270 */
[----:B------:R-:W-:Y:S01]  /*1040*/  ISETP.NE.AND P4, PT, R18, R21, P3 ;  /* 0x000000151200720c */ /* 0x000fe20001f85270 */
[----:B------:R-:W-:Y:S01]  /*1050*/  IMAD.X R3, RZ, RZ, UR9, P0 ;  /* 0x00000009ff037e24 */ /* 0x000fe200080e06ff */
[----:B------:R-:W-:Y:S02]  /*1060*/  @!P3 SEL R26, RZ, 0x1, !P2 ;  /* 0x00000001ff1ab807 */ /* 0x000fe40005000000 */
[----:B------:R-:W-:Y:S02]  /*1070*/  ISETP.LT.U32.AND P0, PT, R27, R16, PT ;  /* 0x000000101b00720c */ /* 0x000fe40003f01070 */
[----:B------:R-:W-:Y:S02]  /*1080*/  SEL R26, R26, 0x1, !P4 ;  /* 0x000000011a1a7807 */ /* 0x000fe40006000000 */
[----:B------:R-:W-:Y:S02]  /*1090*/  ISETP.LT.AND.EX P0, PT, R3, R20, PT, P0 ;  /* 0x000000140300720c */ /* 0x000fe40003f01300 */
[----:B------:R-:W-:-:S02]  /*10a0*/  LOP3.LUT P2, RZ, R26, 0xff, RZ, 0xc0, !PT ;  /* 0x000000ff1aff7812 */ /* 0x000fc4000784c0ff */
[----:B------:R-:W-:Y:S02]  /*10b0*/  IADD3 R29, P5, PT, R29, UR8, RZ ;  /* 0x000000081d1d7c10 */ /* 0x000fe4000ffbe0ff */
[----:B------:R-:W-:Y:S02]  /*10c0*/  SEL R12, R27, R16, P0 ;  /* 0x000000101b0c7207 */ /* 0x000fe40000000000 */
[----:B------:R-:W-:Y:S02]  /*10d0*/  SEL R14, R3, R20, P0 ;  /* 0x00000014030e7207 */ /* 0x000fe40000000000 */
[----:B------:R-:W-:Y:S02]  /*10e0*/  @!P4 SEL R12, R27, R16, !P3 ;  /* 0x000000101b0cc207 */ /* 0x000fe40005800000 */
[----:B------:R-:W-:Y:S02]  /*10f0*/  @!P4 SEL R14, R3, R20, !P3 ;  /* 0x00000014030ec207 */ /* 0x000fe40005800000 */
[----:B-----5:R-:W-:Y:S01]  /*1100*/  ISETP.NE.AND P4, PT, R10, R13, P2 ;  /* 0x0000000d0a00720c */ /* 0x020fe20001785270 */
[----:B------:R-:W-:Y:S01]  /*1110*/  IMAD.X R5, RZ, RZ, UR9, P5 ;  /* 0x00000009ff057e24 */ /* 0x000fe2000a8e06ff */
[----:B------:R-:W-:-:S02]  /*1120*/  ISETP.LT.U32.AND P0, PT, R29, R12, PT ;  /* 0x0000000c1d00720c */ /* 0x000fc40003f01070 */
[----:B------:R-:W-:Y:S02]  /*1130*/  ISETP.NE.AND P3, PT, R10, R13, PT ;  /* 0x0000000d0a00720c */ /* 0x000fe40003f65270 */
[----:B------:R-:W-:Y:S02]  /*1140*/  ISETP.LT.AND.EX P0, PT, R5, R14, PT, P0 ;  /* 0x0000000e0500720c */ /* 0x000fe40003f01300 */
[----:B------:R-:W-:Y:S02]  /*1150*/  @!P2 SEL R26, RZ, 0x1, !P3 ;  /* 0x00000001ff1aa807 */ /* 0x000fe40005800000 */
[----:B------:R-:W-:Y:S02]  /*1160*/  SEL R24, R29, R12, P0 ;  /* 0x0000000c1d187207 */ /* 0x000fe40000000000 */
[----:B------:R-:W-:Y:S02]  /*1170*/  SEL R3, R5, R14, P0 ;  /* 0x0000000e05037207 */ /* 0x000fe40000000000 */
[----:B------:R-:W-:-:S02]  /*1180*/  SEL R26, R26, 0x1, !P4 ;  /* 0x000000011a1a7807 */ /* 0x000fc40006000000 */
[----:B------:R-:W-:Y:S02]  /*1190*/  @!P4 SEL R24, R29, R12, !P2 ;  /* 0x0000000c1d18c207 */ /* 0x000fe40005000000 */
[----:B------:R-:W-:-:S07]  /*11a0*/  @!P4 SEL R3, R5, R14, !P2 ;  /* 0x0000000e0503c207 */ /* 0x000fce0005000000 */
.L_x_899:
[----:B------:R-:W-:Y:S05]  /*11b0*/  BSYNC.RECONVERGENT B2 ;  /* 0x0000000000027941 */ /* 0x000fea0003800200 */
.L_x_898:
[----:B------:R-:W-:Y:S05]  /*11c0*/  @!P1 BRA `(.L_x_893) ;  /* 0x0000000400149947 */ /* 0x000fea0003800000 */
[----:B------:R-:W-:Y:S01]  /*11d0*/  ISETP.NE.AND P0, PT, R6, 0x1, PT ;  /* 0x000000010600780c */ /* 0x000fe20003f05270 */
[----:B------:R-:W-:Y:S01]  /*11e0*/  BSSY.RECONVERGENT B2, `(.L_x_900) ;  /* 0x000002b000027945 */ /* 0x000fe20003800200 */
[----:B------:R-:W-:-:S11]  /*11f0*/  LOP3.LUT P1, RZ, R8, 0x100, RZ, 0xc0, !PT ;  /* 0x0000010008ff7812 */ /* 0x000fd6000782c0ff */
[----:B------:R-:W-:Y:S05]  /*1200*/  @!P0 BRA `(.L_x_901) ;  /* 0x0000000000a08947 */ /* 0x000fea0003800000 */
[----:B------:R-:W0:Y:S01]  /*1210*/  LDC.64 R10, c[0x0][0x380] ;  /* 0x0000e000ff0a7b82 */ /* 0x000e220000000a00 */
[----:B------:R-:W-:Y:S01]  /*1220*/  IMAD.IADD R5, R9, 0x1, R22 ;  /* 0x0000000109057824 */ /* 0x000fe200078e0216 */
[----:B------:R-:W1:Y:S06]  /*1230*/  LDCU.64 UR8, c[0x0][0x3a0] ;  /* 0x00007400ff0877ac */ /* 0x000e6c0008000a00 */
[----:B------:R-:W2:Y:S01]  /*1240*/  LDC.64 R6, c[0x0][0x388] ;  /* 0x0000e200ff067b82 */ /* 0x000ea20000000a00 */
[C---:B------:R-:W-:Y:S02]  /*1250*/  VIADD R17, R5.reuse, 0x100 ;  /* 0x0000010005117836 */ /* 0x040fe40000000000 */
[----:B0-----:R-:W-:-:S06]  /*1260*/  IMAD.WIDE.U32 R12, R5, 0x4, R10 ;  /* 0x00000004050c7825 */ /* 0x001fcc00078e000a */
[----:B------:R-:W3:Y:S01]  /*1270*/  LDG.E R12, desc[UR12][R12.64] ;  /* 0x0000000c0c0c7981 */ /* 0x000ee2000c1e1900 */
[----:B--2---:R-:W-:-:S06]  /*1280*/  IMAD.WIDE.U32 R14, R5, 0x4, R6 ;  /* 0x00000004050e7825 */ /* 0x004fcc00078e0006 */
[----:B------:R-:W3:Y:S01]  /*1290*/  LDG.E R15, desc[UR12][R14.64] ;  /* 0x0000000c0e0f7981 */ /* 0x000ee2000c1e1900 */
[----:B------:R-:W-:-:S04]  /*12a0*/  IMAD.WIDE.U32 R10, R17, 0x4, R10 ;  /* 0x00000004110a7825 */ /* 0x000fc800078e000a */
[----:B------:R-:W-:Y:S02]  /*12b0*/  IMAD.WIDE.U32 R6, R17, 0x4, R6 ;  /* 0x0000000411067825 */ /* 0x000fe400078e0006 */
[----:B------:R-:W2:Y:S04]  /*12c0*/  LDG.E R10, desc[UR12][R10.64] ;  /* 0x0000000c0a0a7981 */ /* 0x000ea8000c1e1900 */
[----:B------:R0:W2:Y:S01]  /*12d0*/  LDG.E R19, desc[UR12][R6.64] ;  /* 0x0000000c06137981 */ /* 0x0000a2000c1e1900 */
[----:B------:R-:W-:Y:S02]  /*12e0*/  LOP3.LUT P2, RZ, R26, 0xff, RZ, 0xc0, !PT ;  /* 0x000000ff1aff7812 */ /* 0x000fe4000784c0ff */
[----:B-1----:R-:W-:-:S04]  /*12f0*/  IADD3 R5, P4, PT, R5, UR8, RZ ;  /* 0x0000000805057c10 */ /* 0x002fc8000ff9e0ff */
[----:B------:R-:W-:Y:S01]  /*1300*/  ISETP.LT.U32.AND P0, PT, R5, R24, PT ;  /* 0x000000180500720c */ /* 0x000fe20003f01070 */
[----:B------:R-:W-:-:S05]  /*1310*/  IMAD.X R8, RZ, RZ, UR9, P4 ;  /* 0x00000009ff087e24 */ /* 0x000fca000a0e06ff */
[----:B------:R-:W-:-:S04]  /*1320*/  ISETP.LT.AND.EX P0, PT, R8, R3, PT, P0 ;  /* 0x000000030800720c */ /* 0x000fc80003f01300 */
[----:B0-----:R-:W-:Y:S02]  /*1330*/  SEL R6, R5, R24, P0 ;  /* 0x0000001805067207 */ /* 0x001fe40000000000 */
[----:B------:R-:W-:Y:S01]  /*1340*/  SEL R7, R8, R3, P0 ;  /* 0x0000000308077207 */ /* 0x000fe20000000000 */
[----:B------:R-:W-:Y:S01]  /*1350*/  VIADD R22, R22, 0x200 ;  /* 0x0000020016167836 */ /* 0x000fe20000000000 */
[CC--:B---3--:R-:W-:Y:S02]  /*1360*/  ISETP.NE.AND P5, PT, R12.reuse, R15.reuse, PT ;  /* 0x0000000f0c00720c */ /* 0x0c8fe40003fa5270 */
[----:B------:R-:W-:Y:S02]  /*1370*/  ISETP.NE.AND P3, PT, R12, R15, P2 ;  /* 0x0000000f0c00720c */ /* 0x000fe40001765270 */
[----:B------:R-:W-:-:S04]  /*1380*/  @!P2 SEL R26, RZ, 0x1, !P5 ;  /* 0x00000001ff1aa807 */ /* 0x000fc80006800000 */
[----:B------:R-:W-:Y:S02]  /*1390*/  SEL R26, R26, 0x1, !P3 ;  /* 0x000000011a1a7807 */ /* 0x000fe40005800000 */
[----:B------:R-:W-:Y:S02]  /*13a0*/  IADD3 R17, P5, PT, R17, UR8, RZ ;  /* 0x0000000811117c10 */ /* 0x000fe4000ffbe0ff */
[----:B------:R-:W-:-:S03]  /*13b0*/  LOP3.LUT P4, RZ, R26, 0xff, RZ, 0xc0, !PT ;  /* 0x000000ff1aff7812 */ /* 0x000fc6000788c0ff */
[----:B------:R-:W-:Y:S02]  /*13c0*/  @!P3 SEL R6, R5, R24, !P2 ;  /* 0x000000180506b207 */ /* 0x000fe40005000000 */
[----:B------:R-:W-:Y:S02]  /*13d0*/  @!P3 SEL R7, R8, R3, !P2 ;  /* 0x000000030807b207 */ /* 0x000fe40005000000 */
[CC--:B--2---:R-:W-:Y:S01]  /*13e0*/  ISETP.NE.AND P3, PT, R10.reuse, R19.reuse, P4 ;  /* 0x000000130a00720c */ /* 0x0c4fe20002765270 */
        /* <DEDUP_REMOVED lines=10> */
.L_x_901:
[----:B------:R-:W-:Y:S05]  /*1490*/  BSYNC.RECONVERGENT B2 ;  /* 0x0000000000027941 */ /* 0x000fea0003800200 */
.L_x_900:
[----:B------:R-:W-:Y:S05]  /*14a0*/  @P1 BRA `(.L_x_893) ;  /* 0x00000000005c1947 */ /* 0x000fea0003800000 */
[----:B------:R-:W0:Y:S01]  /*14b0*/  LDC.64 R6, c[0x0][0x380] ;  /* 0x0000e000ff067b82 */ /* 0x000e220000000a00 */
[----:B------:R-:W-:Y:S01]  /*14c0*/  IMAD.IADD R5, R9, 0x1, R22 ;  /* 0x0000000109057824 */ /* 0x000fe200078e0216 */
[----:B------:R-:W1:Y:S06]  /*14d0*/  LDCU.64 UR8, c[0x0][0x3a0] ;  /* 0x00007400ff0877ac */ /* 0x000e6c0008000a00 */
[----:B------:R-:W2:Y:S01]  /*14e0*/  LDC.64 R10, c[0x0][0x388] ;  /* 0x0000e200ff0a7b82 */ /* 0x000ea20000000a00 */
[----:B0-----:R-:W-:-:S06]  /*14f0*/  IMAD.WIDE.U32 R6, R5, 0x4, R6 ;  /* 0x0000000405067825 */ /* 0x001fcc00078e0006 */
[----:B------:R-:W3:Y:S01]  /*1500*/  LDG.E R6, desc[UR12][R6.64] ;  /* 0x0000000c06067981 */ /* 0x000ee2000c1e1900 */
[----:B--2---:R-:W-:-:S06]  /*1510*/  IMAD.WIDE.U32 R8, R5, 0x4, R10 ;  /* 0x0000000405087825 */ /* 0x004fcc00078e000a */
[----:B------:R-:W3:Y:S01]  /*1520*/  LDG.E R9, desc[UR12][R8.64] ;  /* 0x0000000c08097981 */ /* 0x000ee2000c1e1900 */
[----:B------:R-:W-:Y:S02]  /*1530*/  LOP3.LUT P3, RZ, R26, 0xff, RZ, 0xc0, !PT ;  /* 0x000000ff1aff7812 */ /* 0x000fe4000786c0ff */
[----:B-1----:R-:W-:-:S05]  /*1540*/  IADD3 R11, P0, PT, R5, UR8, RZ ;  /* 0x00000008050b7c10 */ /* 0x002fca000ff1e0ff */
[----:B------:R-:W-:Y:S01]  /*1550*/  IMAD.X R10, RZ, RZ, UR9, P0 ;  /* 0x00000009ff0a7e24 */ /* 0x000fe200080e06ff */
[----:B------:R-:W-:-:S04]  /*1560*/  ISETP.LT.U32.AND P0, PT, R11, R24, PT ;  /* 0x000000180b00720c */ /* 0x000fc80003f01070 */
[----:B------:R-:W-:-:S04]  /*1570*/  ISETP.LT.AND.EX P0, PT, R10, R3, PT, P0 ;  /* 0x000000030a00720c */ /* 0x000fc80003f01300 */
[----:B------:R-:W-:Y:S02]  /*1580*/  SEL R5, R11, R24, P0 ;  /* 0x000000180b057207 */ /* 0x000fe40000000000 */
[CC--:B---3--:R-:W-:Y:S02]  /*1590*/  ISETP.NE.AND P2, PT, R6.reuse, R9.reuse, P3 ;  /* 0x000000090600720c */ /* 0x0c8fe40001f45270 */
        /* <DEDUP_REMOVED lines=8> */
.L_x_893:
[----:B------:R-:W-:Y:S05]  /*1620*/  BSYNC.RECONVERGENT B1 ;  /* 0x0000000000017941 */ /* 0x000fea0003800200 */
.L_x_892:
[----:B------:R-:W-:-:S13]  /*1630*/  ISETP.GE.U32.AND P0, PT, R2, 0x100, PT ;  /* 0x000001000200780c */ /* 0x000fda0003f06070 */
        /* <DEDUP_REMOVED lines=25> */
.L_x_904:
[----:B------:R-:W-:Y:S05]  /*17d0*/  BSYNC.RECONVERGENT B1 ;  /* 0x0000000000017941 */ /* 0x000fea0003800200 */
.L_x_903:
        /* <DEDUP_REMOVED lines=23> */
.L_x_906:
[----:B------:R-:W-:Y:S05]  /*1950*/  BSYNC.RECONVERGENT B1 ;  /* 0x0000000000017941 */ /* 0x000fea0003800200 */
.L_x_905:
        /* <DEDUP_REMOVED lines=20> */
.L_x_908:
[----:B------:R-:W-:Y:S05]  /*1aa0*/  BSYNC.RECONVERGENT B1 ;  /* 0x0000000000017941 */ /* 0x000fea0003800200 */
.L_x_907:
        /* <DEDUP_REMOVED lines=20> */
.L_x_910:
[----:B------:R-:W-:Y:S05]  /*1bf0*/  BSYNC.RECONVERGENT B1 ;  /* 0x0000000000017941 */ /* 0x000fea0003800200 */
.L_x_909:
        /* <DEDUP_REMOVED lines=20> */
.L_x_912:
[----:B------:R-:W-:Y:S05]  /*1d40*/  BSYNC.RECONVERGENT B1 ;  /* 0x0000000000017941 */ /* 0x000fea0003800200 */
.L_x_911:
[----:B------:R-:W-:Y:S04]  /*1d50*/  BSSY.RECONVERGENT B1, `(.L_x_913) ;  /* 0x000000b000017945 */ /* 0x000fe80003800200 */
[----:B------:R-:W-:Y:S05]  /*1d60*/  @P1 BRA `(.L_x_914) ;  /* 0x0000000000241947 */ /* 0x000fea0003800000 */
[----:B--2---:R-:W2:Y:S01]  /*1d70*/  S2R R6, SR_CgaCtaId ;  /* 0x0000000000067919 */ /* 0x004ea20000008800 */
[----:B0-----:R-:W-:Y:S02]  /*1d80*/  MOV R5, 0x400 ;  /* 0x0000040000057802 */ /* 0x001fe40000000f00 */
[----:B------:R-:W-:-:S04]  /*1d90*/  SHF.R.U32.HI R2, RZ, 0x1, R4 ;  /* 0x00000001ff027819 */ /* 0x000fc80000011604 */
[----:B------:R-:W-:Y:S02]  /*1da0*/  LOP3.LUT R2, R2, 0x1f0, RZ, 0xc0, !PT ;  /* 0x000001f002027812 */ /* 0x000fe400078ec0ff */
[----:B--2---:R-:W-:-:S05]  /*1db0*/  LEA R5, R6, R5, 0x18 ;  /* 0x0000000506057211 */ /* 0x004fca00078ec0ff */
[----:B------:R-:W-:Y:S02]  /*1dc0*/  IMAD.IADD R5, R2, 0x1, R5 ;  /* 0x0000000102057824 */ /* 0x000fe400078e0205 */
[----:B------:R-:W-:-:S03]  /*1dd0*/  IMAD.MOV.U32 R2, RZ, RZ, R24 ;  /* 0x000000ffff027224 */ /* 0x000fc600078e0018 */
[----:B------:R0:W-:Y:S04]  /*1de0*/  STS.U8 [R5+0x8], R26 ;  /* 0x0000081a05007388 */ /* 0x0001e80000000000 */
[----:B------:R0:W-:Y:S02]  /*1df0*/  STS.64 [R5+0x10], R2 ;  /* 0x0000100205007388 */ /* 0x0001e40000000a00 */
.L_x_914:
[----:B------:R-:W-:Y:S05]  /*1e00*/  BSYNC.RECONVERGENT B1 ;  /* 0x0000000000017941 */ /* 0x000fea0003800200 */
.L_x_913:
[----:B------:R-:W-:Y:S01]  /*1e10*/  BAR.SYNC.DEFER_BLOCKING 0x0 ;  /* 0x0000000000007b1d */ /* 0x000fe20000010000 */
[----:B------:R-:W-:-:S13]  /*1e20*/  ISETP.NE.AND P1, PT, R4, RZ, PT ;  /* 0x000000ff0400720c */ /* 0x000fda0003f25270 */
[----:B------:R-:W-:Y:S05]  /*1e30*/  @P1 BRA `(.L_x_915) ;  /* 0x0000003c00e81947 */ /* 0x000fea0003800000 */
[----:B------:R-:W5:Y:S01]  /*1e40*/  S2UR UR5, SR_CgaCtaId ;  /* 0x00000000000579c3 */ /* 0x000f620000008800 */
[----:B------:R-:W-:Y:S01]  /*1e50*/  UMOV UR4, 0x400 ;  /* 0x0000040000047882 */ /* 0x000fe20000000000 */
[----:B------:R-:W-:Y:S01]  /*1e60*/  LOP3.LUT P4, RZ, R26, 0xff, RZ, 0xc0, !PT ;  /* 0x000000ff1aff7812 */ /* 0x000fe2000788c0ff */
[----:B-----5:R-:W-:-:S09]  /*1e70*/  ULEA UR4, UR5, UR4, 0x18 ;  /* 0x0000000405047291 */ /* 0x020fd2000f8ec0ff */
[----:B0-----:R-:W0:Y:S04]  /*1e80*/  LDS.U8 R2, [UR4+0x18] ;  /* 0x00001804ff027984 */ /* 0x001e280008000000 */
[----:B------:R-:W5:Y:S04]  /*1e90*/  LDS.64 R8, [UR4+0x20] ;  /* 0x00002004ff087984 */ /* 0x000f680008000a00 */
[----:B------:R-:W1:Y:S04]  /*1ea0*/  LDS.U8 R14, [UR4+0x28] ;  /* 0x00002804ff0e7984 */ /* 0x000e680008000000 */
[----:B--2-4-:R-:W2:Y:S04]  /*1eb0*/  LDS.64 R6, [UR4+0x30] ;  /* 0x00003004ff067984 */ /* 0x014ea80008000a00 */
[----:B------:R-:W4:Y:S04]  /*1ec0*/  LDS.U8 R16, [UR4+0x38] ;  /* 0x00003804ff107984 */ /* 0x000f280008000000 */
[----:B------:R-:W4:Y:S04]  /*1ed0*/  LDS.64 R10, [UR4+0x40] ;  /* 0x00004004ff0a7984 */ /* 0x000f280008000a00 */
[----:B------:R-:W4:Y:S04]  /*1ee0*/  LDS.U8 R12, [UR4+0x48] ;  /* 0x00004804ff0c7984 */ /* 0x000f280008000000 */
[----:B------:R-:W4:Y:S04]  /*1ef0*/  LDS.64 R4, [UR4+0x50] ;  /* 0x00005004ff047984 */ /* 0x000f280008000a00 */
[----:B------:R-:W4:Y:S01]  /*1f00*/  LDS.U8 R17, [UR4+0x58] ;  /* 0x00005804ff117984 */ /* 0x000f220008000000 */
[----:B0-----:R-:W-:-:S04]  /*1f10*/  ISETP.NE.AND P2, PT, R2, RZ, PT ;  /* 0x000000ff0200720c */ /* 0x001fc80003f45270 */
[----:B------:R-:W-:Y:S02]  /*1f20*/  @P4 SEL R2, R26, 0x1, !P2 ;  /* 0x000000011a024807 */ /* 0x000fe40005000000 */
[-C--:B-----5:R-:W-:Y:S01]  /*1f30*/  ISETP.LT.U32.AND P0, PT, R8, R24.reuse, PT ;  /* 0x000000180800720c */ /* 0x0a0fe20003f01070 */
[----:B------:R-:W-:Y:S01]  /*1f40*/  LDS.U8 R26, [UR4+0x78] ;  /* 0x00007804ff1a7984 */ /* 0x000fe20008000000 */
[----:B------:R-:W-:Y:S02]  /*1f50*/  LOP3.LUT P3, RZ, R2, 0xff, RZ, 0xc0, !PT ;  /* 0x000000ff02ff7812 */ /* 0x000fe4000786c0ff */
[----:B------:R-:W-:Y:S02]  /*1f60*/  ISETP.LT.AND.EX P0, PT, R9, R3, PT, P0 ;  /* 0x000000030900720c */ /* 0x000fe40003f01300 */
[----:B-1----:R-:W-:Y:S02]  /*1f70*/  ISETP.NE.AND P5, PT, R14, RZ, PT ;  /* 0x000000ff0e00720c */ /* 0x002fe40003fa5270 */
[----:B---3--:R-:W-:-:S02]  /*1f80*/  @P2 SEL R24, R8, R24, P0 ;  /* 0x0000001808182207 */ /* 0x008fc40000000000 */
[C---:B------:R-:W-:Y:S02]  /*1f90*/  @P2 SEL R3, R9.reuse, R3, P0 ;  /* 0x0000000309032207 */ /* 0x040fe40000000000 */
[----:B------:R-:W-:Y:S02]  /*1fa0*/  SEL R13, R8, R24, !P4 ;  /* 0x00000018080d7207 */ /* 0x000fe40006000000 */
[----:B------:R-:W-:Y:S02]  /*1fb0*/  SEL R3, R9, R3, !P4 ;  /* 0x0000000309037207 */ /* 0x000fe40006000000 */
[----:B--2---:R-:W-:Y:S01]  /*1fc0*/  ISETP.LT.U32.AND P0, PT, R6, R13, PT ;  /* 0x0000000d0600720c */ /* 0x004fe20003f01070 */
[----:B------:R-:W0:Y:S01]  /*1fd0*/  LDS.64 R8, [UR4+0x60] ;  /* 0x00006004ff087984 */ /* 0x000e220008000a00 */
[----:B------:R-:W-:Y:S02]  /*1fe0*/  @P3 SEL R14, R2, 0x1, !P5 ;  /* 0x00000001020e3807 */ /* 0x000fe40006800000 */
[----:B------:R-:W-:-:S02]  /*1ff0*/  ISETP.LT.AND.EX P0, PT, R7, R3, PT, P0 ;  /* 0x000000030700720c */ /* 0x000fc40003f01300 */
[----:B------:R-:W-:Y:S02]  /*2000*/  LOP3.LUT P2, RZ, R14, 0xff, RZ, 0xc0, !PT ;  /* 0x000000ff0eff7812 */ /* 0x000fe4000784c0ff */
[----:B------:R-:W-:Y:S02]  /*2010*/  @P5 SEL R13, R6, R13, P0 ;  /* 0x0000000d060d5207 */ /* 0x000fe40000000000 */
[----:B----4-:R-:W-:Y:S02]  /*2020*/  ISETP.NE.AND P4, PT, R16, RZ, PT ;  /* 0x000000ff1000720c */ /* 0x010fe40003f85270 */
[C---:B------:R-:W-:Y:S02]  /*2030*/  @P5 SEL R3, R7.reuse, R3, P0 ;  /* 0x0000000307035207 */ /* 0x040fe40000000000 */
[----:B------:R-:W-:Y:S02]  /*2040*/  SEL R13, R6, R13, !P3 ;  /* 0x0000000d060d7207 */ /* 0x000fe40005800000 */
[----:B------:R-:W-:-:S02]  /*2050*/  SEL R15, R7, R3, !P3 ;  /* 0x00000003070f7207 */ /* 0x000fc40005800000 */
[----:B------:R-:W-:Y:S01]  /*2060*/  ISETP.LT.U32.AND P0, PT, R10, R13, PT ;  /* 0x0000000d0a00720c */ /* 0x000fe20003f01070 */
[----:B------:R-:W-:Y:S01]  /*2070*/  LDS.64 R6, [UR4+0x70] ;  /* 0x00007004ff067984 */ /* 0x000fe20008000a00 */
[----:B------:R-:W-:Y:S02]  /*2080*/  @P2 SEL R16, R14, 0x1, !P4 ;  /* 0x000000010e102807 */ /* 0x000fe40006000000 */
[----:B------:R-:W-:Y:S01]  /*2090*/  ISETP.LT.AND.EX P0, PT, R11, R15, PT, P0 ;  /* 0x0000000f0b00720c */ /* 0x000fe20003f01300 */
[----:B------:R-:W1:Y:S01]  /*20a0*/  LDS.U8 R14, [UR4+0x68] ;  /* 0x00006804ff0e7984 */ /* 0x000e620008000000 */
[----:B------:R-:W-:Y:S02]  /*20b0*/  ISETP.NE.AND P3, PT, R12, RZ, PT ;  /* 0x000000ff0c00720c */ /* 0x000fe40003f65270 */
[----:B------:R-:W-:Y:S01]  /*20c0*/  @P4 SEL R13, R10, R13, P0 ;  /* 0x0000000d0a0d4207 */ /* 0x000fe20000000000 */
[----:B------:R-:W2:Y:S01]  /*20d0*/  LDS.64 R2, [UR4+0x80] ;  /* 0x00008004ff027984 */ /* 0x000ea20008000a00 */
[----:B------:R-:W-:-:S02]  /*20e0*/  LOP3.LUT P5, RZ, R16, 0xff, RZ, 0xc0, !PT ;  /* 0x000000ff10ff7812 */ /* 0x000fc400078ac0ff */
[C---:B------:R-:W-:Y:S02]  /*20f0*/  @P4 SEL R15, R11.reuse, R15, P0 ;  /* 0x0000000f0b0f4207 */ /* 0x040fe40000000000 */
[----:B------:R-:W-:Y:S02]  /*2100*/  SEL R13, R10, R13, !P2 ;  /* 0x0000000d0a0d7207 */ /* 0x000fe40005000000 */
[----:B------:R-:W-:Y:S02]  /*2110*/  SEL R15, R11, R15, !P2 ;  /* 0x0000000f0b0f7207 */ /* 0x000fe40005000000 */
[----:B------:R-:W-:Y:S02]  /*2120*/  ISETP.LT.U32.AND P0, PT, R4, R13, PT ;  /* 0x0000000d0400720c */ /* 0x000fe40003f01070 */
[----:B------:R-:W-:Y:S02]  /*2130*/  ISETP.NE.AND P2, PT, R17, RZ, PT ;  /* 0x000000ff1100720c */ /* 0x000fe40003f45270 */
[----:B------:R-:W-:-:S02]  /*2140*/  ISETP.LT.AND.EX P0, PT, R5, R15, PT, P0 ;  /* 0x0000000f0500720c */ /* 0x000fc40003f01300 */
[----:B------:R-:W-:Y:S02]  /*2150*/  @P5 SEL R12, R16, 0x1, !P3 ;  /* 0x00000001100c5807 */ /* 0x000fe40005800000 */
[C---:B------:R-:W-:Y:S02]  /*2160*/  @P3 SEL R13, R4.reuse, R13, P0 ;  /* 0x0000000d040d3207 */ /* 0x040fe40000000000 */
[C---:B------:R-:W-:Y:S02]  /*2170*/  @P3 SEL R15, R5.reuse, R15, P0 ;  /* 0x0000000f050f3207 */ /* 0x040fe40000000000 */
[----:B------:R-:W-:Y:S02]  /*2180*/  SEL R11, R4, R13, !P5 ;  /* 0x0000000d040b7207 */ /* 0x000fe40006800000 */
[----:B------:R-:W-:Y:S02]  /*2190*/  LOP3.LUT P4, RZ, R12, 0xff, RZ, 0xc0, !PT ;  /* 0x000000ff0cff7812 */ /* 0x000fe4000788c0ff */
[----:B------:R-:W-:-:S02]  /*21a0*/  SEL R13, R5, R15, !P5 ;  /* 0x0000000f050d7207 */ /* 0x000fc40006800000 */
[----:B0-----:R-:W-:-:S04]  /*21b0*/  ISETP.LT.U32.AND P0, PT, R8, R11, PT ;  /* 0x0000000b0800720c */ /* 0x001fc80003f01070 */
[----:B------:R-:W-:-:S04]  /*21c0*/  ISETP.LT.AND.EX P0, PT, R9, R13, PT, P0 ;  /* 0x0000000d0900720c */ /* 0x000fc80003f01300 */
[----:B------:R-:W-:Y:S02]  /*21d0*/  @P2 SEL R11, R8, R11, P0 ;  /* 0x0000000b080b2207 */ /* 0x000fe40000000000 */
[----:B------:R-:W-:Y:S02]  /*21e0*/  @P4 SEL R17, R12, 0x1, !P2 ;  /* 0x000000010c114807 */ /* 0x000fe40005000000 */
[----:B-1----:R-:W-:Y:S02]  /*21f0*/  ISETP.NE.AND P3, PT, R14, RZ, PT ;  /* 0x000000ff0e00720c */ /* 0x002fe40003f65270 */
[----:B------:R-:W-:Y:S02]  /*2200*/  @P2 SEL R13, R9, R13, P0 ;  /* 0x0000000d090d2207 */ /* 0x000fe40000000000 */
[----:B------:R-:W-:Y:S02]  /*2210*/  SEL R5, R8, R11, !P4 ;  /* 0x0000000b08057207 */ /* 0x000fe40006000000 */
[----:B------:R-:W-:-:S02]  /*2220*/  LOP3.LUT P5, RZ, R17, 0xff, RZ, 0xc0, !PT ;  /* 0x000000ff11ff7812 */ /* 0x000fc400078ac0ff */
[----:B------:R-:W-:Y:S02]  /*2230*/  SEL R9, R9, R13, !P4 ;  /* 0x0000000d09097207 */ /* 0x000fe40006000000 */
[----:B------:R-:W-:Y:S02]  /*2240*/  ISETP.LT.U32.AND P0, PT, R6, R5, PT ;  /* 0x000000050600720c */ /* 0x000fe40003f01070 */
[----:B------:R-:W-:Y:S02]  /*2250*/  ISETP.NE.AND P4, PT, R26, RZ, PT ;  /* 0x000000ff1a00720c */ /* 0x000fe40003f85270 */
[----:B------:R-:W-:-:S04]  /*2260*/  ISETP.LT.AND.EX P0, PT, R7, R9, PT, P0 ;  /* 0x000000090700720c */ /* 0x000fc80003f01300 */
[C---:B------:R-:W-:Y:S02]  /*2270*/  @P3 SEL R5, R6.reuse, R5, P0 ;  /* 0x0000000506053207 */ /* 0x040fe40000000000 */
[----:B------:R-:W-:Y:S02]  /*2280*/  @P5 SEL R14, R17, 0x1, !P3 ;  /* 0x00000001110e5807 */ /* 0x000fe40005800000 */
[C---:B------:R-:W-:Y:S02]  /*2290*/  @P3 SEL R9, R7.reuse, R9, P0 ;  /* 0x0000000907093207 */ /* 0x040fe40000000000 */
[----:B------:R-:W-:Y:S02]  /*22a0*/  SEL R5, R6, R5, !P5 ;  /* 0x0000000506057207 */ /* 0x000fe40006800000 */
[----:B------:R-:W-:Y:S02]  /*22b0*/  LOP3.LUT P2, RZ, R14, 0xff, RZ, 0xc0, !PT ;  /* 0x000000ff0eff7812 */ /* 0x000fe4000784c0ff */
[----:B------:R-:W-:-:S02]  /*22c0*/  SEL R7, R7, R9, !P5 ;  /* 0x0000000907077207 */ /* 0x000fc40006800000 */
[----:B--2---:R-:W-:-:S04]  /*22d0*/  ISETP.LT.U32.AND P0, PT, R2, R5, PT ;  /* 0x000000050200720c */ /* 0x004fc80003f01070 */
[----:B------:R-:W-:-:S04]  /*22e0*/  ISETP.LT.AND.EX P0, PT, R3, R7, PT, P0 ;  /* 0x000000070300720c */ /* 0x000fc80003f01300 */
[----:B------:R-:W-:Y:S02]  /*22f0*/  @P4 SEL R5, R2, R5, P0 ;  /* 0x0000000502054207 */ /* 0x000fe40000000000 */
[C---:B------:R-:W-:Y:S02]  /*2300*/  @P4 SEL R7, R3.reuse, R7, P0 ;  /* 0x0000000703074207 */ /* 0x040fe40000000000 */
[----:B------:R-:W-:Y:S02]  /*2310*/  @P2 SEL R26, R14, 0x1, !P4 ;  /* 0x000000010e1a2807 */ /* 0x000fe40006000000 */
[----:B------:R-:W-:Y:S02]  /*2320*/  SEL R24, R2, R5, !P2 ;  /* 0x0000000502187207 */ /* 0x000fe40005000000 */
[----:B------:R-:W-:Y:S01]  /*2330*/  SEL R3, R3, R7, !P2 ;  /* 0x0000000703037207 */ /* 0x000fe20005000000 */
[----:B------:R-:W-:Y:S06]  /*2340*/  BRA `(.L_x_915) ;  /* 0x0000003800a47947 */ /* 0x000fec0003800000 */
.L_x_902:
[----:B------:R-:W0:Y:S01]  /*2350*/  S2R R12, SR_LANEID ;  /* 0x00000000000c7919 */ /* 0x000e220000000000 */
[----:B------:R-:W-:Y:S01]  /*2360*/  LOP3.LUT R5, R4, 0x3e0, RZ, 0xc0, !PT ;  /* 0x000003e004057812 */ /* 0x000fe200078ec0ff */
[----:B------:R-:W-:Y:S04]  /*2370*/  BSSY.RECONVERGENT B1, `(.L_x_916) ;  /* 0x0000022000017945 */ /* 0x000fe80003800200 */
[----:B------:R-:W-:Y:S01]  /*2380*/  VIADD R7, R5, 0x20 ;  /* 0x0000002005077836 */ /* 0x000fe20000000000 */
[----:B------:R-:W-:-:S04]  /*2390*/  LOP3.LUT R5, RZ, R5, RZ, 0x33, !PT ;  /* 0x00000005ff057212 */ /* 0x000fc800078e33ff */
[----:B------:R-:W-:Y:S01]  /*23a0*/  ISETP.GT.U32.AND P0, PT, R7, R2, PT ;  /* 0x000000020700720c */ /* 0x000fe20003f04070 */
[----:B------:R-:W-:-:S05]  /*23b0*/  IMAD.IADD R5, R2, 0x1, R5 ;  /* 0x0000000102057824 */ /* 0x000fca00078e0205 */
[----:B------:R-:W-:-:S05]  /*23c0*/  SEL R5, R5, 0x1f, P0 ;  /* 0x0000001f05057807 */ /* 0x000fca0000000000 */
[----:B------:R1:W2:Y:S01]  /*23d0*/  SHFL.DOWN PT, R9, R24, 0x1, R5 ;  /* 0x0820000018097989 */ /* 0x0002a200000e0005 */
[CC--:B0-----:R-:W-:Y:S01]  /*23e0*/  ISETP.GE.AND P0, PT, R12.reuse, R5.reuse, PT ;  /* 0x000000050c00720c */ /* 0x0c1fe20003f06270 */
[C---:B------:R-:W-:Y:S01]  /*23f0*/  VIADD R6, R12.reuse, 0x2 ;  /* 0x000000020c067836 */ /* 0x040fe20000000000 */
[C---:B------:R-:W-:Y:S01]  /*2400*/  ISETP.NE.AND P1, PT, R12.reuse, RZ, PT ;  /* 0x000000ff0c00720c */ /* 0x040fe20003f25270 */
[C---:B------:R-:W-:Y:S02]  /*2410*/  VIADD R10, R12.reuse, 0x8 ;  /* 0x000000080c0a7836 */ /* 0x040fe40000000000 */
        /* <DEDUP_REMOVED lines=11> */
[----:B-1----:R-:W-:-:S04]  /*24d0*/  LOP3.LUT P4, R6, R26, 0xff, RZ, 0xc0, !PT ;  /* 0x000000ff1a067812 */ /* 0x002fc8000788c0ff */
[----:B------:R-:W-:-:S13]  /*24e0*/  PLOP3.LUT P0, PT, P4, P0, PT, 0x2f, 0xf2 ;  /* 0x0000000000f2781c */ /* 0x000fda0002700577 */
[----:B------:R-:W-:Y:S02]  /*24f0*/  @!P0 ISETP.LT.U32.AND P4, PT, R9, R24, PT ;  /* 0x000000180900820c */ /* 0x000fe40003f81070 */
[----:B------:R-:W-:Y:S02]  /*2500*/  @P0 ISETP.NE.AND P6, PT, R6, RZ, PT ;  /* 0x000000ff0600020c */ /* 0x000fe40003fc5270 */
[----:B------:R-:W-:Y:S02]  /*2510*/  @!P0 PRMT R26, R11, 0x7610, R26 ;  /* 0x000076100b1a8816 */ /* 0x000fe4000000001a */
[----:B0-----:R-:W-:Y:S02]  /*2520*/  @!P0 ISETP.LT.AND.EX P4, PT, R10, R3, PT, P4 ;  /* 0x000000030a00820c */ /* 0x001fe40003f81340 */
[----:B------:R-:W-:Y:S02]  /*2530*/  @P0 SEL R6, R7, R26, !P6 ;  /* 0x0000001a07060207 */ /* 0x000fe40007000000 */
[----:B------:R-:W-:-:S02]  /*2540*/  @!P0 SEL R24, R9, R24, P4 ;  /* 0x0000001809188207 */ /* 0x000fc40002000000 */
[----:B------:R-:W-:Y:S02]  /*2550*/  @!P0 SEL R3, R10, R3, P4 ;  /* 0x000000030a038207 */ /* 0x000fe40002000000 */
[----:B------:R-:W-:Y:S02]  /*2560*/  @P0 PRMT R26, R6, 0x7610, R26 ;  /* 0x00007610061a0816 */ /* 0x000fe4000000001a */
[----:B------:R-:W-:Y:S02]  /*2570*/  @P0 SEL R24, R9, R24, !P6 ;  /* 0x0000001809180207 */ /* 0x000fe40007000000 */
[----:B------:R-:W-:-:S07]  /*2580*/  @P0 SEL R3, R10, R3, !P6 ;  /* 0x000000030a030207 */ /* 0x000fce0007000000 */
.L_x_917:
[----:B------:R-:W-:Y:S05]  /*2590*/  BSYNC.RECONVERGENT B1 ;  /* 0x0000000000017941 */ /* 0x000fea0003800200 */
.L_x_916:
[----:B-1----:R-:W-:Y:S01]  /*25a0*/  LOP3.LUT R6, R26, 0xff, RZ, 0xc0, !PT ;  /* 0x000000ff1a067812 */ /* 0x002fe200078ec0ff */
[----:B------:R1:W2:Y:S01]  /*25b0*/  SHFL.DOWN PT, R9, R24, 0x2, R5 ;  /* 0x0840000018097989 */ /* 0x0002a200000e0005 */
[----:B------:R-:W-:Y:S01]  /*25c0*/  ISETP.GT.AND P4, PT, R8, R5, PT ;  /* 0x000000050800720c */ /* 0x000fe20003f84270 */
[----:B------:R-:W-:Y:S02]  /*25d0*/  BSSY.RECONVERGENT B1, `(.L_x_918) ;  /* 0x0000012000017945 */ /* 0x000fe40003800200 */
[----:B------:R1:W4:Y:S04]  /*25e0*/  SHFL.DOWN PT, R8, R3, 0x2, R5 ;  /* 0x0840000003087989 */ /* 0x00032800000e0005 */
[----:B---3--:R1:W3:Y:S01]  /*25f0*/  SHFL.DOWN PT, R7, R6, 0x2, R5 ;  /* 0x0840000006077989 */ /* 0x0082e200000e0005 */
[----:B------:R-:W-:Y:S05]  /*2600*/  @P5 BRA `(.L_x_919) ;  /* 0x0000000000385947 */ /* 0x000fea0003800000 */
[----:B---3--:R-:W-:Y:S01]  /*2610*/  LOP3.LUT P0, RZ, R7, 0xff, RZ, 0xc0, !PT ;  /* 0x000000ff07ff7812 */ /* 0x008fe2000780c0ff */
[----:B0-----:R-:W-:Y:S01]  /*2620*/  IMAD.MOV.U32 R10, RZ, RZ, 0x1 ;  /* 0x00000001ff0a7424 */ /* 0x001fe200078e00ff */
[----:B-1----:R-:W-:-:S04]  /*2630*/  LOP3.LUT P5, R6, R26, 0xff, RZ, 0xc0, !PT ;  /* 0x000000ff1a067812 */ /* 0x002fc800078ac0ff */
[----:B------:R-:W-:-:S13]  /*2640*/  PLOP3.LUT P0, PT, P5, P0, PT, 0x2f, 0xf2 ;  /* 0x0000000000f2781c */ /* 0x000fda0002f00577 */
[----:B--2---:R-:W-:Y:S02]  /*2650*/  @!P0 ISETP.LT.U32.AND P5, PT, R9, R24, PT ;  /* 0x000000180900820c */ /* 0x004fe40003fa1070 */
[----:B------:R-:W-:Y:S02]  /*2660*/  @P0 ISETP.NE.AND P6, PT, R6, RZ, PT ;  /* 0x000000ff0600020c */ /* 0x000fe40003fc5270 */
[----:B------:R-:W-:Y:S02]  /*2670*/  @!P0 PRMT R26, R10, 0x7610, R26 ;  /* 0x000076100a1a8816 */ /* 0x000fe4000000001a */
[----:B----4-:R-:W-:Y:S02]  /*2680*/  @!P0 ISETP.LT.AND.EX P5, PT, R8, R3, PT, P5 ;  /* 0x000000030800820c */ /* 0x010fe40003fa1350 */
[----:B------:R-:W-:Y:S02]  /*2690*/  @P0 SEL R6, R7, R26, !P6 ;  /* 0x0000001a07060207 */ /* 0x000fe40007000000 */
[----:B------:R-:W-:-:S02]  /*26a0*/  @!P0 SEL R24, R9, R24, P5 ;  /* 0x0000001809188207 */ /* 0x000fc40002800000 */
[----:B------:R-:W-:Y:S02]  /*26b0*/  @!P0 SEL R3, R8, R3, P5 ;  /* 0x0000000308038207 */ /* 0x000fe40002800000 */
[----:B------:R-:W-:Y:S02]  /*26c0*/  @P0 PRMT R26, R6, 0x7610, R26 ;  /* 0x00007610061a0816 */ /* 0x000fe4000000001a */
[----:B------:R-:W-:Y:S02]  /*26d0*/  @P0 SEL R24, R9, R24, !P6 ;  /* 0x0000001809180207 */ /* 0x000fe40007000000 */
[----:B------:R-:W-:-:S07]  /*26e0*/  @P0 SEL R3, R8, R3, !P6 ;  /* 0x0000000308030207 */ /* 0x000fce0007000000 */
.L_x_919:
[----:B------:R-:W-:Y:S05]  /*26f0*/  BSYNC.RECONVERGENT B1 ;  /* 0x0000000000017941 */ /* 0x000fea0003800200 */
.L_x_918:
[----:B-1----:R-:W-:Y:S01]  /*2700*/  LOP3.LUT R6, R26, 0xff, RZ, 0xc0, !PT ;  /* 0x000000ff1a067812 */ /* 0x002fe200078ec0ff */
[----:B--2---:R1:W2:Y:S01]  /*2710*/  SHFL.DOWN PT, R9, R24, 0x4, R5 ;  /* 0x0880000018097989 */ /* 0x0042a200000e0005 */
[----:B------:R-:W-:Y:S03]  /*2720*/  BSSY.RECONVERGENT B1, `(.L_x_920) ;  /* 0x0000012000017945 */ /* 0x000fe60003800200 */
[----:B----4-:R1:W4:Y:S04]  /*2730*/  SHFL.DOWN PT, R8, R3, 0x4, R5 ;  /* 0x0880000003087989 */ /* 0x01032800000e0005 */
        /* <DEDUP_REMOVED lines=16> */
.L_x_921:
[----:B------:R-:W-:Y:S05]  /*2840*/  BSYNC.RECONVERGENT B1 ;  /* 0x0000000000017941 */ /* 0x000fea0003800200 */
.L_x_920:
        /* <DEDUP_REMOVED lines=20> */
.L_x_923:
[----:B------:R-:W-:Y:S05]  /*2990*/  BSYNC.RECONVERGENT B1 ;  /* 0x0000000000017941 */ /* 0x000fea0003800200 */
.L_x_922:
[----:B----4-:R-:W-:Y:S01]  /*29a0*/  LOP3.LUT R8, R26, 0xff, RZ, 0xc0, !PT ;  /* 0x000000ff1a087812 */ /* 0x010fe200078ec0ff */
[----:B--2---:R2:W4:Y:S01]  /*29b0*/  SHFL.DOWN PT, R9, R24, 0x10, R5 ;  /* 0x0a00000018097989 */ /* 0x00452200000e0005 */
[----:B------:R-:W-:Y:S03]  /*29c0*/  BSSY.RECONVERGENT B1, `(.L_x_924) ;  /* 0x0000012000017945 */ /* 0x000fe60003800200 */
[----:B---3--:R2:W3:Y:S04]  /*29d0*/  SHFL.DOWN PT, R7, R8, 0x10, R5 ;  /* 0x0a00000008077989 */ /* 0x0084e800000e0005 */
[----:B-1----:R2:W1:Y:S01]  /*29e0*/  SHFL.DOWN PT, R6, R3, 0x10, R5 ;  /* 0x0a00000003067989 */ /* 0x00246200000e0005 */
[----:B------:R-:W-:Y:S05]  /*29f0*/  @P4 BRA `(.L_x_925) ;  /* 0x0000000000384947 */ /* 0x000fea0003800000 */
[----:B---3--:R-:W-:Y:S01]  /*2a00*/  LOP3.LUT P0, RZ, R7, 0xff, RZ, 0xc0, !PT ;  /* 0x000000ff07ff7812 */ /* 0x008fe2000780c0ff */
[----:B--2---:R-:W-:Y:S01]  /*2a10*/  IMAD.MOV.U32 R8, RZ, RZ, 0x1 ;  /* 0x00000001ff087424 */ /* 0x004fe200078e00ff */
[----:B------:R-:W-:-:S04]  /*2a20*/  LOP3.LUT P2, R5, R26, 0xff, RZ, 0xc0, !PT ;  /* 0x000000ff1a057812 */ /* 0x000fc8000784c0ff */
[----:B------:R-:W-:-:S13]  /*2a30*/  PLOP3.LUT P0, PT, P2, P0, PT, 0x2f, 0xf2 ;  /* 0x0000000000f2781c */ /* 0x000fda0001700577 */
[----:B----4-:R-:W-:Y:S02]  /*2a40*/  @!P0 ISETP.LT.U32.AND P2, PT, R9, R24, PT ;  /* 0x000000180900820c */ /* 0x010fe40003f41070 */
[----:B------:R-:W-:Y:S02]  /*2a50*/  @P0 ISETP.NE.AND P3, PT, R5, RZ, PT ;  /* 0x000000ff0500020c */ /* 0x000fe40003f65270 */
[----:B------:R-:W-:Y:S02]  /*2a60*/  @!P0 PRMT R26, R8, 0x7610, R26 ;  /* 0x00007610081a8816 */ /* 0x000fe4000000001a */
[----:B-1----:R-:W-:Y:S02]  /*2a70*/  @!P0 ISETP.LT.AND.EX P2, PT, R6, R3, PT, P2 ;  /* 0x000000030600820c */ /* 0x002fe40003f41320 */
[----:B------:R-:W-:Y:S02]  /*2a80*/  @P0 SEL R5, R7, R26, !P3 ;  /* 0x0000001a07050207 */ /* 0x000fe40005800000 */
[----:B------:R-:W-:-:S02]  /*2a90*/  @!P0 SEL R24, R9, R24, P2 ;  /* 0x0000001809188207 */ /* 0x000fc40001000000 */
[C---:B------:R-:W-:Y:S02]  /*2aa0*/  @!P0 SEL R3, R6.reuse, R3, P2 ;  /* 0x0000000306038207 */ /* 0x040fe40001000000 */
[----:B------:R-:W-:Y:S02]  /*2ab0*/  @P0 PRMT R26, R5, 0x7610, R26 ;  /* 0x00007610051a0816 */ /* 0x000fe4000000001a */
[----:B------:R-:W-:Y:S02]  /*2ac0*/  @P0 SEL R24, R9, R24, !P3 ;  /* 0x0000001809180207 */ /* 0x000fe40005800000 */
[----:B------:R-:W-:-:S07]  /*2ad0*/  @P0 SEL R3, R6, R3, !P3 ;  /* 0x0000000306030207 */ /* 0x000fce0005800000 */
.L_x_925:
[----:B------:R-:W-:Y:S05]  /*2ae0*/  BSYNC.RECONVERGENT B1 ;  /* 0x0000000000017941 */ /* 0x000fea0003800200 */
.L_x_924:
[----:B------:R-:W-:Y:S04]  /*2af0*/  BSSY.RECONVERGENT B1, `(.L_x_926) ;  /* 0x000000b000017945 */ /* 0x000fe80003800200 */
[----:B------:R-:W-:Y:S05]  /*2b00*/  @P1 BRA `(.L_x_927) ;  /* 0x0000000000241947 */ /* 0x000fea0003800000 */
[----:B---3--:R-:W3:Y:S01]  /*2b10*/  S2R R7, SR_CgaCtaId ;  /* 0x0000000000077919 */ /* 0x008ee20000008800 */
[----:B-1----:R-:W-:Y:S01]  /*2b20*/  MOV R6, 0x400 ;  /* 0x0000040000067802 */ /* 0x002fe20000000f00 */
[----:B------:R-:W-:Y:S01]  /*2b30*/  IMAD.MOV.U32 R25, RZ, RZ, R3 ;  /* 0x000000ffff197224 */ /* 0x000fe200078e0003 */
[----:B--2---:R-:W-:-:S04]  /*2b40*/  SHF.R.U32.HI R5, RZ, 0x1, R4 ;  /* 0x00000001ff057819 */ /* 0x004fc80000011604 */
[----:B------:R-:W-:Y:S02]  /*2b50*/  LOP3.LUT R5, R5, 0x1f0, RZ, 0xc0, !PT ;  /* 0x000001f005057812 */ /* 0x000fe400078ec0ff */
[----:B---3--:R-:W-:-:S05]  /*2b60*/  LEA R6, R7, R6, 0x18 ;  /* 0x0000000607067211 */ /* 0x008fca00078ec0ff */
[----:B------:R-:W-:-:S05]  /*2b70*/  IMAD.IADD R5, R5, 0x1, R6 ;  /* 0x0000000105057824 */ /* 0x000fca00078e0206 */
[----:B------:R1:W-:Y:S04]  /*2b80*/  STS.64 [R5+0x10], R24 ;  /* 0x0000101805007388 */ /* 0x0003e80000000a00 */
[----:B------:R1:W-:Y:S02]  /*2b90*/  STS.U8 [R5+0x8], R26 ;  /* 0x0000081a05007388 */ /* 0x0003e40000000000 */
.L_x_927:
[----:B------:R-:W-:Y:S05]  /*2ba0*/  BSYNC.RECONVERGENT B1 ;  /* 0x0000000000017941 */ /* 0x000fea0003800200 */
.L_x_926:
[----:B------:R-:W-:Y:S01]  /*2bb0*/  BAR.SYNC.DEFER_BLOCKING 0x0 ;  /* 0x0000000000007b1d */ /* 0x000fe20000010000 */
[----:B------:R-:W-:-:S13]  /*2bc0*/  ISETP.NE.AND P1, PT, R4, RZ, PT ;  /* 0x000000ff0400720c */ /* 0x000fda0003f25270 */
[----:B------:R-:W-:Y:S05]  /*2bd0*/  @P1 BRA `(.L_x_915) ;  /* 0x0000003000801947 */ /* 0x000fea0003800000 */
[C---:B------:R-:W-:Y:S02]  /*2be0*/  ISETP.GE.U32.AND P0, PT, R2.reuse, 0x21, PT ;  /* 0x000000210200780c */ /* 0x040fe40003f06070 */
[C---:B------:R-:W-:Y:S02]  /*2bf0*/  ISETP.GE.U32.AND P2, PT, R2.reuse, 0x41, PT ;  /* 0x000000410200780c */ /* 0x040fe40003f46070 */
[C---:B------:R-:W-:Y:S02]  /*2c00*/  ISETP.GE.U32.AND P3, PT, R2.reuse, 0x61, PT ;  /* 0x000000610200780c */ /* 0x040fe40003f66070 */
[----:B------:R-:W-:-:S07]  /*2c10*/  ISETP.GE.U32.AND P4, PT, R2, 0x81, PT ;  /* 0x000000810200780c */ /* 0x000fce0003f86070 */
[----:B------:R-:W-:Y:S06]  /*2c20*/  @!P0 BRA `(.L_x_928) ;  /* 0x00000000003c8947 */ /* 0x000fec0003800000 */
[----:B------:R-:W5:Y:S01]  /*2c30*/  S2UR UR5, SR_CgaCtaId ;  /* 0x00000000000579c3 */ /* 0x000f620000008800 */
[----:B------:R-:W-:Y:S01]  /*2c40*/  UMOV UR4, 0x400 ;  /* 0x0000040000047882 */ /* 0x000fe20000000000 */
[----:B------:R-:W-:Y:S01]  /*2c50*/  LOP3.LUT P5, RZ, R26, 0xff, RZ, 0xc0, !PT ;  /* 0x000000ff1aff7812 */ /* 0x000fe200078ac0ff */
[----:B-----5:R-:W-:-:S09]  /*2c60*/  ULEA UR4, UR5, UR4, 0x18 ;  /* 0x0000000405047291 */ /* 0x020fd2000f8ec0ff */
[----:B-1----:R-:W1:Y:S04]  /*2c70*/  LDS.U8 R6, [UR4+0x18] ;  /* 0x00001804ff067984 */ /* 0x002e680008000000 */
[----:B--2---:R-:W2:Y:S01]  /*2c80*/  LDS.64 R4, [UR4+0x20] ;  /* 0x00002004ff047984 */ /* 0x004ea20008000a00 */
[----:B-1----:R-:W-:Y:S02]  /*2c90*/  ISETP.NE.AND P6, PT, R6, RZ, PT ;  /* 0x000000ff0600720c */ /* 0x002fe40003fc5270 */
        /* <DEDUP_REMOVED lines=8> */
.L_x_928:
[----:B------:R-:W-:Y:S01]  /*2d20*/  ISETP.GE.U32.AND P5, PT, R2, 0xa1, PT ;  /* 0x000000a10200780c */ /* 0x000fe20003fa6070 */
[----:B------:R-:W-:-:S12]  /*2d30*/  @!P2 BRA `(.L_x_929) ;  /* 0x00000000003ca947 */ /* 0x000fd80003800000 */
        /* <DEDUP_REMOVED lines=15> */
.L_x_929:
        /* <DEDUP_REMOVED lines=17> */
.L_x_930:
[----:B------:R-:W-:Y:S01]  /*2f40*/  ISETP.GE.U32.AND P3, PT, R2, 0xe1, PT ;  /* 0x000000e10200780c */ /* 0x000fe20003f66070 */
[----:B------:R-:W-:-:S12]  /*2f50*/  @!P4 BRA `(.L_x_931) ;  /* 0x00000000003cc947 */ /* 0x000fd80003800000 */
[----:B------:R-:W5:Y:S01]  /*2f60*/  S2UR UR5, SR_CgaCtaId ;  /* 0x00000000000579c3 */ /* 0x000f620000008800 */
[----:B------:R-:W-:Y:S01]  /*2f70*/  UMOV UR4, 0x400 ;  /* 0x0000040000047882 */ /* 0x000fe20000000000 */
[----:B------:R-:W-:Y:S01]  /*2f80*/  LOP3.LUT P4, RZ, R26, 0xff, RZ, 0xc0, !PT ;  /* 0x000000ff1aff7812 */ /* 0x000fe2000788c0ff */
[----:B-----5:R-:W-:-:S09]  /*2f90*/  ULEA UR4, UR5, UR4, 0x18 ;  /* 0x0000000405047291 */ /* 0x020fd2000f8ec0ff */
[----:B------:R-:W5:Y:S04]  /*2fa0*/  LDS.U8 R2, [UR4+0x48] ;  /* 0x00004804ff027984 */ /* 0x000f680008000000 */
[----:B-12---:R-:W1:Y:S01]  /*2fb0*/  LDS.64 R4, [UR4+0x50] ;  /* 0x00005004ff047984 */ /* 0x006e620008000a00 */
[----:B-----5:R-:W-:Y:S02]  /*2fc0*/  ISETP.NE.AND P6, PT, R2, RZ, PT ;  /* 0x000000ff0200720c */ /* 0x020fe40003fc5270 */
[----:B-1----:R-:W-:Y:S02]  /*2fd0*/  ISETP.LT.U32.AND P0, PT, R4, R24, PT ;  /* 0x000000180400720c */ /* 0x002fe40003f01070 */
[----:B------:R-:W-:Y:S02]  /*2fe0*/  @P4 SEL R2, R26, 0x1, !P6 ;  /* 0x000000011a024807 */ /* 0x000fe40007000000 */
[----:B------:R-:W-:-:S02]  /*2ff0*/  ISETP.LT.AND.EX P0, PT, R5, R3, PT, P0 ;  /* 0x000000030500720c */ /* 0x000fc40003f01300 */
[----:B------:R-:W-:-:S05]  /*3000*/  PRMT R26, R2, 0x7610, R26 ;  /* 0x00007610021a7816 */ /* 0x000fca000000001a */
[C---:B------:R-:W-:Y:S02]  /*3010*/  @P6 SEL R24, R4.reuse, R24, P0 ;  /* 0x0000001804186207 */ /* 0x040fe40000000000 */
[C---:B------:R-:W-:Y:S02]  /*3020*/  @P6 SEL R3, R5.reuse, R3, P0 ;  /* 0x0000000305036207 */ /* 0x040fe40000000000 */
[----:B------:R-:W-:Y:S02]  /*3030*/  SEL R24, R4, R24, !P4 ;  /* 0x0000001804187207 */ /* 0x000fe40006000000 */
[----:B------:R-:W-:-:S07]  /*3040*/  SEL R3, R5, R3, !P4 ;  /* 0x0000000305037207 */ /* 0x000fce0006000000 */
.L_x_931:
[----:B------:R-:W-:Y:S05]  /*3050*/  @!P5 BRA `(.L_x_932) ;  /* 0x00000000003cd947 */ /* 0x000fea0003800000 */
        /* <DEDUP_REMOVED lines=15> */
.L_x_932:
        /* <DEDUP_REMOVED lines=16> */
.L_x_933:
        /* <DEDUP_REMOVED lines=17> */
.L_x_891:
[----:B------:R-:W0:Y:S01]  /*3360*/  S2R R4, SR_TID.X ;  /* 0x0000000000047919 */ /* 0x000e220000002100 */
[----:B------:R-:W1:Y:S01]  /*3370*/  LDCU.128 UR8, c[0x0][0x380] ;  /* 0x00007000ff0877ac */ /* 0x000e620008000c00 */
[----:B------:R-:W2:Y:S01]  /*3380*/  LDCU.64 UR6, c[0x0][0x3a0] ;  /* 0x00007400ff0677ac */ /* 0x000ea20008000a00 */
[----:B------:R-:W3:Y:S01]  /*3390*/  LDCU UR4, c[0x0][0x3cc] ;  /* 0x00007980ff0477ac */ /* 0x000ee20008000800 */
        /* <DEDUP_REMOVED lines=8> */
[----:B------:R-:W4:Y:S04]  /*3420*/  LDG.E R5, desc[UR12][R10.64] ;  /* 0x0000000c0a057981 */ /* 0x000f28000c1e1900 */
[----:B------:R-:W4:Y:S04]  /*3430*/  LDG.E R8, desc[UR12][R12.64] ;  /* 0x0000000c0c087981 */ /* 0x000f28000c1e1900 */
[----:B------:R-:W5:Y:S04]  /*3440*/  LDG.E R6, desc[UR12][R10.64+0x800] ;  /* 0x0008000c0a067981 */ /* 0x000f68000c1e1900 */
[----:B------:R-:W5:Y:S04]  /*3450*/  LDG.E R3, desc[UR12][R12.64+0x800] ;  /* 0x0008000c0c037981 */ /* 0x000f68000c1e1900 */
[----:B------:R-:W5:Y:S04]  /*3460*/  LDG.E R14, desc[UR12][R10.64+0x400] ;  /* 0x0004000c0a0e7981 */ /* 0x000f68000c1e1900 */
[----:B------:R-:W5:Y:S04]  /*3470*/  LDG.E R15, desc[UR12][R12.64+0x400] ;  /* 0x0004000c0c0f7981 */ /* 0x000f68000c1e1900 */
[----:B------:R0:W5:Y:S04]  /*3480*/  LDG.E R7, desc[UR12][R10.64+0xc00] ;  /* 0x000c000c0a077981 */ /* 0x000168000c1e1900 */
[----:B------:R1:W5:Y:S01]  /*3490*/  LDG.E R16, desc[UR12][R12.64+0xc00] ;  /* 0x000c000c0c107981 */ /* 0x000362000c1e1900 */
[----:B--2---:R-:W-:-:S02]  /*34a0*/  IADD3 R19, P1, PT, R9, UR6, RZ ;  /* 0x0000000609137c10 */ /* 0x004fc4000ff3e0ff */
[----:B----4-:R-:W-:Y:S01]  /*34b0*/  ISETP.NE.AND P0, PT, R5, R8, PT ;  /* 0x000000080500720c */ /* 0x010fe20003f05270 */
[C---:B------:R-:W-:Y:S02]  /*34c0*/  VIADD R5, R4.reuse, 0x100 ;  /* 0x0000010004057836 */ /* 0x040fe40000000000 */
[----:B------:R-:W-:-:S03]  /*34d0*/  VIADD R8, R4, 0x200 ;  /* 0x0000020004087836 */ /* 0x000fc60000000000 */
[----:B------:R-:W-:Y:S01]  /*34e0*/  SEL R24, R4, R5, P0 ;  /* 0x0000000504187207 */ /* 0x000fe20000000000 */
[----:B------:R-:W-:Y:S01]  /*34f0*/  IMAD.U32 R5, RZ, RZ, UR7 ;  /* 0x00000007ff057e24 */ /* 0x000fe2000f8e00ff */
[-C--:B------:R-:W-:Y:S01]  /*3500*/  IADD3 R17, P3, PT, R8, R19.reuse, RZ ;  /* 0x0000001308117210 */ /* 0x080fe20007f7e0ff */
[----:B---3--:R-:W-:Y:S01]  /*3510*/  IMAD.U32 R8, RZ, RZ, UR4 ;  /* 0x00000004ff087e24 */ /* 0x008fe2000f8e00ff */
[----:B------:R-:W-:Y:S01]  /*3520*/  IADD3 R24, P4, PT, R24, R19, RZ ;  /* 0x0000001318187210 */ /* 0x000fe20007f9e0ff */
[----:B0-----:R-:W-:Y:S01]  /*3530*/  IMAD.X R10, RZ, RZ, R5, P1 ;  /* 0x000000ffff0a7224 */ /* 0x001fe200008e0605 */
[----:B-----5:R-:W-:Y:S02]  /*3540*/  ISETP.NE.AND P2, PT, R6, R3, PT ;  /* 0x000000030600720c */ /* 0x020fe40003f45270 */
[C---:B------:R-:W-:Y:S01]  /*3550*/  ISETP.LT.U32.AND P1, PT, R17.reuse, R24, PT ;  /* 0x000000181100720c */ /* 0x040fe20003f21070 */
[--C-:B-1----:R-:W-:Y:S01]  /*3560*/  IMAD.X R13, RZ, RZ, R10.reuse, P3 ;  /* 0x000000ffff0d7224 */ /* 0x102fe200018e060a */
[----:B------:R-:W-:Y:S01]  /*3570*/  ISETP.NE.OR P0, PT, R14, R15, P0 ;  /* 0x0000000f0e00720c */ /* 0x000fe20000705670 */
[----:B------:R-:W-:Y:S01]  /*3580*/  IMAD.X R10, RZ, RZ, R10, P4 ;  /* 0x000000ffff0a7224 */ /* 0x000fe200020e060a */
[----:B------:R-:W-:-:S04]  /*3590*/  IADD3 R11, P3, PT, R17, 0x100, RZ ;  /* 0x00000100110b7810 */ /* 0x000fc80007f7e0ff */
[----:B------:R-:W-:-:S04]  /*35a0*/  ISETP.LT.AND.EX P1, PT, R13, R10, PT, P1 ;  /* 0x0000000a0d00720c */ /* 0x000fc80003f21310 */
[----:B------:R-:W-:Y:S02]  /*35b0*/  @P2 SEL R24, R17, R24, P1 ;  /* 0x0000001811182207 */ /* 0x000fe40000800000 */
[----:B------:R-:W-:Y:S02]  /*35c0*/  @P2 SEL R10, R13, R10, P1 ;  /* 0x0000000a0d0a2207 */ /* 0x000fe40000800000 */
[----:B------:R-:W-:Y:S02]  /*35d0*/  SEL R24, R24, R17, P0 ;  /* 0x0000001118187207 */ /* 0x000fe40000000000 */
[----:B------:R-:W-:Y:S01]  /*35e0*/  SEL R10, R10, R13, P0 ;  /* 0x0000000d0a0a7207 */ /* 0x000fe20000000000 */
[----:B------:R-:W-:Y:S01]  /*35f0*/  IMAD.X R13, RZ, RZ, R13, P3 ;  /* 0x000000ffff0d7224 */ /* 0x000fe200018e060d */
[----:B------:R-:W-:Y:S01]  /*3600*/  ISETP.NE.OR P0, PT, R6, R3, P0 ;  /* 0x000000030600720c */ /* 0x000fe20000705670 */
[----:B------:R-:W-:Y:S01]  /*3610*/  IMAD.SHL.U32 R6, R8, 0x400, RZ ;  /* 0x0000040008067824 */ /* 0x000fe200078e00ff */
[----:B------:R-:W-:-:S02]  /*3620*/  ISETP.NE.AND P2, PT, R7, R16, PT ;  /* 0x000000100700720c */ /* 0x000fc40003f45270 */
[----:B------:R-:W-:Y:S02]  /*3630*/  ISETP.LT.U32.AND P1, PT, R11, R24, PT ;  /* 0x000000180b00720c */ /* 0x000fe40003f21070 */
[----:B------:R-:W-:Y:S02]  /*3640*/  ISETP.GE.U32.AND P4, PT, R2, R6, PT ;  /* 0x000000060200720c */ /* 0x000fe40003f86070 */
[----:B------:R-:W-:Y:S02]  /*3650*/  ISETP.LT.AND.EX P1, PT, R13, R10, PT, P1 ;  /* 0x0000000a0d00720c */ /* 0x000fe40003f21310 */
[----:B------:R-:W-:-:S04]  /*3660*/  ISETP.NE.OR P3, PT, R7, R16, P0 ;  /* 0x000000100700720c */ /* 0x000fc80000765670 */
[----:B------:R-:W-:Y:S02]  /*3670*/  SEL R26, RZ, 0x1, !P3 ;  /* 0x00000001ff1a7807 */ /* 0x000fe40005800000 */
[----:B------:R-:W-:Y:S02]  /*3680*/  @P2 SEL R24, R11, R24, P1 ;  /* 0x000000180b182207 */ /* 0x000fe40000800000 */
[----:B------:R-:W-:Y:S02]  /*3690*/  @P2 SEL R10, R13, R10, P1 ;  /* 0x0000000a0d0a2207 */ /* 0x000fe40000800000 */
[----:B------:R-:W-:Y:S02]  /*36a0*/  SEL R24, R24, R11, P0 ;  /* 0x0000000b18187207 */ /* 0x000fe40000000000 */
[----:B------:R-:W-:Y:S01]  /*36b0*/  SEL R3, R10, R13, P0 ;  /* 0x0000000d0a037207 */ /* 0x000fe20000000000 */
[----:B------:R-:W-:Y:S06]  /*36c0*/  @!P4 BRA `(.L_x_934) ;  /* 0x000000180088c947 */ /* 0x000fec0003800000 */
[----:B------:R-:W-:Y:S01]  /*36d0*/  UIADD3 UR7, UPT, UPT, UR5, -0x400, URZ ;  /* 0xfffffc0005077890 */ /* 0x000fe2000fffe0ff */
[C-C-:B------:R-:W-:Y:S01]  /*36e0*/  IMAD.IADD R7, R9.reuse, 0x1, R6.reuse ;  /* 0x0000000109077824 */ /* 0x140fe200078e0206 */
[-C--:B------:R-:W-:Y:S01]  /*36f0*/  LOP3.LUT R11, RZ, R4.reuse, RZ, 0x33, !PT ;  /* 0x00000004ff0b7212 */ /* 0x080fe200078e33ff */
[----:B------:R-:W0:Y:S01]  /*3700*/  LDCU.64 UR8, c[0x0][0x3a0] ;  /* 0x00007400ff0877ac */ /* 0x000e220008000a00 */
[----:B------:R-:W-:Y:S02]  /*3710*/  IADD3 R10, PT, PT, R9, R4, R6 ;  /* 0x00000004090a7210 */ /* 0x000fe40007ffe006 */
[----:B------:R-:W-:Y:S01]  /*3720*/  ISETP.GT.U32.AND P0, PT, R7, UR7, PT ;  /* 0x0000000707007c0c */ /* 0x000fe2000bf04070 */
[----:B------:R-:W1:Y:S01]  /*3730*/  LDCU.64 UR10, c[0x0][0x3c8] ;  /* 0x00007900ff0a77ac */ /* 0x000e620008000a00 */
[----:B------:R-:W-:Y:S01]  /*3740*/  IADD3 R2, PT, PT, -R6, UR5, R11 ;  /* 0x0000000506027c10 */ /* 0x000fe2000fffe10b */
[----:B------:R-:W-:Y:S01]  /*3750*/  VIADD R10, R10, 0x400 ;  /* 0x000004000a0a7836 */ /* 0x000fe20000000000 */
[----:B------:R-:W-:-:S03]  /*3760*/  UMOV UR4, URZ ;  /* 0x000000ff00047c82 */ /* 0x000fc60008000000 */
[----:B------:R-:W-:Y:S02]  /*3770*/  IMAD.IADD R11, R2, 0x1, -R9 ;  /* 0x00000001020b7824 */ /* 0x000fe400078e0a09 */
[----:B------:R-:W-:-:S04]  /*3780*/  IMAD.MOV.U32 R9, RZ, RZ, R6 ;  /* 0x000000ffff097224 */ /* 0x000fc800078e0006 */
[----:B------:R-:W-:Y:S05]  /*3790*/  @P0 BRA `(.L_x_935) ;  /* 0x0000000400380947 */ /* 0x000fea0003800000 */
.L_x_936:
[----:B------:R-:W2:Y:S01]  /*37a0*/  LDC.64 R8, c[0x0][0x380] ;  /* 0x0000e000ff087b82 */ /* 0x000ea20000000a00 */
[----:B------:R-:W-:-:S07]  /*37b0*/  IMAD.IADD R5, R4, 0x1, R7 ;  /* 0x0000000104057824 */ /* 0x000fce00078e0207 */
[----:B------:R-:W3:Y:S01]  /*37c0*/  LDC.64 R12, c[0x0][0x388] ;  /* 0x0000e200ff0c7b82 */ /* 0x000ee20000000a00 */
[----:B--2---:R-:W-:-:S05]  /*37d0*/  IMAD.WIDE.U32 R8, R5, 0x4, R8 ;  /* 0x0000000405087825 */ /* 0x004fca00078e0008 */
[----:B------:R-:W2:Y:S01]  /*37e0*/  LDG.E R14, desc[UR12][R8.64] ;  /* 0x0000000c080e7981 */ /* 0x000ea2000c1e1900 */
[----:B---3--:R-:W-:-:S03]  /*37f0*/  IMAD.WIDE.U32 R12, R5, 0x4, R12 ;  /* 0x00000004050c7825 */ /* 0x008fc600078e000c */
[----:B------:R-:W3:Y:S04]  /*3800*/  LDG.E R16, desc[UR12][R8.64+0x400] ;  /* 0x0004000c08107981 */ /* 0x000ee8000c1e1900 */
[----:B------:R-:W2:Y:S04]  /*3810*/  LDG.E R19, desc[UR12][R12.64] ;  /* 0x0000000c0c137981 */ /* 0x000ea8000c1e1900 */
[----:B------:R-:W3:Y:S04]  /*3820*/  LDG.E R21, desc[UR12][R12.64+0x400] ;  /* 0x0004000c0c157981 */ /* 0x000ee8000c1e1900 */
[----:B------:R-:W4:Y:S04]  /*3830*/  LDG.E R6, desc[UR12][R8.64+0x800] ;  /* 0x0008000c08067981 */ /* 0x000f28000c1e1900 */
[----:B------:R-:W4:Y:S04]  /*3840*/  LDG.E R17, desc[UR12][R12.64+0x800] ;  /* 0x0008000c0c117981 */ /* 0x000f28000c1e1900 */
[----:B------:R5:W4:Y:S04]  /*3850*/  LDG.E R2, desc[UR12][R8.64+0xc00] ;  /* 0x000c000c08027981 */ /* 0x000b28000c1e1900 */
[----:B------:R3:W4:Y:S01]  /*3860*/  LDG.E R15, desc[UR12][R12.64+0xc00] ;  /* 0x000c000c0c0f7981 */ /* 0x000722000c1e1900 */
[----:B0-----:R-:W-:Y:S01]  /*3870*/  UMOV UR6, UR8 ;  /* 0x0000000800067c82 */ /* 0x001fe20008000000 */
[----:B------:R-:W-:Y:S01]  /*3880*/  LOP3.LUT P4, RZ, R26, 0xff, RZ, 0xc0, !PT ;  /* 0x000000ff1aff7812 */ /* 0x000fe2000788c0ff */
[----:B------:R-:W-:Y:S01]  /*3890*/  IMAD.MOV.U32 R18, RZ, RZ, R3 ;  /* 0x000000ffff127224 */ /* 0x000fe200078e0003 */
[----:B-1----:R-:W-:Y:S01]  /*38a0*/  UMOV UR5, UR10 ;  /* 0x0000000a00057c82 */ /* 0x002fe20008000000 */
[----:B--2---:R-:W-:-:S02]  /*38b0*/  ISETP.NE.AND P2, PT, R14, R19, PT ;  /* 0x000000130e00720c */ /* 0x004fc40003f45270 */
[----:B------:R-:W-:Y:S01]  /*38c0*/  IADD3 R14, P1, PT, R5, UR6, RZ ;  /* 0x00000006050e7c10 */ /* 0x000fe2000ff3e0ff */
[----:B------:R-:W-:-:S03]  /*38d0*/  IMAD.U32 R5, RZ, RZ, UR9 ;  /* 0x00000009ff057e24 */ /* 0x000fc6000f8e00ff */
[----:B------:R-:W-:Y:S01]  /*38e0*/  ISETP.LT.U32.AND P0, PT, R14, R24, PT ;  /* 0x000000180e00720c */ /* 0x000fe20003f01070 */
[----:B------:R-:W-:-:S05]  /*38f0*/  IMAD.X R3, RZ, RZ, R5, P1 ;  /* 0x000000ffff037224 */ /* 0x000fca00008e0605 */
[----:B------:R-:W-:Y:S02]  /*3900*/  ISETP.LT.AND.EX P0, PT, R3, R18, PT, P0 ;  /* 0x000000120300720c */ /* 0x000fe40003f01300 */
[----:B-----5:R-:W-:Y:S02]  /*3910*/  SEL R8, RZ, 0x1, !P2 ;  /* 0x00000001ff087807 */ /* 0x020fe40005000000 */
[C---:B------:R-:W-:Y:S01]  /*3920*/  @P2 SEL R24, R14.reuse, R24, P0 ;  /* 0x000000180e182207 */ /* 0x040fe20000000000 */
[----:B------:R-:W-:Y:S01]  /*3930*/  VIADD R19, R14, 0x100 ;  /* 0x000001000e137836 */ /* 0x000fe20000000000 */
[----:B------:R-:W-:Y:S02]  /*3940*/  @P4 SEL R8, R26, 0x1, !P2 ;  /* 0x000000011a084807 */ /* 0x000fe40005000000 */
[----:B------:R-:W-:Y:S02]  /*3950*/  IADD3 RZ, P5, PT, R14, 0x100, RZ ;  /* 0x000001000eff7810 */ /* 0x000fe40007fbe0ff */
[----:B---3--:R-:W-:-:S02]  /*3960*/  ISETP.NE.AND P3, PT, R16, R21, PT ;  /* 0x000000151000720c */ /* 0x008fc40003f65270 */
[C---:B------:R-:W-:Y:S02]  /*3970*/  @P2 SEL R18, R3.reuse, R18, P0 ;  /* 0x0000001203122207 */ /* 0x040fe40000000000 */
[----:B------:R-:W-:Y:S01]  /*3980*/  SEL R24, R14, R24, !P4 ;  /* 0x000000180e187207 */ /* 0x000fe20006000000 */
[----:B------:R-:W-:Y:S01]  /*3990*/  IMAD.X R12, RZ, RZ, R3, P5 ;  /* 0x000000ffff0c7224 */ /* 0x000fe200028e0603 */
[----:B------:R-:W-:Y:S02]  /*39a0*/  LOP3.LUT P1, RZ, R8, 0xff, RZ, 0xc0, !PT ;  /* 0x000000ff08ff7812 */ /* 0x000fe4000782c0ff */
[----:B------:R-:W-:Y:S02]  /*39b0*/  SEL R9, R3, R18, !P4 ;  /* 0x0000001203097207 */ /* 0x000fe40006000000 */
[----:B------:R-:W-:-:S04]  /*39c0*/  ISETP.LT.U32.AND P0, PT, R19, R24, PT ;  /* 0x000000181300720c */ /* 0x000fc80003f01070 */
[CC--:B------:R-:W-:Y:S02]  /*39d0*/  ISETP.LT.AND.EX P0, PT, R12.reuse, R9.reuse, PT, P0 ;  /* 0x000000090c00720c */ /* 0x0c0fe40003f01300 */
[----:B------:R-:W-:Y:S02]  /*39e0*/  SEL R16, RZ, 0x1, !P3 ;  /* 0x00000001ff107807 */ /* 0x000fe40005800000 */
[----:B------:R-:W-:Y:S02]  /*39f0*/  @P3 SEL R24, R19, R24, P0 ;  /* 0x0000001813183207 */ /* 0x000fe40000000000 */
[----:B------:R-:W-:Y:S02]  /*3a00*/  @P3 SEL R9, R12, R9, P0 ;  /* 0x000000090c093207 */ /* 0x000fe40000000000 */
[----:B------:R-:W-:Y:S02]  /*3a10*/  IADD3 R13, P0, PT, R14, 0x200, RZ ;  /* 0x000002000e0d7810 */ /* 0x000fe40007f1e0ff */
[----:B------:R-:W-:-:S02]  /*3a20*/  @P1 SEL R16, R8, 0x1, !P3 ;  /* 0x0000000108101807 */ /* 0x000fc40005800000 */
[----:B----4-:R-:W-:Y:S02]  /*3a30*/  ISETP.NE.AND P2, PT, R6, R17, PT ;  /* 0x000000110600720c */ /* 0x010fe40003f45270 */
[----:B------:R-:W-:Y:S02]  /*3a40*/  SEL R24, R19, R24, !P1 ;  /* 0x0000001813187207 */ /* 0x000fe40004800000 */
[----:B------:R-:W-:Y:S01]  /*3a50*/  SEL R6, R12, R9, !P1 ;  /* 0x000000090c067207 */ /* 0x000fe20004800000 */
[----:B------:R-:W-:Y:S01]  /*3a60*/  IMAD.X R9, RZ, RZ, R3, P0 ;  /* 0x000000ffff097224 */ /* 0x000fe200000e0603 */
[----:B------:R-:W-:Y:S02]  /*3a70*/  LOP3.LUT P1, RZ, R16, 0xff, RZ, 0xc0, !PT ;  /* 0x000000ff10ff7812 */ /* 0x000fe4000782c0ff */
[----:B------:R-:W-:-:S04]  /*3a80*/  ISETP.LT.U32.AND P0, PT, R13, R24, PT ;  /* 0x000000180d00720c */ /* 0x000fc80003f01070 */
[----:B------:R-:W-:Y:S01]  /*3a90*/  ISETP.LT.AND.EX P0, PT, R9, R6, PT, P0 ;  /* 0x000000060900720c */ /* 0x000fe20003f01300 */
[----:B------:R-:W-:-:S03]  /*3aa0*/  IMAD.U32 R8, RZ, RZ, UR11 ;  /* 0x0000000bff087e24 */ /* 0x000fc6000f8e00ff */
[----:B------:R-:W-:Y:S02]  /*3ab0*/  @P2 SEL R24, R13, R24, P0 ;  /* 0x000000180d182207 */ /* 0x000fe40000000000 */
[----:B------:R-:W-:Y:S02]  /*3ac0*/  @P2 SEL R6, R9, R6, P0 ;  /* 0x0000000609062207 */ /* 0x000fe40000000000 */
[----:B------:R-:W-:Y:S01]  /*3ad0*/  SEL R17, RZ, 0x1, !P2 ;  /* 0x00000001ff117807 */ /* 0x000fe20005000000 */
[----:B------:R-:W-:Y:S01]  /*3ae0*/  IMAD.SHL.U32 R12, R8, 0x400, RZ ;  /* 0x00000400080c7824 */ /* 0x000fe200078e00ff */
[----:B------:R-:W-:Y:S02]  /*3af0*/  @P1 SEL R17, R16, 0x1, !P2 ;  /* 0x0000000110111807 */ /* 0x000fe40005000000 */
[----:B------:R-:W-:Y:S02]  /*3b00*/  SEL R24, R13, R24, !P1 ;  /* 0x000000180d187207 */ /* 0x000fe40004800000 */
[----:B------:R-:W-:-:S02]  /*3b10*/  SEL R6, R9, R6, !P1 ;  /* 0x0000000609067207 */ /* 0x000fc40004800000 */
[----:B------:R-:W-:Y:S02]  /*3b20*/  ISETP.NE.AND P1, PT, R2, R15, PT ;  /* 0x0000000f0200720c */ /* 0x000fe40003f25270 */
[----:B------:R-:W-:Y:S02]  /*3b30*/  IADD3 R2, PT, PT, -R7, UR5, RZ ;  /* 0x0000000507027c10 */ /* 0x000fe4000fffe1ff */
[----:B------:R-:W-:Y:S02]  /*3b40*/  IADD3 R9, P0, PT, R14, 0x300, RZ ;  /* 0x000003000e097810 */ /* 0x000fe40007f1e0ff */
[----:B------:R-:W-:Y:S02]  /*3b50*/  ISETP.GE.U32.AND P3, PT, R2, R12, PT ;  /* 0x0000000c0200720c */ /* 0x000fe40003f66070 */
[----:B------:R-:W-:Y:S01]  /*3b60*/  LOP3.LUT P2, RZ, R17, 0xff, RZ, 0xc0, !PT ;  /* 0x000000ff11ff7812 */ /* 0x000fe2000784c0ff */
[----:B------:R-:W-:Y:S01]  /*3b70*/  IMAD.X R3, RZ, RZ, R3, P0 ;  /* 0x000000ffff037224 */ /* 0x000fe200000e0603 */
[----:B------:R-:W-:-:S04]  /*3b80*/  ISETP.LT.U32.AND P0, PT, R9, R24, PT ;  /* 0x000000180900720c */ /* 0x000fc80003f01070 */
[----:B------:R-:W-:-:S04]  /*3b90*/  ISETP.LT.AND.EX P0, PT, R3, R6, PT, P0 ;  /* 0x000000060300720c */ /* 0x000fc80003f01300 */
[----:B------:R-:W-:Y:S02]  /*3ba0*/  @P1 SEL R24, R9, R24, P0 ;  /* 0x0000001809181207 */ /* 0x000fe40000000000 */
[----:B------:R-:W-:Y:S02]  /*3bb0*/  @P1 SEL R6, R3, R6, P0 ;  /* 0x0000000603061207 */ /* 0x000fe40000000000 */
[----:B------:R-:W-:Y:S02]  /*3bc0*/  SEL R26, RZ, 0x1, !P1 ;  /* 0x00000001ff1a7807 */ /* 0x000fe40004800000 */
[----:B------:R-:W-:Y:S02]  /*3bd0*/  @P2 SEL R26, R17, 0x1, !P1 ;  /* 0x00000001111a2807 */ /* 0x000fe40004800000 */
[----:B------:R-:W-:Y:S02]  /*3be0*/  SEL R24, R9, R24, !P2 ;  /* 0x0000001809187207 */ /* 0x000fe40005000000 */
[----:B------:R-:W-:Y:S01]  /*3bf0*/  SEL R3, R3, R6, !P2 ;  /* 0x0000000603037207 */ /* 0x000fe20005000000 */
[----:B------:R-:W-:Y:S06]  /*3c00*/  @!P3 BRA `(.L_x_934) ;  /* 0x000000140038b947 */ /* 0x000fec0003800000 */
[C---:B------:R-:W-:Y:S01]  /*3c10*/  IMAD.IADD R7, R12.reuse, 0x1, R7 ;  /* 0x000000010c077824 */ /* 0x040fe200078e0207 */
[----:B------:R-:W-:Y:S01]  /*3c20*/  UIADD3 UR4, UPT, UPT, UR4, 0x1, URZ ;  /* 0x0000000104047890 */ /* 0x000fe2000fffe0ff */
[----:B------:R-:W-:Y:S02]  /*3c30*/  IMAD.IADD R10, R12, 0x1, R10 ;  /* 0x000000010c0a7824 */ /* 0x000fe400078e020a */
[----:B------:R-:W-:Y:S01]  /*3c40*/  IMAD.IADD R11, R11, 0x1, -R12 ;  /* 0x000000010b0b7824 */ /* 0x000fe200078e0a0c */
[----:B------:R-:W-:-:S13]  /*3c50*/  ISETP.GT.U32.AND P0, PT, R7, UR7, PT ;  /* 0x0000000707007c0c */ /* 0x000fda000bf04070 */
[----:B------:R-:W-:Y:S05]  /*3c60*/  @!P0 BRA `(.L_x_936) ;  /* 0xfffffff800cc8947 */ /* 0x000fea000383ffff */
[----:B------:R-:W-:-:S07]  /*3c70*/  IMAD.MOV.U32 R9, RZ, RZ, R12 ;  /* 0x000000ffff097224 */ /* 0x000fce00078e000c */
.L_x_935:
[----:B------:R-:W-:Y:S01]  /*3c80*/  IADD3 R13, PT, PT, -R7, UR5, RZ ;  /* 0x00000005070d7c10 */ /* 0x000fe2000fffe1ff */
[----:B------:R-:W-:Y:S03]  /*3c90*/  BSSY.RECONVERGENT B1, `(.L_x_934) ;  /* 0x0000145000017945 */ /* 0x000fe60003800200 */
[----:B------:R-:W-:-:S04]  /*3ca0*/  ISETP.GE.AND P0, PT, R4, R13, PT ;  /* 0x0000000d0400720c */ /* 0x000fc80003f06270 */
[----:B------:R-:W-:-:S13]  /*3cb0*/  ISETP.GE.U32.OR P0, PT, R7, UR5, P0 ;  /* 0x0000000507007c0c */ /* 0x000fda0008706470 */
[----:B------:R-:W-:Y:S05]  /*3cc0*/  @P0 BRA `(.L_x_937) ;  /* 0x0000001400040947 */ /* 0x000fea0003800000 */
[----:B------:R-:W-:Y:S01]  /*3cd0*/  LOP3.LUT R6, RZ, R4, RZ, 0x33, !PT ;  /* 0x00000004ff067212 */ /* 0x000fe200078e33ff */
[----:B------:R-:W-:Y:S01]  /*3ce0*/  IMAD.SHL.U32 R2, R0, 0x400, RZ ;  /* 0x0000040000027824 */ /* 0x000fe200078e00ff */
[----:B------:R-:W-:Y:S01]  /*3cf0*/  BSSY.RECONVERGENT B2, `(.L_x_938) ;  /* 0x00000a8000027945 */ /* 0x000fe20003800200 */
[----:B------:R-:W-:Y:S02]  /*3d00*/  IMAD R8, R8, UR4, RZ ;  /* 0x0000000408087c24 */ /* 0x000fe4000f8e02ff */
[----:B------:R-:W-:-:S05]  /*3d10*/  VIADD R6, R6, UR5 ;  /* 0x0000000506067c36 */ /* 0x000fca0008000000 */
[----:B------:R-:W-:Y:S01]  /*3d20*/  IADD3 R9, PT, PT, R6, -R9, -R2 ;  /* 0x8000000906097210 */ /* 0x000fe20007ffe802 */
[----:B------:R-:W-:-:S04]  /*3d30*/  IMAD.MOV.U32 R2, RZ, RZ, R4 ;  /* 0x000000ffff027224 */ /* 0x000fc800078e0004 */
[----:B------:R-:W-:-:S05]  /*3d40*/  IMAD R8, R8, -0x400, R9 ;  /* 0xfffffc0008087824 */ /* 0x000fca00078e0209 */
[C---:B------:R-:W-:Y:S02]  /*3d50*/  ISETP.GE.U32.AND P0, PT, R8.reuse, 0x700, PT ;  /* 0x000007000800780c */ /* 0x040fe40003f06070 */
[----:B------:R-:W-:-:S04]  /*3d60*/  LEA.HI R8, R8, 0x1, RZ, 0x18 ;  /* 0x0000000108087811 */ /* 0x000fc800078fc0ff */
[----:B------:R-:W-:-:S07]  /*3d70*/  LOP3.LUT R9, R8, 0x7, RZ, 0xc0, !PT ;  /* 0x0000000708097812 */ /* 0x000fce00078ec0ff */
[----:B------:R-:W-:Y:S05]  /*3d80*/  @!P0 BRA `(.L_x_939) ;  /* 0x0000000800788947 */ /* 0x000fea0003800000 */
[----:B------:R-:W2:Y:S01]  /*3d90*/  LDC.64 R12, c[0x0][0x380] ;  /* 0x0000e000ff0c7b82 */ /* 0x000ea20000000a00 */
[----:B------:R-:W-:Y:S01]  /*3da0*/  LEA.HI R11, R11, 0x1, RZ, 0x18 ;  /* 0x000000010b0b7811 */ /* 0x000fe200078fc0ff */
[----:B------:R-:W-:Y:S03]  /*3db0*/  BSSY.RECONVERGENT B3, `(.L_x_940) ;  /* 0x000009a000037945 */ /* 0x000fe60003800200 */
[----:B------:R-:W-:Y:S02]  /*3dc0*/  LOP3.LUT R2, R11, 0x1fffff8, RZ, 0xc0, !PT ;  /* 0x01fffff80b027812 */ /* 0x000fe400078ec0ff */
[----:B------:R-:W-:Y:S01]  /*3dd0*/  LOP3.LUT R11, R4, 0x400, RZ, 0xfc, !PT ;  /* 0x00000400040b7812 */ /* 0x000fe200078efcff */
[----:B------:R-:W3:Y:S02]  /*3de0*/  LDC.64 R14, c[0x0][0x388] ;  /* 0x0000e200ff0e7b82 */ /* 0x000ee40000000a00 */
[----:B------:R-:W-:-:S07]  /*3df0*/  IMAD.MOV R2, RZ, RZ, -R2 ;  /* 0x000000ffff027224 */ /* 0x000fce00078e0a02 */
.L_x_941:
[----:B------:R-:W-:-:S04]  /*3e00*/  VIADD R27, R10, 0xfffffc00 ;  /* 0xfffffc000a1b7836 */ /* 0x000fc80000000000 */
[----:B--2---:R-:W-:-:S04]  /*3e10*/  IMAD.WIDE.U32 R16, R27, 0x4, R12 ;  /* 0x000000041b107825 */ /* 0x004fc800078e000c */
[----:B---3--:R-:W-:Y:S02]  /*3e20*/  IMAD.WIDE.U32 R18, R27, 0x4, R14 ;  /* 0x000000041b127825 */ /* 0x008fe400078e000e */
[----:B------:R2:W3:Y:S04]  /*3e30*/  LDG.E R16, desc[UR12][R16.64] ;  /* 0x0000000c10107981 */ /* 0x0004e8000c1e1900 */
[----:B------:R-:W3:Y:S01]  /*3e40*/  LDG.E R19, desc[UR12][R18.64] ;  /* 0x0000000c12137981 */ /* 0x000ee2000c1e1900 */
[----:B------:R-:W-:-:S04]  /*3e50*/  VIADD R25, R10, 0xfffffd00 ;  /* 0xfffffd000a197836 */ /* 0x000fc80000000000 */
[----:B------:R-:W-:-:S04]  /*3e60*/  IMAD.WIDE.U32 R20, R25, 0x4, R12 ;  /* 0x0000000419147825 */ /* 0x000fc800078e000c */
[----:B------:R-:W-:Y:S02]  /*3e70*/  IMAD.WIDE.U32 R22, R25, 0x4, R14 ;  /* 0x0000000419167825 */ /* 0x000fe400078e000e */
[----:B------:R-:W4:Y:S04]  /*3e80*/  LDG.E R20, desc[UR12][R20.64] ;  /* 0x0000000c14147981 */ /* 0x000f28000c1e1900 */
[----:B------:R-:W4:Y:S01]  /*3e90*/  LDG.E R23, desc[UR12][R22.64] ;  /* 0x0000000c16177981 */ /* 0x000f22000c1e1900 */
[----:B------:R-:W-:Y:S02]  /*3ea0*/  LOP3.LUT P2, RZ, R26, 0xff, RZ, 0xc0, !PT ;  /* 0x000000ff1aff7812 */ /* 0x000fe4000784c0ff */
[----:B--2---:R-:W-:Y:S01]  /*3eb0*/  IADD3 R17, P3, PT, R27, UR6, RZ ;  /* 0x000000061b117c10 */ /* 0x004fe2000ff7e0ff */
[----:B------:R-:W-:-:S03]  /*3ec0*/  VIADD R27, R10, 0xfffffe00 ;  /* 0xfffffe000a1b7836 */ /* 0x000fc60000000000 */
[----:B------:R-:W-:Y:S01]  /*3ed0*/  ISETP.LT.U32.AND P0, PT, R17, R24, PT ;  /* 0x000000181100720c */ /* 0x000fe20003f01070 */
[----:B------:R-:W-:-:S05]  /*3ee0*/  IMAD.X R28, RZ, RZ, R5, P3 ;  /* 0x000000ffff1c7224 */ /* 0x000fca00018e0605 */
[----:B------:R-:W-:-:S04]  /*3ef0*/  ISETP.LT.AND.EX P0, PT, R28, R3, PT, P0 ;  /* 0x000000031c00720c */ /* 0x000fc80003f01300 */
[----:B------:R-:W-:Y:S02]  /*3f00*/  SEL R29, R17, R24, P0 ;  /* 0x00000018111d7207 */ /* 0x000fe40000000000 */
[CC--:B---3--:R-:W-:Y:S02]  /*3f10*/  ISETP.NE.AND P1, PT, R16.reuse, R19.reuse, P2 ;  /* 0x000000131000720c */ /* 0x0c8fe40001725270 */
[----:B------:R-:W-:Y:S01]  /*3f20*/  ISETP.NE.AND P3, PT, R16, R19, PT ;  /* 0x000000131000720c */ /* 0x000fe20003f65270 */
[----:B------:R-:W-:-:S05]  /*3f30*/  IMAD.WIDE.U32 R18, R27, 0x4, R14 ;  /* 0x000000041b127825 */ /* 0x000fca00078e000e */
[----:B------:R-:W2:Y:S05]  /*3f40*/  LDG.E R22, desc[UR12][R18.64] ;  /* 0x0000000c12167981 */ /* 0x000eaa000c1e1900 */
[----:B------:R-:W-:Y:S01]  /*3f50*/  @!P1 SEL R29, R17, R24, !P2 ;  /* 0x00000018111d9207 */ /* 0x000fe20005000000 */
[----:B------:R-:W-:-:S05]  /*3f60*/  IMAD.WIDE.U32 R16, R27, 0x4, R12 ;  /* 0x000000041b107825 */ /* 0x000fca00078e000c */
[----:B------:R3:W2:Y:S01]  /*3f70*/  LDG.E R21, desc[UR12][R16.64] ;  /* 0x0000000c10157981 */ /* 0x0006a2000c1e1900 */
[----:B------:R-:W-:-:S04]  /*3f80*/  @!P2 SEL R26, RZ, 0x1, !P3 ;  /* 0x00000001ff1aa807 */ /* 0x000fc80005800000 */
[----:B------:R-:W-:Y:S02]  /*3f90*/  SEL R26, R26, 0x1, !P1 ;  /* 0x000000011a1a7807 */ /* 0x000fe40004800000 */
[-C--:B------:R-:W-:Y:S02]  /*3fa0*/  SEL R24, R28, R3.reuse, P0 ;  /* 0x000000031c187207 */ /* 0x080fe40000000000 */
[----:B------:R-:W-:Y:S02]  /*3fb0*/  LOP3.LUT P3, RZ, R26, 0xff, RZ, 0xc0, !PT ;  /* 0x000000ff1aff7812 */ /* 0x000fe4000786c0ff */
[----:B---3--:R-:W-:Y:S02]  /*3fc0*/  IADD3 R16, P0, PT, R25, UR6, RZ ;  /* 0x0000000619107c10 */ /* 0x008fe4000ff1e0ff */
[----:B------:R-:W-:Y:S02]  /*3fd0*/  @!P1 SEL R24, R28, R3, !P2 ;  /* 0x000000031c189207 */ /* 0x000fe40005000000 */
[----:B----4-:R-:W-:Y:S01]  /*3fe0*/  ISETP.NE.AND P2, PT, R20, R23, P3 ;  /* 0x000000171400720c */ /* 0x010fe20001f45270 */
[----:B------:R-:W-:Y:S01]  /*3ff0*/  IMAD.X R25, RZ, RZ, R5, P0 ;  /* 0x000000ffff197224 */ /* 0x000fe200000e0605 */
[----:B------:R-:W-:-:S02]  /*4000*/  ISETP.LT.U32.AND P0, PT, R16, R29, PT ;  /* 0x0000001d1000720c */ /* 0x000fc40003f01070 */
[----:B------:R-:W-:Y:S02]  /*4010*/  ISETP.NE.AND P1, PT, R20, R23, PT ;  /* 0x000000171400720c */ /* 0x000fe40003f25270 */
[----:B------:R-:W-:Y:S01]  /*4020*/  ISETP.LT.AND.EX P0, PT, R25, R24, PT, P0 ;  /* 0x000000181900720c */ /* 0x000fe20003f01300 */
[----:B------:R-:W-:-:S03]  /*4030*/  VIADD R23, R10, 0xffffff00 ;  /* 0xffffff000a177836 */ /* 0x000fc60000000000 */
[CC--:B------:R-:W-:Y:S01]  /*4040*/  SEL R3, R16.reuse, R29.reuse, P0 ;  /* 0x0000001d10037207 */ /* 0x0c0fe20000000000 */
[C---:B------:R-:W-:Y:S02]  /*4050*/  IMAD.WIDE.U32 R18, R23.reuse, 0x4, R14 ;  /* 0x0000000417127825 */ /* 0x040fe400078e000e */
[----:B------:R-:W-:Y:S02]  /*4060*/  @!P2 SEL R3, R16, R29, !P3 ;  /* 0x0000001d1003a207 */ /* 0x000fe40005800000 */
[----:B------:R-:W-:Y:S01]  /*4070*/  IMAD.WIDE.U32 R16, R23, 0x4, R12 ;  /* 0x0000000417107825 */ /* 0x000fe200078e000c */
[----:B------:R3:W4:Y:S01]  /*4080*/  LDG.E R29, desc[UR12][R18.64] ;  /* 0x0000000c121d7981 */ /* 0x000722000c1e1900 */
[----:B------:R-:W-:-:S03]  /*4090*/  @!P3 SEL R26, RZ, 0x1, !P1 ;  /* 0x00000001ff1ab807 */ /* 0x000fc60004800000 */
[----:B------:R5:W4:Y:S01]  /*40a0*/  LDG.E R20, desc[UR12][R16.64] ;  /* 0x0000000c10147981 */ /* 0x000b22000c1e1900 */
[----:B------:R-:W-:Y:S02]  /*40b0*/  SEL R26, R26, 0x1, !P2 ;  /* 0x000000011a1a7807 */ /* 0x000fe40005000000 */
[CC--:B------:R-:W-:Y:S02]  /*40c0*/  SEL R28, R25.reuse, R24.reuse, P0 ;  /* 0x00000018191c7207 */ /* 0x0c0fe40000000000 */
[----:B------:R-:W-:Y:S01]  /*40d0*/  @!P2 SEL R28, R25, R24, !P3 ;  /* 0x00000018191ca207 */ /* 0x000fe20005800000 */
[----:B---3--:R-:W-:Y:S01]  /*40e0*/  IMAD.WIDE.U32 R18, R10, 0x4, R12 ;  /* 0x000000040a127825 */ /* 0x008fe200078e000c */
[----:B------:R-:W-:-:S03]  /*40f0*/  LOP3.LUT P2, RZ, R26, 0xff, RZ, 0xc0, !PT ;  /* 0x000000ff1aff7812 */ /* 0x000fc6000784c0ff */
[----:B-----5:R-:W-:Y:S02]  /*4100*/  IMAD.WIDE.U32 R16, R10, 0x4, R14 ;  /* 0x000000040a107825 */ /* 0x020fe400078e000e */
[----:B------:R-:W3:Y:S01]  /*4110*/  LDG.E R18, desc[UR12][R18.64] ;  /* 0x0000000c12127981 */ /* 0x000ee2000c1e1900 */
[----:B------:R-:W-:-:S05]  /*4120*/  IADD3 R27, P0, PT, R27, UR6, RZ ;  /* 0x000000061b1b7c10 */ /* 0x000fca000ff1e0ff */
[----:B------:R-:W-:Y:S01]  /*4130*/  IMAD.X R25, RZ, RZ, R5, P0 ;  /* 0x000000ffff197224 */ /* 0x000fe200000e0605 */
[----:B------:R-:W-:-:S04]  /*4140*/  ISETP.LT.U32.AND P0, PT, R27, R3, PT ;  /* 0x000000031b00720c */ /* 0x000fc80003f01070 */
[----:B------:R-:W-:Y:S02]  /*4150*/  ISETP.LT.AND.EX P0, PT, R25, R28, PT, P0 ;  /* 0x0000001c1900720c */ /* 0x000fe40003f01300 */
[CC--:B--2---:R-:W-:Y:S02]  /*4160*/  ISETP.NE.AND P1, PT, R21.reuse, R22.reuse, PT ;  /* 0x000000161500720c */ /* 0x0c4fe40003f25270 */
[----:B------:R-:W-:Y:S02]  /*4170*/  ISETP.NE.AND P3, PT, R21, R22, P2 ;  /* 0x000000161500720c */ /* 0x000fe40001765270 */
[----:B------:R2:W3:Y:S01]  /*4180*/  LDG.E R22, desc[UR12][R16.64] ;  /* 0x0000000c10167981 */ /* 0x0004e2000c1e1900 */
[----:B------:R-:W-:-:S10]  /*4190*/  SEL R21, R27, R3, P0 ;  /* 0x000000031b157207 */ /* 0x000fd40000000000 */
[----:B------:R-:W-:Y:S01]  /*41a0*/  @!P3 SEL R21, R27, R3, !P2 ;  /* 0x000000031b15b207 */ /* 0x000fe20005000000 */
[----:B------:R-:W-:Y:S01]  /*41b0*/  VIADD R3, R10, 0x100 ;  /* 0x000001000a037836 */ /* 0x000fe20000000000 */
[CC--:B------:R-:W-:Y:S02]  /*41c0*/  SEL R27, R25.reuse, R28.reuse, P0 ;  /* 0x0000001c191b7207 */ /* 0x0c0fe40000000000 */
[----:B------:R-:W-:Y:S01]  /*41d0*/  @!P3 SEL R27, R25, R28, !P2 ;  /* 0x0000001c191bb207 */ /* 0x000fe20005000000 */
[----:B------:R-:W-:-:S04]  /*41e0*/  IMAD.WIDE.U32 R24, R3, 0x4, R14 ;  /* 0x0000000403187825 */ /* 0x000fc800078e000e */
[----:B--2---:R-:W-:Y:S02]  /*41f0*/  IMAD.WIDE.U32 R16, R3, 0x4, R12 ;  /* 0x0000000403107825 */ /* 0x004fe400078e000c */
[----:B------:R-:W2:Y:S04]  /*4200*/  LDG.E R25, desc[UR12][R24.64] ;  /* 0x0000000c18197981 */ /* 0x000ea8000c1e1900 */
[----:B------:R5:W2:Y:S01]  /*4210*/  LDG.E R28, desc[UR12][R16.64] ;  /* 0x0000000c101c7981 */ /* 0x000aa2000c1e1900 */
[----:B------:R-:W-:-:S04]  /*4220*/  @!P2 SEL R26, RZ, 0x1, !P1 ;  /* 0x00000001ff1aa807 */ /* 0x000fc80004800000 */
[----:B------:R-:W-:-:S04]  /*4230*/  SEL R26, R26, 0x1, !P3 ;  /* 0x000000011a1a7807 */ /* 0x000fc80005800000 */
[----:B------:R-:W-:Y:S02]  /*4240*/  LOP3.LUT P2, RZ, R26, 0xff, RZ, 0xc0, !PT ;  /* 0x000000ff1aff7812 */ /* 0x000fe4000784c0ff */
[----:B------:R-:W-:Y:S02]  /*4250*/  IADD3 R23, P0, PT, R23, UR6, RZ ;  /* 0x0000000617177c10 */ /* 0x000fe4000ff1e0ff */
[CC--:B----4-:R-:W-:Y:S02]  /*4260*/  ISETP.NE.AND P3, PT, R20.reuse, R29.reuse, PT ;  /* 0x0000001d1400720c */ /* 0x0d0fe40003f65270 */
[----:B------:R-:W-:Y:S01]  /*4270*/  ISETP.NE.AND P1, PT, R20, R29, P2 ;  /* 0x0000001d1400720c */ /* 0x000fe20001725270 */
[----:B------:R-:W-:Y:S01]  /*4280*/  IMAD.X R20, RZ, RZ, R5, P0 ;  /* 0x000000ffff147224 */ /* 0x000fe200000e0605 */
[----:B------:R-:W-:-:S05]  /*4290*/  ISETP.LT.U32.AND P0, PT, R23, R21, PT ;  /* 0x000000151700720c */ /* 0x000fca0003f01070 */
[----:B------:R-:W-:Y:S02]  /*42a0*/  @!P2 SEL R26, RZ, 0x1, !P3 ;  /* 0x00000001ff1aa807 */ /* 0x000fe40005800000 */
[----:B------:R-:W-:Y:S02]  /*42b0*/  ISETP.LT.AND.EX P0, PT, R20, R27, PT, P0 ;  /* 0x0000001b1400720c */ /* 0x000fe40003f01300 */
[----:B------:R-:W-:Y:S02]  /*42c0*/  SEL R26, R26, 0x1, !P1 ;  /* 0x000000011a1a7807 */ /* 0x000fe40004800000 */
[----:B-----5:R-:W-:Y:S02]  /*42d0*/  SEL R16, R23, R21, P0 ;  /* 0x0000001517107207 */ /* 0x020fe40000000000 */
[----:B------:R-:W-:Y:S02]  /*42e0*/  LOP3.LUT P3, RZ, R26, 0xff, RZ, 0xc0, !PT ;  /* 0x000000ff1aff7812 */ /* 0x000fe4000786c0ff */
[----:B------:R-:W-:-:S02]  /*42f0*/  SEL R17, R20, R27, P0 ;  /* 0x0000001b14117207 */ /* 0x000fc40000000000 */
[----:B------:R-:W-:Y:S02]  /*4300*/  IADD3 R19, P0, PT, R10, UR6, RZ ;  /* 0x000000060a137c10 */ /* 0x000fe4000ff1e0ff */
[----:B------:R-:W-:Y:S02]  /*4310*/  @!P1 SEL R16, R23, R21, !P2 ;  /* 0x0000001517109207 */ /* 0x000fe40005000000 */
[----:B------:R-:W-:Y:S01]  /*4320*/  @!P1 SEL R17, R20, R27, !P2 ;  /* 0x0000001b14119207 */ /* 0x000fe20005000000 */
[----:B------:R-:W-:Y:S01]  /*4330*/  IMAD.X R24, RZ, RZ, R5, P0 ;  /* 0x000000ffff187224 */ /* 0x000fe200000e0605 */
[----:B------:R-:W-:Y:S01]  /*4340*/  ISETP.LT.U32.AND P0, PT, R19, R16, PT ;  /* 0x000000101300720c */ /* 0x000fe20003f01070 */
[----:B------:R-:W-:-:S03]  /*4350*/  VIADD R27, R10, 0x200 ;  /* 0x000002000a1b7836 */ /* 0x000fc60000000000 */
[----:B------:R-:W-:-:S04]  /*4360*/  ISETP.LT.AND.EX P0, PT, R24, R17, PT, P0 ;  /* 0x000000111800720c */ /* 0x000fc80003f01300 */
[----:B------:R-:W-:Y:S02]  /*4370*/  SEL R20, R19, R16, P0 ;  /* 0x0000001013147207 */ /* 0x000fe40000000000 */
[----:B------:R-:W-:Y:S01]  /*4380*/  SEL R23, R24, R17, P0 ;  /* 0x0000001118177207 */ /* 0x000fe20000000000 */
[----:B------:R-:W-:Y:S01]  /*4390*/  VIADD R29, R10, 0x300 ;  /* 0x000003000a1d7836 */ /* 0x000fe20000000000 */
[CC--:B---3--:R-:W-:Y:S02]  /*43a0*/  ISETP.NE.AND P2, PT, R18.reuse, R22.reuse, P3 ;  /* 0x000000161200720c */ /* 0x0c8fe40001f45270 */
[----:B------:R-:W-:-:S04]  /*43b0*/  ISETP.NE.AND P1, PT, R18, R22, PT ;  /* 0x000000161200720c */ /* 0x000fc80003f25270 */
[----:B------:R-:W-:-:S07]  /*43c0*/  @!P3 SEL R26, RZ, 0x1, !P1 ;  /* 0x00000001ff1ab807 */ /* 0x000fce0004800000 */
[----:B------:R-:W-:Y:S01]  /*43d0*/  @!P2 SEL R20, R19, R16, !P3 ;  /* 0x000000101314a207 */ /* 0x000fe20005800000 */
[----:B------:R-:W-:Y:S01]  /*43e0*/  IMAD.WIDE.U32 R18, R27, 0x4, R14 ;  /* 0x000000041b127825 */ /* 0x000fe200078e000e */
[----:B------:R-:W-:-:S03]  /*43f0*/  @!P2 SEL R23, R24, R17, !P3 ;  /* 0x000000111817a207 */ /* 0x000fc60005800000 */
[----:B------:R-:W-:Y:S01]  /*4400*/  IMAD.WIDE.U32 R16, R27, 0x4, R12 ;  /* 0x000000041b107825 */ /* 0x000fe200078e000c */
[----:B------:R-:W-:Y:S01]  /*4410*/  IADD3 R21, P1, PT, R3, UR6, RZ ;  /* 0x0000000603157c10 */ /* 0x000fe2000ff3e0ff */
[----:B------:R-:W3:Y:S01]  /*4420*/  LDG.E R18, desc[UR12][R18.64] ;  /* 0x0000000c12127981 */ /* 0x000ee2000c1e1900 */
[----:B------:R-:W-:-:S03]  /*4430*/  SEL R22, R26, 0x1, !P2 ;  /* 0x000000011a167807 */ /* 0x000fc60005000000 */
[----:B------:R4:W3:Y:S01]  /*4440*/  LDG.E R3, desc[UR12][R16.64] ;  /* 0x0000000c10037981 */ /* 0x0008e2000c1e1900 */
[----:B------:R-:W-:Y:S01]  /*4450*/  LOP3.LUT P2, RZ, R22, 0xff, RZ, 0xc0, !PT ;  /* 0x000000ff16ff7812 */ /* 0x000fe2000784c0ff */
[----:B------:R-:W-:-:S03]  /*4460*/  IMAD.X R24, RZ, RZ, R5, P1 ;  /* 0x000000ffff187224 */ /* 0x000fc600008e0605 */
[----:B--2---:R-:W-:Y:S02]  /*4470*/  ISETP.NE.AND P3, PT, R28, R25, P2 ;  /* 0x000000191c00720c */ /* 0x004fe40001765270 */
[----:B------:R-:W-:-:S04]  /*4480*/  ISETP.LT.U32.AND P0, PT, R21, R20, PT ;  /* 0x000000141500720c */ /* 0x000fc80003f01070 */
[----:B------:R-:W-:Y:S02]  /*4490*/  ISETP.LT.AND.EX P0, PT, R24, R23, PT, P0 ;  /* 0x000000171800720c */ /* 0x000fe40003f01300 */
[----:B------:R-:W-:Y:S02]  /*44a0*/  ISETP.NE.AND P1, PT, R28, R25, PT ;  /* 0x000000191c00720c */ /* 0x000fe40003f25270 */
[-C--:B------:R-:W-:Y:S01]  /*44b0*/  SEL R25, R21, R20.reuse, P0 ;  /* 0x0000001415197207 */ /* 0x080fe20000000000 */
[----:B----4-:R-:W-:Y:S02]  /*44c0*/  IMAD.WIDE.U32 R16, R29, 0x4, R14 ;  /* 0x000000041d107825 */ /* 0x010fe400078e000e */
[----:B------:R-:W-:Y:S02]  /*44d0*/  @!P3 SEL R25, R21, R20, !P2 ;  /* 0x000000141519b207 */ /* 0x000fe40005000000 */
[----:B------:R-:W-:Y:S02]  /*44e0*/  IMAD.WIDE.U32 R20, R29, 0x4, R12 ;  /* 0x000000041d147825 */ /* 0x000fe400078e000c */
[----:B------:R-:W2:Y:S04]  /*44f0*/  LDG.E R17, desc[UR12][R16.64] ;  /* 0x0000000c10117981 */ /* 0x000ea8000c1e1900 */
[----:B------:R4:W2:Y:S01]  /*4500*/  LDG.E R20, desc[UR12][R20.64] ;  /* 0x0000000c14147981 */ /* 0x0008a2000c1e1900 */
[----:B------:R-:W-:-:S02]  /*4510*/  @!P2 SEL R22, RZ, 0x1, !P1 ;  /* 0x00000001ff16a807 */ /* 0x000fc40004800000 */
[-C--:B------:R-:W-:Y:S02]  /*4520*/  SEL R19, R24, R23.reuse, P0 ;  /* 0x0000001718137207 */ /* 0x080fe40000000000 */
[----:B------:R-:W-:Y:S02]  /*4530*/  SEL R22, R22, 0x1, !P3 ;  /* 0x0000000116167807 */ /* 0x000fe40005800000 */
[----:B------:R-:W-:Y:S02]  /*4540*/  @!P3 SEL R19, R24, R23, !P2 ;  /* 0x000000171813b207 */ /* 0x000fe40005000000 */
[----:B------:R-:W-:Y:S02]  /*4550*/  LOP3.LUT P1, RZ, R22, 0xff, RZ, 0xc0, !PT ;  /* 0x000000ff16ff7812 */ /* 0x000fe4000782c0ff */
[----:B------:R-:W-:-:S05]  /*4560*/  IADD3 R24, P0, PT, R27, UR6, RZ ;  /* 0x000000061b187c10 */ /* 0x000fca000ff1e0ff */
[----:B------:R-:W-:Y:S01]  /*4570*/  IMAD.X R26, RZ, RZ, R5, P0 ;  /* 0x000000ffff1a7224 */ /* 0x000fe200000e0605 */
[----:B------:R-:W-:-:S04]  /*4580*/  ISETP.LT.U32.AND P0, PT, R24, R25, PT ;  /* 0x000000191800720c */ /* 0x000fc80003f01070 */
[----:B------:R-:W-:-:S04]  /*4590*/  ISETP.LT.AND.EX P0, PT, R26, R19, PT, P0 ;  /* 0x000000131a00720c */ /* 0x000fc80003f01300 */
[----:B----4-:R-:W-:Y:S01]  /*45a0*/  SEL R21, R26, R19, P0 ;  /* 0x000000131a157207 */ /* 0x010fe20000000000 */
[----:B------:R-:W-:Y:S02]  /*45b0*/  VIADD R2, R2, 0x8 ;  /* 0x0000000802027836 */ /* 0x000fe40000000000 */
[----:B------:R-:W-:Y:S02]  /*45c0*/  VIADD R11, R11, 0x800 ;  /* 0x000008000b0b7836 */ /* 0x000fe40000000000 */
[----:B------:R-:W-:Y:S01]  /*45d0*/  VIADD R10, R10, 0x800 ;  /* 0x000008000a0a7836 */ /* 0x000fe20000000000 */
[CC--:B---3--:R-:W-:Y:S02]  /*45e0*/  ISETP.NE.AND P3, PT, R3.reuse, R18.reuse, P1 ;  /* 0x000000120300720c */ /* 0x0c8fe40000f65270 */
[----:B------:R-:W-:Y:S02]  /*45f0*/  ISETP.NE.AND P2, PT, R3, R18, PT ;  /* 0x000000120300720c */ /* 0x000fe40003f45270 */
[----:B------:R-:W-:-:S02]  /*4600*/  SEL R18, R24, R25, P0 ;  /* 0x0000001918127207 */ /* 0x000fc40000000000 */
[----:B------:R-:W-:Y:S02]  /*4610*/  IADD3 R29, P0, PT, R29, UR6, RZ ;  /* 0x000000061d1d7c10 */ /* 0x000fe4000ff1e0ff */
[----:B------:R-:W-:-:S05]  /*4620*/  @!P1 SEL R22, RZ, 0x1, !P2 ;  /* 0x00000001ff169807 */ /* 0x000fca0005000000 */
[----:B------:R-:W-:Y:S01]  /*4630*/  @!P3 SEL R18, R24, R25, !P1 ;  /* 0x000000191812b207 */ /* 0x000fe20004800000 */
[----:B------:R-:W-:Y:S01]  /*4640*/  IMAD.X R16, RZ, RZ, R5, P0 ;  /* 0x000000ffff107224 */ /* 0x000fe200000e0605 */
[----:B------:R-:W-:Y:S02]  /*4650*/  SEL R22, R22, 0x1, !P3 ;  /* 0x0000000116167807 */ /* 0x000fe40005800000 */
[----:B------:R-:W-:Y:S02]  /*4660*/  @!P3 SEL R21, R26, R19, !P1 ;  /* 0x000000131a15b207 */ /* 0x000fe40004800000 */
[----:B------:R-:W-:Y:S02]  /*4670*/  ISETP.LT.U32.AND P0, PT, R29, R18, PT ;  /* 0x000000121d00720c */ /* 0x000fe40003f01070 */
[----:B------:R-:W-:Y:S02]  /*4680*/  LOP3.LUT P2, RZ, R22, 0xff, RZ, 0xc0, !PT ;  /* 0x000000ff16ff7812 */ /* 0x000fe4000784c0ff */
[----:B------:R-:W-:-:S04]  /*4690*/  ISETP.LT.AND.EX P0, PT, R16, R21, PT, P0 ;  /* 0x000000151000720c */ /* 0x000fc80003f01300 */
[----:B------:R-:W-:Y:S02]  /*46a0*/  SEL R24, R29, R18, P0 ;  /* 0x000000121d187207 */ /* 0x000fe40000000000 */
[----:B------:R-:W-:Y:S02]  /*46b0*/  SEL R3, R16, R21, P0 ;  /* 0x0000001510037207 */ /* 0x000fe40000000000 */
[----:B------:R-:W-:Y:S02]  /*46c0*/  ISETP.NE.AND P0, PT, R2, RZ, PT ;  /* 0x000000ff0200720c */ /* 0x000fe40003f05270 */
[CC--:B--2---:R-:W-:Y:S02]  /*46d0*/  ISETP.NE.AND P3, PT, R20.reuse, R17.reuse, P2 ;  /* 0x000000111400720c */ /* 0x0c4fe40001765270 */
[----:B------:R-:W-:-:S04]  /*46e0*/  ISETP.NE.AND P1, PT, R20, R17, PT ;  /* 0x000000111400720c */ /* 0x000fc80003f25270 */
[----:B------:R-:W-:-:S04]  /*46f0*/  @!P2 SEL R22, RZ, 0x1, !P1 ;  /* 0x00000001ff16a807 */ /* 0x000fc80004800000 */
[----:B------:R-:W-:-:S03]  /*4700*/  SEL R22, R22, 0x1, !P3 ;  /* 0x0000000116167807 */ /* 0x000fc60005800000 */
[----:B------:R-:W-:Y:S02]  /*4710*/  @!P3 SEL R24, R29, R18, !P2 ;  /* 0x000000121d18b207 */ /* 0x000fe40005000000 */
[----:B------:R-:W-:Y:S02]  /*4720*/  @!P3 SEL R3, R16, R21, !P2 ;  /* 0x000000151003b207 */ /* 0x000fe40005000000 */
[----:B------:R-:W-:Y:S01]  /*4730*/  PRMT R26, R22, 0x7610, R26 ;  /* 0x00007610161a7816 */ /* 0x000fe2000000001a */
[----:B------:R-:W-:Y:S06]  /*4740*/  @P0 BRA `(.L_x_941) ;  /* 0xfffffff400ac0947 */ /* 0x000fec000383ffff */
[----:B01----:R-:W-:Y:S05]  /*4750*/  BSYNC.RECONVERGENT B3 ;  /* 0x0000000000037941 */ /* 0x003fea0003800200 */
.L_x_940:
[----:B------:R-:W-:-:S07]  /*4760*/  VIADD R2, R11, 0xfffffc00 ;  /* 0xfffffc000b027836 */ /* 0x000fce0000000000 */
.L_x_939:
[----:B01----:R-:W-:Y:S05]  /*4770*/  BSYNC.RECONVERGENT B2 ;  /* 0x0000000000027941 */ /* 0x003fea0003800200 */
.L_x_938:
[----:B------:R-:W-:-:S13]  /*4780*/  ISETP.NE.AND P0, PT, R9, RZ, PT ;  /* 0x000000ff0900720c */ /* 0x000fda0003f05270 */
[----:B------:R-:W-:Y:S05]  /*4790*/  @!P0 BRA `(.L_x_937) ;  /* 0x0000000800508947 */ /* 0x000fea0003800000 */
[----:B------:R-:W-:Y:S01]  /*47a0*/  ISETP.GE.U32.AND P0, PT, R9, 0x4, PT ;  /* 0x000000040900780c */ /* 0x000fe20003f06070 */
[----:B------:R-:W-:Y:S01]  /*47b0*/  BSSY.RECONVERGENT B2, `(.L_x_942) ;  /* 0x000004e000027945 */ /* 0x000fe20003800200 */
[----:B------:R-:W-:-:S11]  /*47c0*/  LOP3.LUT P1, R9, R8, 0x3, RZ, 0xc0, !PT ;  /* 0x0000000308097812 */ /* 0x000fd6000782c0ff */
[----:B------:R-:W-:Y:S05]  /*47d0*/  @!P0 BRA `(.L_x_943) ;  /* 0x00000004002c8947 */ /* 0x000fea0003800000 */
[----:B------:R-:W0:Y:S01]  /*47e0*/  LDC.64 R10, c[0x0][0x380] ;  /* 0x0000e000ff0a7b82 */ /* 0x000e220000000a00 */
[----:B------:R-:W-:-:S07]  /*47f0*/  IMAD.IADD R23, R2, 0x1, R7 ;  /* 0x0000000102177824 */ /* 0x000fce00078e0207 */
[----:B------:R-:W1:Y:S01]  /*4800*/  LDC.64 R12, c[0x0][0x388] ;  /* 0x0000e200ff0c7b82 */ /* 0x000e620000000a00 */
[----:B0-----:R-:W-:-:S05]  /*4810*/  IMAD.WIDE.U32 R14, R23, 0x4, R10 ;  /* 0x00000004170e7825 */ /* 0x001fca00078e000a */
[----:B------:R0:W2:Y:S01]  /*4820*/  LDG.E R27, desc[UR12][R14.64] ;  /* 0x0000000c0e1b7981 */ /* 0x0000a2000c1e1900 */
[----:B-1----:R-:W-:-:S05]  /*4830*/  IMAD.WIDE.U32 R28, R23, 0x4, R12 ;  /* 0x00000004171c7825 */ /* 0x002fca00078e000c */
[----:B------:R-:W2:Y:S01]  /*4840*/  LDG.E R8, desc[UR12][R28.64] ;  /* 0x0000000c1c087981 */ /* 0x000ea2000c1e1900 */
[----:B------:R-:W-:-:S04]  /*4850*/  VIADD R25, R23, 0x100 ;  /* 0x0000010017197836 */ /* 0x000fc80000000000 */
[----:B------:R-:W-:-:S04]  /*4860*/  IMAD.WIDE.U32 R16, R25, 0x4, R12 ;  /* 0x0000000419107825 */ /* 0x000fc800078e000c */
[----:B0-----:R-:W-:Y:S02]  /*4870*/  IMAD.WIDE.U32 R14, R25, 0x4, R10 ;  /* 0x00000004190e7825 */ /* 0x001fe400078e000a */
[----:B------:R0:W3:Y:S04]  /*4880*/  LDG.E R16, desc[UR12][R16.64] ;  /* 0x0000000c10107981 */ /* 0x0000e8000c1e1900 */
[----:B------:R-:W3:Y:S01]  /*4890*/  LDG.E R22, desc[UR12][R14.64] ;  /* 0x0000000c0e167981 */ /* 0x000ee2000c1e1900 */
[----:B0-----:R-:W-:-:S04]  /*48a0*/  VIADD R17, R23, 0x200 ;  /* 0x0000020017117836 */ /* 0x001fc80000000000 */
[----:B------:R-:W-:-:S04]  /*48b0*/  IMAD.WIDE.U32 R18, R17, 0x4, R10 ;  /* 0x0000000411127825 */ /* 0x000fc800078e000a */
[----:B------:R-:W-:Y:S02]  /*48c0*/  IMAD.WIDE.U32 R20, R17, 0x4, R12 ;  /* 0x0000000411147825 */ /* 0x000fe400078e000c */
[----:B------:R-:W4:Y:S04]  /*48d0*/  LDG.E R18, desc[UR12][R18.64] ;  /* 0x0000000c12127981 */ /* 0x000f28000c1e1900 */
[----:B------:R-:W4:Y:S01]  /*48e0*/  LDG.E R21, desc[UR12][R20.64] ;  /* 0x0000000c14157981 */ /* 0x000f22000c1e1900 */
[----:B------:R-:W-:-:S04]  /*48f0*/  VIADD R29, R23, 0x300 ;  /* 0x00000300171d7836 */ /* 0x000fc80000000000 */
[----:B------:R-:W-:-:S04]  /*4900*/  IMAD.WIDE.U32 R10, R29, 0x4, R10 ;  /* 0x000000041d0a7825 */ /* 0x000fc800078e000a */
[----:B------:R-:W-:Y:S02]  /*4910*/  IMAD.WIDE.U32 R12, R29, 0x4, R12 ;  /* 0x000000041d0c7825 */ /* 0x000fe400078e000c */
[----:B------:R-:W5:Y:S04]  /*4920*/  LDG.E R10, desc[UR12][R10.64] ;  /* 0x0000000c0a0a7981 */ /* 0x000f68000c1e1900 */
[----:B------:R0:W5:Y:S01]  /*4930*/  LDG.E R13, desc[UR12][R12.64] ;  /* 0x0000000c0c0d7981 */ /* 0x000162000c1e1900 */
[----:B------:R-:W-:Y:S02]  /*4940*/  LOP3.LUT P3, RZ, R26, 0xff, RZ, 0xc0, !PT ;  /* 0x000000ff1aff7812 */ /* 0x000fe4000786c0ff */
[----:B------:R-:W-:Y:S02]  /*4950*/  IADD3 R23, P2, PT, R23, UR6, RZ ;  /* 0x0000000617177c10 */ /* 0x000fe4000ff5e0ff */
[----:B------:R-:W-:Y:S01]  /*4960*/  IADD3 R25, P5, PT, R25, UR6, RZ ;  /* 0x0000000619197c10 */ /* 0x000fe2000ffbe0ff */
[----:B------:R-:W-:Y:S01]  /*4970*/  VIADD R2, R2, 0x400 ;  /* 0x0000040002027836 */ /* 0x000fe20000000000 */
[----:B--2---:R-:W-:-:S02]  /*4980*/  ISETP.NE.AND P0, PT, R27, R8, PT ;  /* 0x000000081b00720c */ /* 0x004fc40003f05270 */
[----:B------:R-:W-:-:S05]  /*4990*/  ISETP.NE.AND P4, PT, R27, R8, P3 ;  /* 0x000000081b00720c */ /* 0x000fca0001f85270 */
[----:B------:R-:W-:Y:S01]  /*49a0*/  @!P3 SEL R26, RZ, 0x1, !P0 ;  /* 0x00000001ff1ab807 */ /* 0x000fe20004000000 */
[----:B------:R-:W-:-:S03]  /*49b0*/  IMAD.X R8, RZ, RZ, R5, P2 ;  /* 0x000000ffff087224 */ /* 0x000fc600010e0605 */
[----:B------:R-:W-:Y:S02]  /*49c0*/  SEL R26, R26, 0x1, !P4 ;  /* 0x000000011a1a7807 */ /* 0x000fe40006000000 */
[----:B------:R-:W-:Y:S02]  /*49d0*/  ISETP.LT.U32.AND P0, PT, R23, R24, PT ;  /* 0x000000181700720c */ /* 0x000fe40003f01070 */
[----:B------:R-:W-:Y:S02]  /*49e0*/  LOP3.LUT P2, RZ, R26, 0xff, RZ, 0xc0, !PT ;  /* 0x000000ff1aff7812 */ /* 0x000fe4000784c0ff */
[----:B------:R-:W-:-:S04]  /*49f0*/  ISETP.LT.AND.EX P0, PT, R8, R3, PT, P0 ;  /* 0x000000030800720c */ /* 0x000fc80003f01300 */
[C---:B0-----:R-:W-:Y:S02]  /*4a00*/  SEL R12, R23.reuse, R24, P0 ;  /* 0x00000018170c7207 */ /* 0x041fe40000000000 */
[-C--:B------:R-:W-:Y:S02]  /*4a10*/  SEL R20, R8, R3.reuse, P0 ;  /* 0x0000000308147207 */ /* 0x080fe40000000000 */
[----:B---3--:R-:W-:Y:S02]  /*4a20*/  ISETP.NE.AND P0, PT, R22, R16, PT ;  /* 0x000000101600720c */ /* 0x008fe40003f05270 */
[----:B------:R-:W-:Y:S02]  /*4a30*/  @!P4 SEL R12, R23, R24, !P3 ;  /* 0x00000018170cc207 */ /* 0x000fe40005800000 */
[----:B------:R-:W-:Y:S02]  /*4a40*/  @!P4 SEL R20, R8, R3, !P3 ;  /* 0x000000030814c207 */ /* 0x000fe40005800000 */
[----:B------:R-:W-:-:S02]  /*4a50*/  ISETP.NE.AND P4, PT, R22, R16, P2 ;  /* 0x000000101600720c */ /* 0x000fc40001785270 */
[----:B------:R-:W-:Y:S01]  /*4a60*/  @!P2 SEL R26, RZ, 0x1, !P0 ;  /* 0x00000001ff1aa807 */ /* 0x000fe20004000000 */
[----:B------:R-:W-:-:S03]  /*4a70*/  IMAD.X R3, RZ, RZ, R5, P5 ;  /* 0x000000ffff037224 */ /* 0x000fc600028e0605 */
        /* <DEDUP_REMOVED lines=11> */
[----:B------:R-:W-:Y:S01]  /*4b30*/  IMAD.X R3, RZ, RZ, R5, P0 ;  /* 0x000000ffff037224 */ /* 0x000fe200000e0605 */
        /* <DEDUP_REMOVED lines=11> */
[----:B------:R-:W-:Y:S01]  /*4bf0*/  IMAD.X R8, RZ, RZ, R5, P5 ;  /* 0x000000ffff087224 */ /* 0x000fe200028e0605 */
[----:B------:R-:W-:-:S02]  /*4c00*/  ISETP.LT.U32.AND P0, PT, R29, R12, PT ;  /* 0x0000000c1d00720c */ /* 0x000fc40003f01070 */
[----:B------:R-:W-:Y:S02]  /*4c10*/  ISETP.NE.AND P3, PT, R10, R13, PT ;  /* 0x0000000d0a00720c */ /* 0x000fe40003f65270 */
[CC--:B------:R-:W-:Y:S02]  /*4c20*/  ISETP.LT.AND.EX P0, PT, R8.reuse, R11.reuse, PT, P0 ;  /* 0x0000000b0800720c */ /* 0x0c0fe40003f01300 */
[----:B------:R-:W-:Y:S02]  /*4c30*/  @!P2 SEL R26, RZ, 0x1, !P3 ;  /* 0x00000001ff1aa807 */ /* 0x000fe40005800000 */
[----:B------:R-:W-:Y:S02]  /*4c40*/  SEL R24, R29, R12, P0 ;  /* 0x0000000c1d187207 */ /* 0x000fe40000000000 */
[----:B------:R-:W-:Y:S02]  /*4c50*/  SEL R3, R8, R11, P0 ;  /* 0x0000000b08037207 */ /* 0x000fe40000000000 */
[----:B------:R-:W-:-:S02]  /*4c60*/  SEL R26, R26, 0x1, !P4 ;  /* 0x000000011a1a7807 */ /* 0x000fc40006000000 */
[----:B------:R-:W-:Y:S02]  /*4c70*/  @!P4 SEL R24, R29, R12, !P2 ;  /* 0x0000000c1d18c207 */ /* 0x000fe40005000000 */
[----:B------:R-:W-:-:S07]  /*4c80*/  @!P4 SEL R3, R8, R11, !P2 ;  /* 0x0000000b0803c207 */ /* 0x000fce0005000000 */
.L_x_943:
[----:B------:R-:W-:Y:S05]  /*4c90*/  BSYNC.RECONVERGENT B2 ;  /* 0x0000000000027941 */ /* 0x000fea0003800200 */
.L_x_942:
[----:B------:R-:W-:Y:S05]  /*4ca0*/  @!P1 BRA `(.L_x_937) ;  /* 0x00000004000c9947 */ /* 0x000fea0003800000 */
[----:B------:R-:W-:Y:S01]  /*4cb0*/  ISETP.NE.AND P0, PT, R9, 0x1, PT ;  /* 0x000000010900780c */ /* 0x000fe20003f05270 */
[----:B------:R-:W-:Y:S01]  /*4cc0*/  BSSY.RECONVERGENT B2, `(.L_x_944) ;  /* 0x000002a000027945 */ /* 0x000fe20003800200 */
[----:B------:R-:W-:-:S11]  /*4cd0*/  LOP3.LUT P1, RZ, R6, 0x100, RZ, 0xc0, !PT ;  /* 0x0000010006ff7812 */ /* 0x000fd6000782c0ff */
[----:B------:R-:W-:Y:S05]  /*4ce0*/  @!P0 BRA `(.L_x_945) ;  /* 0x00000000009c8947 */ /* 0x000fea0003800000 */
[----:B------:R-:W0:Y:S01]  /*4cf0*/  LDC.64 R10, c[0x0][0x380] ;  /* 0x0000e000ff0a7b82 */ /* 0x000e220000000a00 */
[----:B------:R-:W-:-:S07]  /*4d00*/  IMAD.IADD R17, R2, 0x1, R7 ;  /* 0x0000000102117824 */ /* 0x000fce00078e0207 */
[----:B------:R-:W1:Y:S01]  /*4d10*/  LDC.64 R8, c[0x0][0x388] ;  /* 0x0000e200ff087b82 */ /* 0x000e620000000a00 */
[C---:B------:R-:W-:Y:S02]  /*4d20*/  VIADD R19, R17.reuse, 0x100 ;  /* 0x0000010011137836 */ /* 0x040fe40000000000 */
[----:B0-----:R-:W-:-:S06]  /*4d30*/  IMAD.WIDE.U32 R12, R17, 0x4, R10 ;  /* 0x00000004110c7825 */ /* 0x001fcc00078e000a */
[----:B------:R-:W2:Y:S01]  /*4d40*/  LDG.E R12, desc[UR12][R12.64] ;  /* 0x0000000c0c0c7981 */ /* 0x000ea2000c1e1900 */
[----:B-1----:R-:W-:-:S06]  /*4d50*/  IMAD.WIDE.U32 R14, R17, 0x4, R8 ;  /* 0x00000004110e7825 */ /* 0x002fcc00078e0008 */
[----:B------:R-:W2:Y:S01]  /*4d60*/  LDG.E R15, desc[UR12][R14.64] ;  /* 0x0000000c0e0f7981 */ /* 0x000ea2000c1e1900 */
[----:B------:R-:W-:-:S04]  /*4d70*/  IMAD.WIDE.U32 R10, R19, 0x4, R10 ;  /* 0x00000004130a7825 */ /* 0x000fc800078e000a */
[----:B------:R-:W-:Y:S02]  /*4d80*/  IMAD.WIDE.U32 R8, R19, 0x4, R8 ;  /* 0x0000000413087825 */ /* 0x000fe400078e0008 */
[----:B------:R-:W3:Y:S04]  /*4d90*/  LDG.E R10, desc[UR12][R10.64] ;  /* 0x0000000c0a0a7981 */ /* 0x000ee8000c1e1900 */
[----:B------:R0:W3:Y:S01]  /*4da0*/  LDG.E R21, desc[UR12][R8.64] ;  /* 0x0000000c08157981 */ /* 0x0000e2000c1e1900 */
[----:B------:R-:W-:Y:S02]  /*4db0*/  LOP3.LUT P2, RZ, R26, 0xff, RZ, 0xc0, !PT ;  /* 0x000000ff1aff7812 */ /* 0x000fe4000784c0ff */
[----:B------:R-:W-:-:S04]  /*4dc0*/  IADD3 R17, P4, PT, R17, UR6, RZ ;  /* 0x0000000611117c10 */ /* 0x000fc8000ff9e0ff */
[----:B------:R-:W-:Y:S01]  /*4dd0*/  ISETP.LT.U32.AND P0, PT, R17, R24, PT ;  /* 0x000000181100720c */ /* 0x000fe20003f01070 */
[----:B------:R-:W-:-:S05]  /*4de0*/  IMAD.X R6, RZ, RZ, R5, P4 ;  /* 0x000000ffff067224 */ /* 0x000fca00020e0605 */
[----:B------:R-:W-:-:S04]  /*4df0*/  ISETP.LT.AND.EX P0, PT, R6, R3, PT, P0 ;  /* 0x000000030600720c */ /* 0x000fc80003f01300 */
[----:B0-----:R-:W-:Y:S02]  /*4e00*/  SEL R8, R17, R24, P0 ;  /* 0x0000001811087207 */ /* 0x001fe40000000000 */
[----:B------:R-:W-:Y:S01]  /*4e10*/  SEL R9, R6, R3, P0 ;  /* 0x0000000306097207 */ /* 0x000fe20000000000 */
[----:B------:R-:W-:Y:S01]  /*4e20*/  VIADD R2, R2, 0x200 ;  /* 0x0000020002027836 */ /* 0x000fe20000000000 */
[CC--:B--2---:R-:W-:Y:S02]  /*4e30*/  ISETP.NE.AND P5, PT, R12.reuse, R15.reuse, PT ;  /* 0x0000000f0c00720c */ /* 0x0c4fe40003fa5270 */
[----:B------:R-:W-:Y:S02]  /*4e40*/  ISETP.NE.AND P3, PT, R12, R15, P2 ;  /* 0x0000000f0c00720c */ /* 0x000fe40001765270 */
[----:B------:R-:W-:-:S04]  /*4e50*/  @!P2 SEL R26, RZ, 0x1, !P5 ;  /* 0x00000001ff1aa807 */ /* 0x000fc80006800000 */
[----:B------:R-:W-:Y:S02]  /*4e60*/  SEL R26, R26, 0x1, !P3 ;  /* 0x000000011a1a7807 */ /* 0x000fe40005800000 */
[----:B------:R-:W-:Y:S02]  /*4e70*/  IADD3 R19, P5, PT, R19, UR6, RZ ;  /* 0x0000000613137c10 */ /* 0x000fe4000ffbe0ff */
[----:B------:R-:W-:-:S03]  /*4e80*/  LOP3.LUT P4, RZ, R26, 0xff, RZ, 0xc0, !PT ;  /* 0x000000ff1aff7812 */ /* 0x000fc6000788c0ff */
[----:B------:R-:W-:Y:S02]  /*4e90*/  @!P3 SEL R8, R17, R24, !P2 ;  /* 0x000000181108b207 */ /* 0x000fe40005000000 */
[----:B------:R-:W-:Y:S02]  /*4ea0*/  @!P3 SEL R9, R6, R3, !P2 ;  /* 0x000000030609b207 */ /* 0x000fe40005000000 */
[CC--:B---3--:R-:W-:Y:S01]  /*4eb0*/  ISETP.NE.AND P3, PT, R10.reuse, R21.reuse, P4 ;  /* 0x000000150a00720c */ /* 0x0c8fe20002765270 */
[----:B------:R-:W-:Y:S01]  /*4ec0*/  IMAD.X R6, RZ, RZ, R5, P5 ;  /* 0x000000ffff067224 */ /* 0x000fe200028e0605 */
        /* <DEDUP_REMOVED lines=9> */
.L_x_945:
[----:B------:R-:W-:Y:S05]  /*4f60*/  BSYNC.RECONVERGENT B2 ;  /* 0x0000000000027941 */ /* 0x000fea0003800200 */
.L_x_944:
[----:B------:R-:W-:Y:S05]  /*4f70*/  @P1 BRA `(.L_x_937) ;  /* 0x0000000000581947 */ /* 0x000fea0003800000 */
[----:B------:R-:W0:Y:S01]  /*4f80*/  LDC.64 R8, c[0x0][0x380] ;  /* 0x0000e000ff087b82 */ /* 0x000e220000000a00 */
[----:B------:R-:W-:-:S07]  /*4f90*/  IMAD.IADD R13, R2, 0x1, R7 ;  /* 0x00000001020d7824 */ /* 0x000fce00078e0207 */
[----:B------:R-:W1:Y:S01]  /*4fa0*/  LDC.64 R10, c[0x0][0x388] ;  /* 0x0000e200ff0a7b82 */ /* 0x000e620000000a00 */
[----:B0-----:R-:W-:-:S06]  /*4fb0*/  IMAD.WIDE.U32 R6, R13, 0x4, R8 ;  /* 0x000000040d067825 */ /* 0x001fcc00078e0008 */
[----:B------:R-:W2:Y:S01]  /*4fc0*/  LDG.E R6, desc[UR12][R6.64] ;  /* 0x0000000c06067981 */ /* 0x000ea2000c1e1900 */
[----:B-1----:R-:W-:-:S06]  /*4fd0*/  IMAD.WIDE.U32 R8, R13, 0x4, R10 ;  /* 0x000000040d087825 */ /* 0x002fcc00078e000a */
[----:B------:R-:W2:Y:S01]  /*4fe0*/  LDG.E R9, desc[UR12][R8.64] ;  /* 0x0000000c08097981 */ /* 0x000ea2000c1e1900 */
[----:B------:R-:W-:Y:S02]  /*4ff0*/  LOP3.LUT P3, RZ, R26, 0xff, RZ, 0xc0, !PT ;  /* 0x000000ff1aff7812 */ /* 0x000fe4000786c0ff */
[----:B------:R-:W-:-:S05]  /*5000*/  IADD3 R13, P0, PT, R13, UR6, RZ ;  /* 0x000000060d0d7c10 */ /* 0x000fca000ff1e0ff */
[----:B------:R-:W-:Y:S01]  /*5010*/  IMAD.X R10, RZ, RZ, R5, P0 ;  /* 0x000000ffff0a7224 */ /* 0x000fe200000e0605 */
[----:B------:R-:W-:-:S04]  /*5020*/  ISETP.LT.U32.AND P0, PT, R13, R24, PT ;  /* 0x000000180d00720c */ /* 0x000fc80003f01070 */
[----:B------:R-:W-:-:S04]  /*5030*/  ISETP.LT.AND.EX P0, PT, R10, R3, PT, P0 ;  /* 0x000000030a00720c */ /* 0x000fc80003f01300 */
[----:B------:R-:W-:Y:S02]  /*5040*/  SEL R2, R13, R24, P0 ;  /* 0x000000180d027207 */ /* 0x000fe40000000000 */
[----:B------:R-:W-:Y:S02]  /*5050*/  SEL R5, R10, R3, P0 ;  /* 0x000000030a057207 */ /* 0x000fe40000000000 */
[CC--:B--2---:R-:W-:Y:S02]  /*5060*/  ISETP.NE.AND P2, PT, R6.reuse, R9.reuse, P3 ;  /* 0x000000090600720c */ /* 0x0c4fe40001f45270 */
[----:B------:R-:W-:-:S04]  /*5070*/  ISETP.NE.AND P1, PT, R6, R9, PT ;  /* 0x000000090600720c */ /* 0x000fc80003f25270 */
[----:B------:R-:W-:-:S07]  /*5080*/  @!P3 SEL R26, RZ, 0x1, !P1 ;  /* 0x00000001ff1ab807 */ /* 0x000fce0004800000 */
[----:B------:R-:W-:Y:S02]  /*5090*/  @!P2 SEL R2, R13, R24, !P3 ;  /* 0x000000180d02a207 */ /* 0x000fe40005800000 */
[----:B------:R-:W-:Y:S02]  /*50a0*/  @!P2 SEL R5, R10, R3, !P3 ;  /* 0x000000030a05a207 */ /* 0x000fe40005800000 */
[----:B------:R-:W-:Y:S01]  /*50b0*/  SEL R26, R26, 0x1, !P2 ;  /* 0x000000011a1a7807 */ /* 0x000fe20005000000 */
[----:B------:R-:W-:Y:S02]  /*50c0*/  IMAD.MOV.U32 R24, RZ, RZ, R2 ;  /* 0x000000ffff187224 */ /* 0x000fe400078e0002 */
[----:B------:R-:W-:-:S07]  /*50d0*/  IMAD.MOV.U32 R3, RZ, RZ, R5 ;  /* 0x000000ffff037224 */ /* 0x000fce00078e0005 */
.L_x_937:
[----:B01----:R-:W-:Y:S05]  /*50e0*/  BSYNC.RECONVERGENT B1 ;  /* 0x0000000000017941 */ /* 0x003fea0003800200 */
.L_x_934:
[----:B------:R-:W0:Y:S01]  /*50f0*/  S2R R8, SR_LANEID ;  /* 0x0000000000087919 */ /* 0x000e220000000000 */
[----:B------:R-:W-:Y:S01]  /*5100*/  LOP3.LUT R5, R26, 0xff, RZ, 0xc0, !PT ;  /* 0x000000ff1a057812 */ /* 0x000fe200078ec0ff */
[----:B------:R-:W-:Y:S01]  /*5110*/  BSSY.RECONVERGENT B1, `(.L_x_946) ;  /* 0x0000016000017945 */ /* 0x000fe20003800200 */
[----:B------:R1:W2:Y:S04]  /*5120*/  SHFL.DOWN PT, R7, R24, 0x1, 0x1f ;  /* 0x08201f0018077f89 */ /* 0x0002a800000e0000 */
[----:B------:R1:W3:Y:S04]  /*5130*/  SHFL.DOWN PT, R6, R3, 0x1, 0x1f ;  /* 0x08201f0003067f89 */ /* 0x0002e800000e0000 */
[----:B------:R-:W4:Y:S01]  /*5140*/  SHFL.DOWN PT, R5, R5, 0x1, 0x1f ;  /* 0x08201f0005057f89 */ /* 0x000f2200000e0000 */
        /* <DEDUP_REMOVED lines=18> */
.L_x_947:
[----:B------:R-:W-:Y:S05]  /*5270*/  BSYNC.RECONVERGENT B1 ;  /* 0x0000000000017941 */ /* 0x000fea0003800200 */
.L_x_946:
        /* <DEDUP_REMOVED lines=23> */
.L_x_949:
[----:B------:R-:W-:Y:S05]  /*53f0*/  BSYNC.RECONVERGENT B1 ;  /* 0x0000000000017941 */ /* 0x000fea0003800200 */
.L_x_948:
        /* <DEDUP_REMOVED lines=20> */
.L_x_951:
[----:B------:R-:W-:Y:S05]  /*5540*/  BSYNC.RECONVERGENT B1 ;  /* 0x0000000000017941 */ /* 0x000fea0003800200 */
.L_x_950:
        /* <DEDUP_REMOVED lines=20> */
.L_x_953:
[----:B------:R-:W-:Y:S05]  /*5690*/  BSYNC.RECONVERGENT B1 ;  /* 0x0000000000017941 */ /* 0x000fea0003800200 */
.L_x_952:
        /* <DEDUP_REMOVED lines=20> */
.L_x_955:
[----:B------:R-:W-:Y:S05]  /*57e0*/  BSYNC.RECONVERGENT B1 ;  /* 0x0000000000017941 */ /* 0x000fea0003800200 */
.L_x_954:
        /* <DEDUP_REMOVED lines=11> */
.L_x_957:
[----:B------:R-:W-:Y:S05]  /*58a0*/  BSYNC.RECONVERGENT B1 ;  /* 0x0000000000017941 */ /* 0x000fea0003800200 */
.L_x_956:
        /* <DEDUP_REMOVED lines=82> */
[----:B------:R-:W-:-:S07]  /*5dd0*/  SEL R3, R3, R7, !P2 ;  /* 0x0000000703037207 */ /* 0x000fce0005000000 */
.L_x_915:
[----:B------:R-:W-:Y:S05]  /*5de0*/  BSYNC.RECONVERGENT B0 ;  /* 0x0000000000007941 */ /* 0x000fea0003800200 */
.L_x_890:
[----:B------:R-:W-:Y:S05]  /*5df0*/  @P1 EXIT ;  /* 0x000000000000194d */ /* 0x000fea0003800000 */
[----:B012---:R-:W0:Y:S01]  /*5e00*/  LDC.64 R4, c[0x0][0x3a8] ;  /* 0x0000ea00ff047b82 */ /* 0x007e220000000a00 */
[----:B------:R-:W-:Y:S02]  /*5e10*/  IMAD.MOV.U32 R25, RZ, RZ, R3 ;  /* 0x000000ffff197224 */ /* 0x000fe400078e0003 */
[----:B0-----:R-:W-:-:S05]  /*5e20*/  IMAD.WIDE.U32 R4, R0, 0x10, R4 ;  /* 0x0000001000047825 */ /* 0x001fca00078e0004 */
[----:B------:R-:W-:Y:S04]  /*5e30*/  STG.E.64 desc[UR12][R4.64+0x8], R24 ;  /* 0x0000081804007986 */ /* 0x000fe8000c101b0c */
[----:B------:R-:W-:Y:S01]  /*5e40*/  STG.E.U8 desc[UR12][R4.64], R26 ;  /* 0x0000001a04007986 */ /* 0x000fe2000c10110c */
[----:B------:R-:W-:Y:S05]  /*5e50*/  EXIT ;  /* 0x000000000000794d */ /* 0x000fea0003800000 */
.L_x_958:
        /* <DEDUP_REMOVED lines=10> */
.L_x_1631:


//--------------------- .text._ZN3cub18CUB_300001_SM_10006detail6reduce28DeviceReduceSingleTileKernelINS2_10policy_hubIN4cuda3std3__45tupleIJblEEEjN6thrust24THRUST_300001_SM_1000_NS8cuda_cub9__find_if7functorIS9_EEE10Policy1000ENSB_12zip_iteratorINS8_IJNSD_26transform_input_iterator_tIbNSC_6detail35transform_pair_of_input_iterators_tIbNSB_6detail15normal_iteratorINSB_10device_ptrIiEEEESQ_NS7_8equal_toIiEEEENS7_10__not_fn_tINS7_10__identityEEEEENSB_17counting_iteratorIlNSB_11use_defaultESZ_SZ_EEEEEEEPS9_jSF_S9_S9_SV_EEvT0_T1_T2_T3_T4_T6_ --------------------------
	.section	.text._ZN3cub18CUB_300001_SM_10006detail6reduce28DeviceReduceSingleTileKernelINS2_10policy_hubIN4cuda3std3__45tupleIJblEEEjN6thrust24THRUST_300001_SM_1000_NS8cuda_cub9__find_if7functorIS9_EEE10Policy1000ENSB_12zip_iteratorINS8_IJNSD_26transform_input_iterator_tIbNSC_6detail35transform_pair_of_input_iterators_tIbNSB_6detail15normal_iteratorINSB_10device_ptrIiEEEESQ_NS7_8equal_toIiEEEENS7_10__not_fn_tINS7_10__identityEEEEENSB_17counting_iteratorIlNSB_11use_defaultESZ_SZ_EEEEEEEPS9_jSF_S9_S9_SV_EEvT0_T1_T2_T3_T4_T6_,"ax",@progbits
	.align	128
        .global         _ZN3cub18CUB_300001_SM_10006detail6reduce28DeviceReduceSingleTileKernelINS2_10policy_hubIN4cuda3std3__45tupleIJblEEEjN6thrust24THRUST_300001_SM_1000_NS8cuda_cub9__find_if7functorIS9_EEE10Policy1000ENSB_12zip_iteratorINS8_IJNSD_26transform_input_iterator_tIbNSC_6detail35transform_pair_of_input_iterators_tIbNSB_6detail15normal_iteratorINSB_10device_ptrIiEEEESQ_NS7_8equal_toIiEEEENS7_10__not_fn_tINS7_10__identityEEEEENSB_17counting_iteratorIlNSB_11use_defaultESZ_SZ_EEEEEEEPS9_jSF_S9_S9_SV_EEvT0_T1_T2_T3_T4_T6_
        .type           _ZN3cub18CUB_300001_SM_10006detail6reduce28DeviceReduceSingleTileKernelINS2_10policy_hubIN4cuda3std3__45tupleIJblEEEjN6thrust24THRUST_300001_SM_1000_NS8cuda_cub9__find_if7functorIS9_EEE10Policy1000ENSB_12zip_iteratorINS8_IJNSD_26transform_input_iterator_tIbNSC_6detail35transform_pair_of_input_iterators_tIbNSB_6detail15normal_iteratorINSB_10device_ptrIiEEEESQ_NS7_8equal_toIiEEEENS7_10__not_fn_tINS7_10__identityEEEEENSB_17counting_iteratorIlNSB_11use_defaultESZ_SZ_EEEEEEEPS9_jSF_S9_S9_SV_EEvT0_T1_T2_T3_T4_T6_,@function
        .size           _ZN3cub18CUB_300001_SM_10006detail6reduce28DeviceReduceSingleTileKernelINS2_10policy_hubIN4cuda3std3__45tupleIJblEEEjN6thrust24THRUST_300001_SM_1000_NS8cuda_cub9__find_if7functorIS9_EEE10Policy1000ENSB_12zip_iteratorINS8_IJNSD_26transform_input_iterator_tIbNSC_6detail35transform_pair_of_input_iterators_tIbNSB_6detail15normal_iteratorINSB_10device_ptrIiEEEESQ_NS7_8equal_toIiEEEENS7_10__not_fn_tINS7_10__identityEEEEENSB_17counting_iteratorIlNSB_11use_defaultESZ_SZ_EEEEEEEPS9_jSF_S9_S9_SV_EEvT0_T1_T2_T3_T4_T6_,(.L_x_1632 - _ZN3cub18CUB_300001_SM_10006detail6reduce28DeviceReduceSingleTileKernelINS2_10policy_hubIN4cuda3std3__45tupleIJblEEEjN6thrust24THRUST_300001_SM_1000_NS8cuda_cub9__find_if7functorIS9_EEE10Policy1000ENSB_12zip_iteratorINS8_IJNSD_26transform_input_iterator_tIbNSC_6detail35transform_pair_of_input_iterators_tIbNSB_6detail15normal_iteratorINSB_10device_ptrIiEEEESQ_NS7_8equal_toIiEEEENS7_10__not_fn_tINS7_10__identityEEEEENSB_17counting_iteratorIlNSB_11use_defaultESZ_SZ_EEEEEEEPS9_jSF_S9_S9_SV_EEvT0_T1_T2_T3_T4_T6_)
        .other          _ZN3cub18CUB_300001_SM_10006detail6reduce28DeviceReduceSingleTileKernelINS2_10policy_hubIN4cuda3std3__45tupleIJblEEEjN6thrust24THRUST_300001_SM_1000_NS8cuda_cub9__find_if7functorIS9_EEE10Policy1000ENSB_12zip_iteratorINS8_IJNSD_26transform_input_iterator_tIbNSC_6detail35transform_pair_of_input_iterators_tIbNSB_6detail15normal_iteratorINSB_10device_ptrIiEEEESQ_NS7_8equal_toIiEEEENS7_10__not_fn_tINS7_10__identityEEEEENSB_17counting_iteratorIlNSB_11use_defaultESZ_SZ_EEEEEEEPS9_jSF_S9_S9_SV_EEvT0_T1_T2_T3_T4_T6_,@"STO_CUDA_ENTRY STV_DEFAULT"
_ZN3cub18CUB_300001_SM_10006detail6reduce28DeviceReduceSingleTileKernelINS2_10policy_hubIN4cuda3std3__45tupleIJblEEEjN6thrust24THRUST_300001_SM_1000_NS8cuda_cub9__find_if7functorIS9_EEE10Policy1000ENSB_12zip_iteratorINS8_IJNSD_26transform_input_iterator_tIbNSC_6detail35transform_pair_of_input_iterators_tIbNSB_6detail15normal_iteratorINSB_10device_ptrIiEEEESQ_NS7_8equal_toIiEEEENS7_10__not_fn_tINS7_10__identityEEEEENSB_17counting_iteratorIlNSB_11use_defaultESZ_SZ_EEEEEEEPS9_jSF_S9_S9_SV_EEvT0_T1_T2_T3_T4_T6_:
.text._ZN3cub18CUB_300001_SM_10006detail6reduce28DeviceReduceSingleTileKernelINS2_10policy_hubIN4cuda3std3__45tupleIJblEEEjN6thrust24THRUST_300001_SM_1000_NS8cuda_cub9__find_if7functorIS9_EEE10Policy1000ENSB_12zip_iteratorINS8_IJNSD_26transform_input_iterator_tIbNSC_6detail35transform_pair_of_input_iterators_tIbNSB_6detail15normal_iteratorINSB_10device_ptrIiEEEESQ_NS7_8equal_toIiEEEENS7_10__not_fn_tINS7_10__identityEEEEENSB_17counting_iteratorIlNSB_11use_defaultESZ_SZ_EEEEEEEPS9_jSF_S9_S9_SV_EEvT0_T1_T2_T3_T4_T6_:
        /* <DEDUP_REMOVED lines=14> */
.L_x_959:
[----:B------:R-:W-:Y:S01]  /*00e0*/  UISETP.GT.U32.AND UP0, UPT, UR4, 0x3ff, UPT ;  /* 0x000003ff0400788c */ /* 0x000fe2000bf04070 */
[----:B------:R-:W-:Y:S08]  /*00f0*/  BSSY.RECONVERGENT B0, `(.L_x_960) ;  /* 0x0000589000007945 */ /* 0x000ff00003800200 */
[----:B------:R-:W-:Y:S05]  /*0100*/  BRA.U UP0, `(.L_x_961) ;  /* 0x00000031000c7547 */ /* 0x000fea000b800000 */
[----:B------:R-:W0:Y:S01]  /*0110*/  S2R R11, SR_TID.X ;  /* 0x00000000000b7919 */ /* 0x000e220000002100 */
[----:B------:R-:W2:Y:S08]  /*0120*/  LDC.64 R2, c[0x0][0x380] ;  /* 0x0000e000ff027b82 */ /* 0x000eb00000000a00 */
[----:B------:R-:W3:Y:S01]  /*0130*/  LDC.64 R4, c[0x0][0x388] ;  /* 0x0000e200ff047b82 */ /* 0x000ee20000000a00 */
[----:B------:R-:W-:Y:S01]  /*0140*/  IMAD.MOV.U32 R20, RZ, RZ, RZ ;  /* 0x000000ffff147224 */ /* 0x000fe200078e00ff */
        /* <DEDUP_REMOVED lines=10> */
[----:B------:R-:W-:Y:S01]  /*01f0*/  BSSY.RECONVERGENT B1, `(.L_x_962) ;  /* 0x0000121000017945 */ /* 0x000fe20003800200 */
[----:B------:R-:W-:-:S03]  /*0200*/  IMAD.MOV.U32 R27, RZ, RZ, RZ ;  /* 0x000000ffff1b7224 */ /* 0x000fc600078e00ff */
[----:B------:R-:W-:Y:S02]  /*0210*/  ISETP.GE.U32.AND P2, PT, R13, UR4, PT ;  /* 0x000000040d007c0c */ /* 0x000fe4000bf46070 */
        /* <DEDUP_REMOVED lines=18> */
.L_x_966:
        /* <DEDUP_REMOVED lines=18> */
[----:B------:R-:W-:Y:S01]  /*0460*/  LOP3.LUT P5, RZ, R28, 0xff, RZ, 0xc0, !PT ;  /* 0x000000ff1cff7812 */ /* 0x000fe200078ac0ff */
[----:B------:R-:W-:Y:S01]  /*0470*/  VIADD R14, R14, 0x8 ;  /* 0x000000080e0e7836 */ /* 0x000fe20000000000 */
[C---:B------:R-:W-:Y:S01]  /*0480*/  IADD3 R19, P3, PT, R13.reuse, UR6, RZ ;  /* 0x000000060d137c10 */ /* 0x040fe2000ff7e0ff */
[----:B------:R-:W-:Y:S01]  /*0490*/  VIADD R13, R13, 0x800 ;  /* 0x000008000d0d7836 */ /* 0x000fe20000000000 */
[----:B--2---:R-:W-:-:S02]  /*04a0*/  ISETP.NE.AND P0, PT, R22, R31, PT ;  /* 0x0000001f1600720c */ /* 0x004fc40003f05270 */
[----:B------:R-:W-:Y:S01]  /*04b0*/  ISETP.NE.AND P2, PT, R22, R31, P5 ;  /* 0x0000001f1600720c */ /* 0x000fe20002f45270 */
[----:B------:R-:W-:-:S06]  /*04c0*/  IMAD.X R22, RZ, RZ, UR7, P3 ;  /* 0x00000007ff167e24 */ /* 0x000fcc00098e06ff */
        /* <DEDUP_REMOVED lines=8> */
[----:B------:R-:W-:Y:S02]  /*0550*/  @!P2 SEL R9, R19, R20, !P5 ;  /* 0x000000141309a207 */ /* 0x000fe40006800000 */
[CC--:B------:R-:W-:Y:S02]  /*0560*/  SEL R20, R22.reuse, R27.reuse, P0 ;  /* 0x0000001b16147207 */ /* 0x0c0fe40000000000 */
        /* <DEDUP_REMOVED lines=11> */
[CC--:B------:R-:W-:Y:S02]  /*0620*/  SEL R8, R7.reuse, R20.reuse, P0 ;  /* 0x0000001407087207 */ /* 0x0c0fe40000000000 */
        /* <DEDUP_REMOVED lines=10> */
[CC--:B------:R-:W-:Y:S02]  /*06d0*/  ISETP.LT.AND.EX P0, PT, R7.reuse, R8.reuse, PT, P0 ;  /* 0x000000080700720c */ /* 0x0c0fe40003f01300 */
[----:B------:R-:W-:Y:S02]  /*06e0*/  @!P3 SEL R28, RZ, 0x1, !P6 ;  /* 0x00000001ff1cb807 */ /* 0x000fe40007000000 */
[-C--:B------:R-:W-:Y:S02]  /*06f0*/  SEL R9, R6, R27.reuse, P0 ;  /* 0x0000001b06097207 */ /* 0x080fe40000000000 */
        /* <DEDUP_REMOVED lines=27> */
[----:B------:R-:W-:Y:S02]  /*08b0*/  @!P3 SEL R28, RZ, 0x1, !P0 ;  /* 0x00000001ff1cb807 */ /* 0x000fe40004000000 */
[----:B------:R-:W-:-:S02]  /*08c0*/  IADD3 R6, P6, PT, R19, 0x500, RZ ;  /* 0x0000050013067810 */ /* 0x000fc40007fde0ff */
[----:B------:R-:W-:Y:S02]  /*08d0*/  SEL R28, R28, 0x1, !P4 ;  /* 0x000000011c1c7807 */ /* 0x000fe40006000000 */
[----:B------:R-:W-:Y:S01]  /*08e0*/  @!P5 SEL R26, R7, R8, !P2 ;  /* 0x00000008071ad207 */ /* 0x000fe20005000000 */
[----:B------:R-:W-:Y:S01]  /*08f0*/  IMAD.X R7, RZ, RZ, R22, P6 ;  /* 0x000000ffff077224 */ /* 0x000fe200030e0616 */
[----:B------:R-:W-:Y:S02]  /*0900*/  ISETP.LT.U32.AND P0, PT, R6, R9, PT ;  /* 0x000000090600720c */ /* 0x000fe40003f01070 */
[----:B------:R-:W-:Y:S02]  /*0910*/  LOP3.LUT P2, RZ, R28, 0xff, RZ, 0xc0, !PT ;  /* 0x000000ff1cff7812 */ /* 0x000fe4000784c0ff */
[----:B------:R-:W-:-:S04]  /*0920*/  ISETP.LT.AND.EX P0, PT, R7, R26, PT, P0 ;  /* 0x0000001a0700720c */ /* 0x000fc80003f01300 */
[CC--:B------:R-:W-:Y:S02]  /*0930*/  SEL R21, R6.reuse, R9.reuse, P0 ;  /* 0x0000000906157207 */ /* 0x0c0fe40000000000 */
[CC--:B------:R-:W-:Y:S02]  /*0940*/  SEL R20, R7.reuse, R26.reuse, P0 ;  /* 0x0000001a07147207 */ /* 0x0c0fe40000000000 */
[----:B------:R-:W-:Y:S02]  /*0950*/  @!P4 SEL R21, R6, R9, !P3 ;  /* 0x000000090615c207 */ /* 0x000fe40005800000 */
[----:B------:R-:W-:Y:S02]  /*0960*/  @!P4 SEL R20, R7, R26, !P3 ;  /* 0x0000001a0714c207 */ /* 0x000fe40005800000 */
[----:B------:R-:W-:Y:S02]  /*0970*/  IADD3 R8, P0, PT, R19, 0x600, RZ ;  /* 0x0000060013087810 */ /* 0x000fe40007f1e0ff */
[----:B------:R-:W-:-:S02]  /*0980*/  ISETP.NE.AND P3, PT, R17, R18, PT ;  /* 0x000000121100720c */ /* 0x000fc40003f65270 */
[----:B------:R-:W-:Y:S01]  /*0990*/  ISETP.NE.AND P4, PT, R17, R18, P2 ;  /* 0x000000121100720c */ /* 0x000fe20001785270 */
[----:B------:R-:W-:Y:S01]  /*09a0*/  IMAD.X R9, RZ, RZ, R22, P0 ;  /* 0x000000ffff097224 */ /* 0x000fe200000e0616 */
[----:B------:R-:W-:Y:S02]  /*09b0*/  @!P2 SEL R28, RZ, 0x1, !P3 ;  /* 0x00000001ff1ca807 */ /* 0x000fe40005800000 */
[----:B------:R-:W-:Y:S02]  /*09c0*/  ISETP.LT.U32.AND P0, PT, R8, R21, PT ;  /* 0x000000150800720c */ /* 0x000fe40003f01070 */
[----:B------:R-:W-:Y:S02]  /*09d0*/  SEL R28, R28, 0x1, !P4 ;  /* 0x000000011c1c7807 */ /* 0x000fe40006000000 */
[----:B------:R-:W-:Y:S02]  /*09e0*/  IADD3 R19, P5, PT, R19, 0x700, RZ ;  /* 0x0000070013137810 */ /* 0x000fe40007fbe0ff */
[----:B------:R-:W-:-:S02]  /*09f0*/  ISETP.LT.AND.EX P0, PT, R9, R20, PT, P0 ;  /* 0x000000140900720c */ /* 0x000fc40003f01300 */
[----:B------:R-:W-:Y:S01]  /*0a00*/  LOP3.LUT P3, RZ, R28, 0xff, RZ, 0xc0, !PT ;  /* 0x000000ff1cff7812 */ /* 0x000fe2000786c0ff */
[----:B------:R-:W-:Y:S01]  /*0a10*/  IMAD.X R22, RZ, RZ, R22, P5 ;  /* 0x000000ffff167224 */ /* 0x000fe200028e0616 */
[-C--:B------:R-:W-:Y:S02]  /*0a20*/  SEL R6, R8, R21.reuse, P0 ;  /* 0x0000001508067207 */ /* 0x080fe40000000000 */
[CC--:B------:R-:W-:Y:S02]  /*0a30*/  SEL R7, R9.reuse, R20.reuse, P0 ;  /* 0x0000001409077207 */ /* 0x0c0fe40000000000 */
[----:B------:R-:W-:Y:S02]  /*0a40*/  ISETP.NE.AND P5, PT, R14, RZ, PT ;  /* 0x000000ff0e00720c */ /* 0x000fe40003fa5270 */
[----:B------:R-:W-:Y:S02]  /*0a50*/  @!P4 SEL R6, R8, R21, !P2 ;  /* 0x000000150806c207 */ /* 0x000fe40005000000 */
[----:B------:R-:W-:-:S02]  /*0a60*/  @!P4 SEL R7, R9, R20, !P2 ;  /* 0x000000140907c207 */ /* 0x000fc40005000000 */
[----:B------:R-:W-:Y:S02]  /*0a70*/  ISETP.NE.AND P4, PT, R15, R16, P3 ;  /* 0x000000100f00720c */ /* 0x000fe40001f85270 */
        /* <DEDUP_REMOVED lines=8> */
[----:B------:R-:W-:Y:S01]  /*0b00*/  @!P4 SEL R27, R22, R7, !P3 ;  /* 0x00000007161bc207 */ /* 0x000fe20005800000 */
[----:B------:R-:W-:Y:S06]  /*0b10*/  @P5 BRA `(.L_x_966) ;  /* 0xfffffff800085947 */ /* 0x000fec000383ffff */
.L_x_965:
[----:B------:R-:W-:Y:S05]  /*0b20*/  BSYNC.RECONVERGENT B2 ;  /* 0x0000000000027941 */ /* 0x000fea0003800200 */
.L_x_964:
        /* <DEDUP_REMOVED lines=16> */
[----:B------:R0:W5:Y:S04]  /*0c30*/  LDG.E R14, desc[UR8][R2.64+0xc00] ;  /* 0x000c0008020e7981 */ /* 0x000168000c1e1900 */
[----:B------:R1:W5:Y:S01]  /*0c40*/  LDG.E R17, desc[UR8][R4.64+0xc00] ;  /* 0x000c000804117981 */ /* 0x000362000c1e1900 */
[----:B------:R-:W-:-:S02]  /*0c50*/  LOP3.LUT P3, RZ, R28, 0xff, RZ, 0xc0, !PT ;  /* 0x000000ff1cff7812 */ /* 0x000fc4000786c0ff */
[----:B--2---:R-:W-:-:S05]  /*0c60*/  IADD3 R19, P2, PT, R13, UR10, RZ ;  /* 0x0000000a0d137c10 */ /* 0x004fca000ff5e0ff */
[----:B------:R-:W-:Y:S02]  /*0c70*/  IMAD.X R16, RZ, RZ, UR11, P2 ;  /* 0x0000000bff107e24 */ /* 0x000fe400090e06ff */
[----:B0-----:R-:W-:-:S05]  /*0c80*/  VIADD R2, R13, 0x100 ;  /* 0x000001000d027836 */ /* 0x001fca0000000000 */
[----:B------:R-:W-:-:S05]  /*0c90*/  IADD3 R3, P5, PT, R2, UR10, RZ ;  /* 0x0000000a02037c10 */ /* 0x000fca000ffbe0ff */
[----:B-1----:R-:W-:Y:S02]  /*0ca0*/  IMAD.X R4, RZ, RZ, UR11, P5 ;  /* 0x0000000bff047e24 */ /* 0x002fe4000a8e06ff */
[----:B------:R-:W-:Y:S01]  /*0cb0*/  VIADD R2, R13, 0x200 ;  /* 0x000002000d027836 */ /* 0x000fe20000000000 */
[CC--:B----4-:R-:W-:Y:S02]  /*0cc0*/  ISETP.NE.AND P0, PT, R6.reuse, R7.reuse, PT ;  /* 0x000000070600720c */ /* 0x0d0fe40003f05270 */
[----:B------:R-:W-:Y:S02]  /*0cd0*/  ISETP.NE.AND P4, PT, R6, R7, P3 ;  /* 0x000000070600720c */ /* 0x000fe40001f85270 */
[----:B------:R-:W-:-:S04]  /*0ce0*/  @!P3 SEL R28, RZ, 0x1, !P0 ;  /* 0x00000001ff1cb807 */ /* 0x000fc80004000000 */
[----:B------:R-:W-:Y:S02]  /*0cf0*/  SEL R28, R28, 0x1, !P4 ;  /* 0x000000011c1c7807 */ /* 0x000fe40006000000 */
[----:B------:R-:W-:Y:S02]  /*0d00*/  ISETP.LT.U32.AND P0, PT, R19, R20, PT ;  /* 0x000000141300720c */ /* 0x000fe40003f01070 */
[----:B------:R-:W-:Y:S02]  /*0d10*/  LOP3.LUT P2, RZ, R28, 0xff, RZ, 0xc0, !PT ;  /* 0x000000ff1cff7812 */ /* 0x000fe4000784c0ff */
[----:B------:R-:W-:-:S04]  /*0d20*/  ISETP.LT.AND.EX P0, PT, R16, R27, PT, P0 ;  /* 0x0000001b1000720c */ /* 0x000fc80003f01300 */
[CC--:B------:R-:W-:Y:S02]  /*0d30*/  SEL R6, R19.reuse, R20.reuse, P0 ;  /* 0x0000001413067207 */ /* 0x0c0fe40000000000 */
[----:B------:R-:W-:Y:S02]  /*0d40*/  SEL R5, R16, R27, P0 ;  /* 0x0000001b10057207 */ /* 0x000fe40000000000 */
[----:B---3--:R-:W-:Y:S02]  /*0d50*/  ISETP.NE.AND P0, PT, R8, R9, PT ;  /* 0x000000090800720c */ /* 0x008fe40003f05270 */
[----:B------:R-:W-:Y:S02]  /*0d60*/  @!P4 SEL R6, R19, R20, !P3 ;  /* 0x000000141306c207 */ /* 0x000fe40005800000 */
[----:B------:R-:W-:Y:S02]  /*0d70*/  @!P4 SEL R5, R16, R27, !P3 ;  /* 0x0000001b1005c207 */ /* 0x000fe40005800000 */
[----:B------:R-:W-:-:S02]  /*0d80*/  ISETP.NE.AND P4, PT, R8, R9, P2 ;  /* 0x000000090800720c */ /* 0x000fc40001785270 */
[----:B------:R-:W-:-:S04]  /*0d90*/  @!P2 SEL R28, RZ, 0x1, !P0 ;  /* 0x00000001ff1ca807 */ /* 0x000fc80004000000 */
        /* <DEDUP_REMOVED lines=27> */
[-C--:B------:R-:W-:Y:S02]  /*0f50*/  ISETP.LT.AND.EX P0, PT, R3, R4.reuse, PT, P0 ;  /* 0x000000040300720c */ /* 0x080fe40003f01300 */
[----:B------:R-:W-:Y:S01]  /*0f60*/  @!P2 SEL R28, RZ, 0x1, !P3 ;  /* 0x00000001ff1ca807 */ /* 0x000fe20005800000 */
[----:B------:R-:W-:Y:S01]  /*0f70*/  VIADD R13, R13, 0x400 ;  /* 0x000004000d0d7836 */ /* 0x000fe20000000000 */
[----:B------:R-:W-:Y:S02]  /*0f80*/  SEL R20, R2, R5, P0 ;  /* 0x0000000502147207 */ /* 0x000fe40000000000 */
[----:B------:R-:W-:Y:S02]  /*0f90*/  SEL R27, R3, R4, P0 ;  /* 0x00000004031b7207 */ /* 0x000fe40000000000 */
[----:B------:R-:W-:-:S02]  /*0fa0*/  SEL R28, R28, 0x1, !P4 ;  /* 0x000000011c1c7807 */ /* 0x000fc40006000000 */
[----:B------:R-:W-:Y:S02]  /*0fb0*/  @!P4 SEL R20, R2, R5, !P2 ;  /* 0x000000050214c207 */ /* 0x000fe40005000000 */
[----:B------:R-:W-:-:S07]  /*0fc0*/  @!P4 SEL R27, R3, R4, !P2 ;  /* 0x00000004031bc207 */ /* 0x000fce0005000000 */
.L_x_968:
[----:B------:R-:W-:Y:S05]  /*0fd0*/  BSYNC.RECONVERGENT B2 ;  /* 0x0000000000027941 */ /* 0x000fea0003800200 */
.L_x_967:
        /* <DEDUP_REMOVED lines=42> */
.L_x_970:
[----:B------:R-:W-:Y:S05]  /*1280*/  BSYNC.RECONVERGENT B2 ;  /* 0x0000000000027941 */ /* 0x000fea0003800200 */
.L_x_969:
        /* <DEDUP_REMOVED lines=23> */
.L_x_963:
[----:B------:R-:W-:Y:S05]  /*1400*/  BSYNC.RECONVERGENT B1 ;  /* 0x0000000000017941 */ /* 0x000fea0003800200 */
.L_x_962:
[----:B------:R-:W-:-:S09]  /*1410*/  UISETP.GE.U32.AND UP0, UPT, UR4, 0x100, UPT ;  /* 0x000001000400788c */ /* 0x000fd2000bf06070 */
        /* <DEDUP_REMOVED lines=25> */
.L_x_973:
[----:B------:R-:W-:Y:S05]  /*15b0*/  BSYNC.RECONVERGENT B1 ;  /* 0x0000000000017941 */ /* 0x000fea0003800200 */
.L_x_972:
        /* <DEDUP_REMOVED lines=23> */
.L_x_975:
[----:B------:R-:W-:Y:S05]  /*1730*/  BSYNC.RECONVERGENT B1 ;  /* 0x0000000000017941 */ /* 0x000fea0003800200 */
.L_x_974:
        /* <DEDUP_REMOVED lines=20> */
.L_x_977:
[----:B------:R-:W-:Y:S05]  /*1880*/  BSYNC.RECONVERGENT B1 ;  /* 0x0000000000017941 */ /* 0x000fea0003800200 */
.L_x_976:
        /* <DEDUP_REMOVED lines=20> */
.L_x_979:
[----:B------:R-:W-:Y:S05]  /*19d0*/  BSYNC.RECONVERGENT B1 ;  /* 0x0000000000017941 */ /* 0x000fea0003800200 */
.L_x_978:
        /* <DEDUP_REMOVED lines=20> */
.L_x_981:
[----:B------:R-:W-:Y:S05]  /*1b20*/  BSYNC.RECONVERGENT B1 ;  /* 0x0000000000017941 */ /* 0x000fea0003800200 */
.L_x_980:
[----:B------:R-:W-:Y:S04]  /*1b30*/  BSSY.RECONVERGENT B1, `(.L_x_982) ;  /* 0x000000b000017945 */ /* 0x000fe80003800200 */
[----:B------:R-:W-:Y:S05]  /*1b40*/  @P1 BRA `(.L_x_983) ;  /* 0x0000000000241947 */ /* 0x000fea0003800000 */
[----:B--2---:R-:W2:Y:S01]  /*1b50*/  S2R R4, SR_CgaCtaId ;  /* 0x0000000000047919 */ /* 0x004ea20000008800 */
[----:B0-----:R-:W-:Y:S01]  /*1b60*/  MOV R3, 0x400 ;  /* 0x0000040000037802 */ /* 0x001fe20000000f00 */
[----:B------:R-:W-:Y:S01]  /*1b70*/  IMAD.MOV.U32 R21, RZ, RZ, R27 ;  /* 0x000000ffff157224 */ /* 0x000fe200078e001b */
[----:B------:R-:W-:-:S04]  /*1b80*/  SHF.R.U32.HI R2, RZ, 0x1, R11 ;  /* 0x00000001ff027819 */ /* 0x000fc8000001160b */
[----:B------:R-:W-:Y:S02]  /*1b90*/  LOP3.LUT R2, R2, 0x1f0, RZ, 0xc0, !PT ;  /* 0x000001f002027812 */ /* 0x000fe400078ec0ff */
[----:B--2---:R-:W-:-:S05]  /*1ba0*/  LEA R3, R4, R3, 0x18 ;  /* 0x0000000304037211 */ /* 0x004fca00078ec0ff */
[----:B------:R-:W-:-:S05]  /*1bb0*/  IMAD.IADD R3, R2, 0x1, R3 ;  /* 0x0000000102037824 */ /* 0x000fca00078e0203 */
[----:B------:R0:W-:Y:S04]  /*1bc0*/  STS.64 [R3+0x10], R20 ;  /* 0x0000101403007388 */ /* 0x0001e80000000a00 */
[----:B------:R0:W-:Y:S02]  /*1bd0*/  STS.U8 [R3+0x8], R28 ;  /* 0x0000081c03007388 */ /* 0x0001e40000000000 */
.L_x_983:
[----:B------:R-:W-:Y:S05]  /*1be0*/  BSYNC.RECONVERGENT B1 ;  /* 0x0000000000017941 */ /* 0x000fea0003800200 */
.L_x_982:
        /* <DEDUP_REMOVED lines=15> */
[----:B-----5:R-:W-:-:S04]  /*1ce0*/  ISETP.NE.AND P2, PT, R10, RZ, PT ;  /* 0x000000ff0a00720c */ /* 0x020fc80003f45270 */
[----:B------:R-:W-:Y:S02]  /*1cf0*/  @P4 SEL R10, R28, 0x1, !P2 ;  /* 0x000000011c0a4807 */ /* 0x000fe40005000000 */
[-C--:B--2---:R-:W-:Y:S01]  /*1d00*/  ISETP.LT.U32.AND P0, PT, R4, R20.reuse, PT ;  /* 0x000000140400720c */ /* 0x084fe20003f01070 */
[----:B------:R-:W-:Y:S01]  /*1d10*/  LDS.U8 R28, [UR5+0x78] ;  /* 0x00007805ff1c7984 */ /* 0x000fe20008000000 */
[----:B------:R-:W-:Y:S02]  /*1d20*/  LOP3.LUT P3, RZ, R10, 0xff, RZ, 0xc0, !PT ;  /* 0x000000ff0aff7812 */ /* 0x000fe4000786c0ff */
[----:B------:R-:W-:Y:S02]  /*1d30*/  ISETP.LT.AND.EX P0, PT, R5, R27, PT, P0 ;  /* 0x0000001b0500720c */ /* 0x000fe40003f01300 */
[----:B----4-:R-:W-:Y:S02]  /*1d40*/  ISETP.NE.AND P5, PT, R12, RZ, PT ;  /* 0x000000ff0c00720c */ /* 0x010fe40003fa5270 */
[----:B-1-3--:R-:W-:-:S02]  /*1d50*/  @P2 SEL R20, R4, R20, P0 ;  /* 0x0000001404142207 */ /* 0x00afc40000000000 */
[C---:B------:R-:W-:Y:S02]  /*1d60*/  @P2 SEL R27, R5.reuse, R27, P0 ;  /* 0x0000001b051b2207 */ /* 0x040fe40000000000 */
[----:B------:R-:W-:Y:S02]  /*1d70*/  SEL R11, R4, R20, !P4 ;  /* 0x00000014040b7207 */ /* 0x000fe40006000000 */
[----:B------:R-:W-:Y:S02]  /*1d80*/  SEL R13, R5, R27, !P4 ;  /* 0x0000001b050d7207 */ /* 0x000fe40006000000 */
[----:B------:R-:W-:Y:S01]  /*1d90*/  ISETP.LT.U32.AND P0, PT, R6, R11, PT ;  /* 0x0000000b0600720c */ /* 0x000fe20003f01070 */
[----:B------:R-:W-:Y:S01]  /*1da0*/  LDS.64 R4, [UR5+0x60] ;  /* 0x00006005ff047984 */ /* 0x000fe20008000a00 */
[----:B------:R-:W-:Y:S02]  /*1db0*/  @P3 SEL R12, R10, 0x1, !P5 ;  /* 0x000000010a0c3807 */ /* 0x000fe40006800000 */
[----:B------:R-:W-:Y:S01]  /*1dc0*/  ISETP.LT.AND.EX P0, PT, R7, R13, PT, P0 ;  /* 0x0000000d0700720c */ /* 0x000fe20003f01300 */
[----:B------:R-:W1:Y:S01]  /*1dd0*/  LDS.U8 R10, [UR5+0x58] ;  /* 0x00005805ff0a7984 */ /* 0x000e620008000000 */
[----:B------:R-:W-:-:S02]  /*1de0*/  LOP3.LUT P2, RZ, R12, 0xff, RZ, 0xc0, !PT ;  /* 0x000000ff0cff7812 */ /* 0x000fc4000784c0ff */
[----:B------:R-:W-:Y:S02]  /*1df0*/  @P5 SEL R11, R6, R11, P0 ;  /* 0x0000000b060b5207 */ /* 0x000fe40000000000 */
[----:B------:R-:W-:Y:S02]  /*1e00*/  ISETP.NE.AND P4, PT, R14, RZ, PT ;  /* 0x000000ff0e00720c */ /* 0x000fe40003f85270 */
[C---:B------:R-:W-:Y:S02]  /*1e10*/  @P5 SEL R13, R7.reuse, R13, P0 ;  /* 0x0000000d070d5207 */ /* 0x040fe40000000000 */
[----:B------:R-:W-:Y:S02]  /*1e20*/  SEL R11, R6, R11, !P3 ;  /* 0x0000000b060b7207 */ /* 0x000fe40005800000 */
[----:B------:R-:W-:Y:S02]  /*1e30*/  SEL R13, R7, R13, !P3 ;  /* 0x0000000d070d7207 */ /* 0x000fe40005800000 */
[----:B------:R-:W-:Y:S01]  /*1e40*/  ISETP.LT.U32.AND P0, PT, R8, R11, PT ;  /* 0x0000000b0800720c */ /* 0x000fe20003f01070 */
[----:B------:R-:W-:Y:S01]  /*1e50*/  LDS.64 R6, [UR5+0x70] ;  /* 0x00007005ff067984 */ /* 0x000fe20008000a00 */
[----:B------:R-:W-:-:S02]  /*1e60*/  @P2 SEL R14, R12, 0x1, !P4 ;  /* 0x000000010c0e2807 */ /* 0x000fc40006000000 */
[----:B------:R-:W-:Y:S01]  /*1e70*/  ISETP.LT.AND.EX P0, PT, R9, R13, PT, P0 ;  /* 0x0000000d0900720c */ /* 0x000fe20003f01300 */
[----:B------:R-:W2:Y:S01]  /*1e80*/  LDS.U8 R12, [UR5+0x68] ;  /* 0x00006805ff0c7984 */ /* 0x000ea20008000000 */
[----:B------:R-:W-:Y:S02]  /*1e90*/  ISETP.NE.AND P3, PT, R15, RZ, PT ;  /* 0x000000ff0f00720c */ /* 0x000fe40003f65270 */
[----:B------:R-:W-:Y:S02]  /*1ea0*/  @P4 SEL R11, R8, R11, P0 ;  /* 0x0000000b080b4207 */ /* 0x000fe40000000000 */
[----:B------:R-:W-:Y:S02]  /*1eb0*/  LOP3.LUT P5, RZ, R14, 0xff, RZ, 0xc0, !PT ;  /* 0x000000ff0eff7812 */ /* 0x000fe400078ac0ff */
[----:B------:R-:W-:Y:S02]  /*1ec0*/  @P4 SEL R13, R9, R13, P0 ;  /* 0x0000000d090d4207 */ /* 0x000fe40000000000 */
[----:B------:R-:W-:-:S02]  /*1ed0*/  SEL R11, R8, R11, !P2 ;  /* 0x0000000b080b7207 */ /* 0x000fc40005000000 */
[----:B------:R-:W-:Y:S02]  /*1ee0*/  SEL R13, R9, R13, !P2 ;  /* 0x0000000d090d7207 */ /* 0x000fe40005000000 */
[----:B0-----:R-:W-:Y:S01]  /*1ef0*/  ISETP.LT.U32.AND P0, PT, R2, R11, PT ;  /* 0x0000000b0200720c */ /* 0x001fe20003f01070 */
[----:B------:R-:W0:Y:S03]  /*1f00*/  LDS.64 R8, [UR5+0x80] ;  /* 0x00008005ff087984 */ /* 0x000e260008000a00 */
[----:B------:R-:W-:Y:S02]  /*1f10*/  ISETP.LT.AND.EX P0, PT, R3, R13, PT, P0 ;  /* 0x0000000d0300720c */ /* 0x000fe40003f01300 */
[----:B------:R-:W-:Y:S02]  /*1f20*/  @P5 SEL R15, R14, 0x1, !P3 ;  /* 0x000000010e0f5807 */ /* 0x000fe40005800000 */
[----:B------:R-:W-:-:S02]  /*1f30*/  @P3 SEL R11, R2, R11, P0 ;  /* 0x0000000b020b3207 */ /* 0x000fc40000000000 */
[----:B-1----:R-:W-:Y:S02]  /*1f40*/  ISETP.NE.AND P2, PT, R10, RZ, PT ;  /* 0x000000ff0a00720c */ /* 0x002fe40003f45270 */
[----:B------:R-:W-:Y:S02]  /*1f50*/  @P3 SEL R13, R3, R13, P0 ;  /* 0x0000000d030d3207 */ /* 0x000fe40000000000 */
[----:B------:R-:W-:Y:S02]  /*1f60*/  SEL R11, R2, R11, !P5 ;  /* 0x0000000b020b7207 */ /* 0x000fe40006800000 */
[----:B------:R-:W-:Y:S02]  /*1f70*/  LOP3.LUT P4, RZ, R15, 0xff, RZ, 0xc0, !PT ;  /* 0x000000ff0fff7812 */ /* 0x000fe4000788c0ff */
[----:B------:R-:W-:Y:S02]  /*1f80*/  SEL R13, R3, R13, !P5 ;  /* 0x0000000d030d7207 */ /* 0x000fe40006800000 */
[----:B------:R-:W-:-:S04]  /*1f90*/  ISETP.LT.U32.AND P0, PT, R4, R11, PT ;  /* 0x0000000b0400720c */ /* 0x000fc80003f01070 */
[----:B------:R-:W-:Y:S02]  /*1fa0*/  ISETP.LT.AND.EX P0, PT, R5, R13, PT, P0 ;  /* 0x0000000d0500720c */ /* 0x000fe40003f01300 */
[----:B--2---:R-:W-:Y:S02]  /*1fb0*/  ISETP.NE.AND P3, PT, R12, RZ, PT ;  /* 0x000000ff0c00720c */ /* 0x004fe40003f65270 */
[C---:B------:R-:W-:Y:S02]  /*1fc0*/  @P2 SEL R11, R4.reuse, R11, P0 ;  /* 0x0000000b040b2207 */ /* 0x040fe40000000000 */
[----:B------:R-:W-:Y:S02]  /*1fd0*/  @P4 SEL R10, R15, 0x1, !P2 ;  /* 0x000000010f0a4807 */ /* 0x000fe40005000000 */
[----:B------:R-:W-:Y:S02]  /*1fe0*/  @P2 SEL R13, R5, R13, P0 ;  /* 0x0000000d050d2207 */ /* 0x000fe40000000000 */
[----:B------:R-:W-:-:S02]  /*1ff0*/  SEL R3, R4, R11, !P4 ;  /* 0x0000000b04037207 */ /* 0x000fc40006000000 */
[----:B------:R-:W-:Y:S02]  /*2000*/  LOP3.LUT P5, RZ, R10, 0xff, RZ, 0xc0, !PT ;  /* 0x000000ff0aff7812 */ /* 0x000fe400078ac0ff */
[----:B------:R-:W-:Y:S02]  /*2010*/  SEL R5, R5, R13, !P4 ;  /* 0x0000000d05057207 */ /* 0x000fe40006000000 */
[----:B------:R-:W-:Y:S02]  /*2020*/  ISETP.LT.U32.AND P0, PT, R6, R3, PT ;  /* 0x000000030600720c */ /* 0x000fe40003f01070 */
        /* <DEDUP_REMOVED lines=16> */
.L_x_971:
        /* <DEDUP_REMOVED lines=36> */
.L_x_986:
[----:B------:R-:W-:Y:S05]  /*2370*/  BSYNC.RECONVERGENT B1 ;  /* 0x0000000000017941 */ /* 0x000fea0003800200 */
.L_x_985:
        /* <DEDUP_REMOVED lines=21> */
.L_x_988:
[----:B------:R-:W-:Y:S05]  /*24d0*/  BSYNC.RECONVERGENT B1 ;  /* 0x0000000000017941 */ /* 0x000fea0003800200 */
.L_x_987:
        /* <DEDUP_REMOVED lines=20> */
.L_x_990:
[----:B------:R-:W-:Y:S05]  /*2620*/  BSYNC.RECONVERGENT B1 ;  /* 0x0000000000017941 */ /* 0x000fea0003800200 */
.L_x_989:
        /* <DEDUP_REMOVED lines=20> */
.L_x_992:
[----:B------:R-:W-:Y:S05]  /*2770*/  BSYNC.RECONVERGENT B1 ;  /* 0x0000000000017941 */ /* 0x000fea0003800200 */
.L_x_991:
        /* <DEDUP_REMOVED lines=20> */
.L_x_994:
[----:B------:R-:W-:Y:S05]  /*28c0*/  BSYNC.RECONVERGENT B1 ;  /* 0x0000000000017941 */ /* 0x000fea0003800200 */
.L_x_993:
[----:B------:R-:W-:Y:S04]  /*28d0*/  BSSY.RECONVERGENT B1, `(.L_x_995) ;  /* 0x000000b000017945 */ /* 0x000fe80003800200 */
[----:B------:R-:W-:Y:S05]  /*28e0*/  @P1 BRA `(.L_x_996) ;  /* 0x0000000000241947 */ /* 0x000fea0003800000 */
[----:B0-----:R-:W0:Y:S01]  /*28f0*/  S2R R4, SR_CgaCtaId ;  /* 0x0000000000047919 */ /* 0x001e220000008800 */
[----:B------:R-:W-:Y:S01]  /*2900*/  MOV R3, 0x400 ;  /* 0x0000040000037802 */ /* 0x000fe20000000f00 */
[----:B------:R-:W-:Y:S01]  /*2910*/  IMAD.MOV.U32 R21, RZ, RZ, R27 ;  /* 0x000000ffff157224 */ /* 0x000fe200078e001b */
[----:B--234-:R-:W-:-:S04]  /*2920*/  SHF.R.U32.HI R2, RZ, 0x1, R11 ;  /* 0x00000001ff027819 */ /* 0x01cfc8000001160b */
[----:B------:R-:W-:Y:S02]  /*2930*/  LOP3.LUT R2, R2, 0x1f0, RZ, 0xc0, !PT ;  /* 0x000001f002027812 */ /* 0x000fe400078ec0ff */
[----:B0-----:R-:W-:-:S05]  /*2940*/  LEA R3, R4, R3, 0x18 ;  /* 0x0000000304037211 */ /* 0x001fca00078ec0ff */
[----:B------:R-:W-:-:S05]  /*2950*/  IMAD.IADD R3, R2, 0x1, R3 ;  /* 0x0000000102037824 */ /* 0x000fca00078e0203 */
[----:B------:R0:W-:Y:S04]  /*2960*/  STS.64 [R3+0x10], R20 ;  /* 0x0000101403007388 */ /* 0x0001e80000000a00 */
[----:B------:R0:W-:Y:S02]  /*2970*/  STS.U8 [R3+0x8], R28 ;  /* 0x0000081c03007388 */ /* 0x0001e40000000000 */
.L_x_996:
[----:B------:R-:W-:Y:S05]  /*2980*/  BSYNC.RECONVERGENT B1 ;  /* 0x0000000000017941 */ /* 0x000fea0003800200 */
.L_x_995:
[----:B------:R-:W-:Y:S01]  /*2990*/  BAR.SYNC.DEFER_BLOCKING 0x0 ;  /* 0x0000000000007b1d */ /* 0x000fe20000010000 */
[----:B------:R-:W-:-:S13]  /*29a0*/  ISETP.NE.AND P1, PT, R11, RZ, PT ;  /* 0x000000ff0b00720c */ /* 0x000fda0003f25270 */
[----:B------:R-:W-:Y:S05]  /*29b0*/  @P1 BRA `(.L_x_984) ;  /* 0x0000002c00f01947 */ /* 0x000fea0003800000 */
[----:B------:R-:W-:Y:S02]  /*29c0*/  UISETP.GE.U32.AND UP0, UPT, UR4, 0x21, UPT ;  /* 0x000000210400788c */ /* 0x000fe4000bf06070 */
[----:B------:R-:W-:Y:S02]  /*29d0*/  UISETP.GE.U32.AND UP1, UPT, UR4, 0x41, UPT ;  /* 0x000000410400788c */ /* 0x000fe4000bf26070 */
[----:B------:R-:W-:Y:S02]  /*29e0*/  UISETP.GE.U32.AND UP2, UPT, UR4, 0x61, UPT ;  /* 0x000000610400788c */ /* 0x000fe4000bf46070 */
[----:B------:R-:W-:Y:S02]  /*29f0*/  UISETP.GE.U32.AND UP3, UPT, UR4, 0x81, UPT ;  /* 0x000000810400788c */ /* 0x000fe4000bf66070 */
[----:B------:R-:W-:Y:S02]  /*2a00*/  UISETP.GE.U32.AND UP4, UPT, UR4, 0xa1, UPT ;  /* 0x000000a10400788c */ /* 0x000fe4000bf86070 */
[----:B------:R-:W-:-:S02]  /*2a10*/  UISETP.GE.U32.AND UP5, UPT, UR4, 0xc1, UPT ;  /* 0x000000c10400788c */ /* 0x000fc4000bfa6070 */
[----:B------:R-:W-:Y:S01]  /*2a20*/  UISETP.GE.U32.AND UP6, UPT, UR4, 0xe1, UPT ;  /* 0x000000e10400788c */ /* 0x000fe2000bfc6070 */
        /* <DEDUP_REMOVED lines=16> */
.L_x_997:
        /* <DEDUP_REMOVED lines=16> */
.L_x_998:
        /* <DEDUP_REMOVED lines=16> */
.L_x_999:
        /* <DEDUP_REMOVED lines=16> */
.L_x_1000:
        /* <DEDUP_REMOVED lines=16> */
.L_x_1001:
        /* <DEDUP_REMOVED lines=16> */
.L_x_1002:
        /* <DEDUP_REMOVED lines=17> */
.L_x_961:
        /* <DEDUP_REMOVED lines=15> */
[----:B------:R-:W-:Y:S01]  /*3230*/  UIADD3 UR5, UPT, UPT, UR4, -0x400, URZ ;  /* 0xfffffc0004057890 */ /* 0x000fe2000fffe0ff */
[----:B------:R-:W-:-:S03]  /*3240*/  IMAD.MOV.U32 R22, RZ, RZ, 0x400 ;  /* 0x00000400ff167424 */ /* 0x000fc600078e00ff */
[----:B------:R-:W-:Y:S01]  /*3250*/  UISETP.GE.U32.AND UP0, UPT, UR5, 0x400, UPT ;  /* 0x000004000500788c */ /* 0x000fe2000bf06070 */
[----:B---3--:R-:W-:Y:S01]  /*3260*/  ISETP.NE.AND P0, PT, R6, R7, PT ;  /* 0x000000070600720c */ /* 0x008fe20003f05270 */
[----:B------:R-:W-:-:S03]  /*3270*/  VIADD R6, R21, 0x200 ;  /* 0x0000020015067836 */ /* 0x000fc60000000000 */
[----:B------:R-:W-:Y:S02]  /*3280*/  SEL R20, R21, R20, P0 ;  /* 0x0000001415147207 */ /* 0x000fe40000000000 */
[----:B--2---:R-:W-:Y:S02]  /*3290*/  IADD3 R15, P1, PT, R6, UR6, RZ ;  /* 0x00000006060f7c10 */ /* 0x004fe4000ff3e0ff */
[----:B------:R-:W-:Y:S02]  /*32a0*/  IADD3 R20, P3, PT, R20, UR6, RZ ;  /* 0x0000000614147c10 */ /* 0x000fe4000ff7e0ff */
[----:B----4-:R-:W-:Y:S01]  /*32b0*/  ISETP.NE.AND P2, PT, R10, R11, PT ;  /* 0x0000000b0a00720c */ /* 0x010fe20003f45270 */
[----:B------:R-:W-:Y:S01]  /*32c0*/  IMAD.X R6, RZ, RZ, UR7, P1 ;  /* 0x00000007ff067e24 */ /* 0x000fe200088e06ff */
[C---:B------:R-:W-:Y:S01]  /*32d0*/  ISETP.LT.U32.AND P1, PT, R15.reuse, R20, PT ;  /* 0x000000140f00720c */ /* 0x040fe20003f21070 */
[----:B------:R-:W-:Y:S01]  /*32e0*/  IMAD.X R27, RZ, RZ, UR7, P3 ;  /* 0x00000007ff1b7e24 */ /* 0x000fe200098e06ff */
[----:B------:R-:W-:-:S02]  /*32f0*/  IADD3 R7, P3, PT, R15, 0x100, RZ ;  /* 0x000001000f077810 */ /* 0x000fc40007f7e0ff */
[----:B-----5:R-:W-:Y:S02]  /*3300*/  ISETP.NE.OR P0, PT, R8, R9, P0 ;  /* 0x000000090800720c */ /* 0x020fe40000705670 */
[----:B------:R-:W-:-:S05]  /*3310*/  ISETP.LT.AND.EX P1, PT, R6, R27, PT, P1 ;  /* 0x0000001b0600720c */ /* 0x000fca0003f21310 */
        /* <DEDUP_REMOVED lines=8> */
[----:B------:R-:W-:Y:S02]  /*33a0*/  ISETP.LT.AND.EX P1, PT, R6, R27, PT, P1 ;  /* 0x0000001b0600720c */ /* 0x000fe40003f21310 */
[----:B------:R-:W-:Y:S02]  /*33b0*/  ISETP.NE.OR P3, PT, R12, R13, P0 ;  /* 0x0000000d0c00720c */ /* 0x000fe40000765670 */
[----:B------:R-:W-:Y:S02]  /*33c0*/  @P2 SEL R20, R7, R20, P1 ;  /* 0x0000001407142207 */ /* 0x000fe40000800000 */
[----:B------:R-:W-:Y:S02]  /*33d0*/  @P2 SEL R27, R6, R27, P1 ;  /* 0x0000001b061b2207 */ /* 0x000fe40000800000 */
[----:B------:R-:W-:-:S02]  /*33e0*/  SEL R28, RZ, 0x1, !P3 ;  /* 0x00000001ff1c7807 */ /* 0x000fc40005800000 */
[----:B------:R-:W-:Y:S02]  /*33f0*/  SEL R20, R20, R7, P0 ;  /* 0x0000000714147207 */ /* 0x000fe40000000000 */
[----:B------:R-:W-:Y:S01]  /*3400*/  SEL R27, R27, R6, P0 ;  /* 0x000000061b1b7207 */ /* 0x000fe20000000000 */
[----:B------:R-:W-:Y:S06]  /*3410*/  BRA.U !UP0, `(.L_x_1003) ;  /* 0x0000000508107547 */ /* 0x000fec000b800000 */
[----:B------:R-:W-:Y:S01]  /*3420*/  IMAD.MOV.U32 R22, RZ, RZ, 0x400 ;  /* 0x00000400ff167424 */ /* 0x000fe200078e00ff */
[----:B------:R-:W0:Y:S01]  /*3430*/  LDCU UR4, c[0x0][0x3b0] ;  /* 0x00007600ff0477ac */ /* 0x000e220008000800 */
[----:B------:R-:W2:Y:S01]  /*3440*/  LDCU.64 UR6, c[0x0][0x3a0] ;  /* 0x00007400ff0677ac */ /* 0x000ea20008000a00 */
[----:B------:R-:W-:-:S04]  /*3450*/  NOP ;  /* 0x0000000000007918 */ /* 0x000fc80000000000 */
.L_x_1005:
[----:B------:R-:W-:-:S04]  /*3460*/  IMAD.WIDE.U32 R6, R22, 0x4, R2 ;  /* 0x0000000416067825 */ /* 0x000fc800078e0002 */
[----:B------:R-:W-:Y:S01]  /*3470*/  IMAD.WIDE.U32 R8, R22, 0x4, R4 ;  /* 0x0000000416087825 */ /* 0x000fe200078e0004 */
        /* <DEDUP_REMOVED lines=8> */
[----:B------:R-:W-:-:S02]  /*3500*/  LOP3.LUT P2, RZ, R28, 0xff, RZ, 0xc0, !PT ;  /* 0x000000ff1cff7812 */ /* 0x000fc4000784c0ff */
[----:B---3--:R-:W-:Y:S02]  /*3510*/  ISETP.NE.AND P3, PT, R10, R11, PT ;  /* 0x0000000b0a00720c */ /* 0x008fe40003f65270 */
[----:B--2---:R-:W-:Y:S02]  /*3520*/  IADD3 R10, P1, P4, R21, UR6, R22 ;  /* 0x00000006150a7c10 */ /* 0x004fe4000fc3e016 */
[----:B-1----:R-:W-:Y:S02]  /*3530*/  SEL R6, RZ, 0x1, !P3 ;  /* 0x00000001ff067807 */ /* 0x002fe40005800000 */
[C---:B------:R-:W-:Y:S02]  /*3540*/  ISETP.LT.U32.AND P0, PT, R10.reuse, R20, PT ;  /* 0x000000140a00720c */ /* 0x040fe40003f01070 */
[----:B------:R-:W-:Y:S02]  /*3550*/  IADD3.X R11, PT, PT, RZ, UR7, RZ, P1, P4 ;  /* 0x00000007ff0b7c10 */ /* 0x000fe40008fe84ff */
[----:B------:R-:W-:-:S02]  /*3560*/  IADD3 R7, P4, PT, R10, 0x100, RZ ;  /* 0x000001000a077810 */ /* 0x000fc40007f9e0ff */
[C---:B------:R-:W-:Y:S02]  /*3570*/  ISETP.LT.AND.EX P0, PT, R11.reuse, R27, PT, P0 ;  /* 0x0000001b0b00720c */ /* 0x040fe40003f01300 */
[----:B----4-:R-:W-:Y:S01]  /*3580*/  ISETP.NE.AND P1, PT, R12, R13, PT ;  /* 0x0000000d0c00720c */ /* 0x010fe20003f25270 */
[----:B0-----:R-:W-:Y:S01]  /*3590*/  IMAD.X R8, RZ, RZ, R11, P4 ;  /* 0x000000ffff087224 */ /* 0x001fe200020e060b */
[C---:B------:R-:W-:Y:S02]  /*35a0*/  @P3 SEL R20, R10.reuse, R20, P0 ;  /* 0x000000140a143207 */ /* 0x040fe40000000000 */
[----:B------:R-:W-:Y:S02]  /*35b0*/  @P3 SEL R27, R11, R27, P0 ;  /* 0x0000001b0b1b3207 */ /* 0x000fe40000000000 */
[----:B------:R-:W-:Y:S02]  /*35c0*/  SEL R20, R10, R20, !P2 ;  /* 0x000000140a147207 */ /* 0x000fe40005000000 */
[----:B------:R-:W-:-:S02]  /*35d0*/  @P2 SEL R6, R28, 0x1, !P3 ;  /* 0x000000011c062807 */ /* 0x000fc40005800000 */
[----:B------:R-:W-:Y:S02]  /*35e0*/  SEL R27, R11, R27, !P2 ;  /* 0x0000001b0b1b7207 */ /* 0x000fe40005000000 */
[CC--:B------:R-:W-:Y:S02]  /*35f0*/  ISETP.LT.U32.AND P0, PT, R7.reuse, R20.reuse, PT ;  /* 0x000000140700720c */ /* 0x0c0fe40003f01070 */
[----:B------:R-:W-:Y:S02]  /*3600*/  LOP3.LUT P3, RZ, R6, 0xff, RZ, 0xc0, !PT ;  /* 0x000000ff06ff7812 */ /* 0x000fe4000786c0ff */
[----:B------:R-:W-:Y:S02]  /*3610*/  ISETP.LT.AND.EX P0, PT, R8, R27, PT, P0 ;  /* 0x0000001b0800720c */ /* 0x000fe40003f01300 */
[----:B-----5:R-:W-:Y:S02]  /*3620*/  ISETP.NE.AND P2, PT, R14, R15, PT ;  /* 0x0000000f0e00720c */ /* 0x020fe40003f45270 */
[----:B------:R-:W-:-:S02]  /*3630*/  @P1 SEL R20, R7, R20, P0 ;  /* 0x0000001407141207 */ /* 0x000fc40000000000 */
[----:B------:R-:W-:Y:S02]  /*3640*/  @P1 SEL R27, R8, R27, P0 ;  /* 0x0000001b081b1207 */ /* 0x000fe40000000000 */
[----:B------:R-:W-:Y:S02]  /*3650*/  IADD3 R9, P0, PT, R10, 0x200, RZ ;  /* 0x000002000a097810 */ /* 0x000fe40007f1e0ff */
[----:B------:R-:W-:Y:S02]  /*3660*/  SEL R20, R7, R20, !P3 ;  /* 0x0000001407147207 */ /* 0x000fe40005800000 */
[----:B------:R-:W-:Y:S02]  /*3670*/  SEL R12, RZ, 0x1, !P1 ;  /* 0x00000001ff0c7807 */ /* 0x000fe40004800000 */
[----:B------:R-:W-:Y:S01]  /*3680*/  @P3 SEL R12, R6, 0x1, !P1 ;  /* 0x00000001060c3807 */ /* 0x000fe20004800000 */
[----:B------:R-:W-:Y:S01]  /*3690*/  IMAD.X R6, RZ, RZ, R11, P0 ;  /* 0x000000ffff067224 */ /* 0x000fe200000e060b */
[----:B------:R-:W-:-:S02]  /*36a0*/  SEL R27, R8, R27, !P3 ;  /* 0x0000001b081b7207 */ /* 0x000fc40005800000 */
[CC--:B------:R-:W-:Y:S02]  /*36b0*/  ISETP.LT.U32.AND P0, PT, R9.reuse, R20.reuse, PT ;  /* 0x000000140900720c */ /* 0x0c0fe40003f01070 */
[----:B------:R-:W-:Y:S02]  /*36c0*/  LOP3.LUT P4, RZ, R12, 0xff, RZ, 0xc0, !PT ;  /* 0x000000ff0cff7812 */ /* 0x000fe4000788c0ff */
[CC--:B------:R-:W-:Y:S02]  /*36d0*/  ISETP.LT.AND.EX P0, PT, R6.reuse, R27.reuse, PT, P0 ;  /* 0x0000001b0600720c */ /* 0x0c0fe40003f01300 */
[----:B------:R-:W-:Y:S02]  /*36e0*/  SEL R8, RZ, 0x1, !P2 ;  /* 0x00000001ff087807 */ /* 0x000fe40005000000 */
[----:B------:R-:W-:Y:S02]  /*36f0*/  @P2 SEL R20, R9, R20, P0 ;  /* 0x0000001409142207 */ /* 0x000fe40000000000 */
[----:B------:R-:W-:-:S02]  /*3700*/  @P2 SEL R27, R6, R27, P0 ;  /* 0x0000001b061b2207 */ /* 0x000fc40000000000 */
[----:B------:R-:W-:Y:S02]  /*3710*/  SEL R20, R9, R20, !P4 ;  /* 0x0000001409147207 */ /* 0x000fe40006000000 */
[----:B------:R-:W-:Y:S02]  /*3720*/  IADD3 R9, PT, PT, -R22, UR4, RZ ;  /* 0x0000000416097c10 */ /* 0x000fe4000fffe1ff */
[----:B------:R-:W-:Y:S02]  /*3730*/  IADD3 R7, P0, PT, R10, 0x300, RZ ;  /* 0x000003000a077810 */ /* 0x000fe40007f1e0ff */
[----:B------:R-:W-:Y:S02]  /*3740*/  ISETP.NE.AND P1, PT, R16, R17, PT ;  /* 0x000000111000720c */ /* 0x000fe40003f25270 */
[----:B------:R-:W-:Y:S02]  /*3750*/  @P4 SEL R8, R12, 0x1, !P2 ;  /* 0x000000010c084807 */ /* 0x000fe40005000000 */
[----:B------:R-:W-:-:S02]  /*3760*/  ISETP.GE.U32.AND P3, PT, R9, 0x400, PT ;  /* 0x000004000900780c */ /* 0x000fc40003f66070 */
[----:B------:R-:W-:Y:S01]  /*3770*/  SEL R27, R6, R27, !P4 ;  /* 0x0000001b061b7207 */ /* 0x000fe20006000000 */
[----:B------:R-:W-:Y:S01]  /*3780*/  IMAD.X R6, RZ, RZ, R11, P0 ;  /* 0x000000ffff067224 */ /* 0x000fe200000e060b */
[----:B------:R-:W-:Y:S02]  /*3790*/  LOP3.LUT P2, RZ, R8, 0xff, RZ, 0xc0, !PT ;  /* 0x000000ff08ff7812 */ /* 0x000fe4000784c0ff */
[----:B------:R-:W-:Y:S02]  /*37a0*/  ISETP.LT.U32.AND P0, PT, R7, R20, PT ;  /* 0x000000140700720c */ /* 0x000fe40003f01070 */
[----:B------:R-:W-:Y:S02]  /*37b0*/  SEL R28, RZ, 0x1, !P1 ;  /* 0x00000001ff1c7807 */ /* 0x000fe40004800000 */
[----:B------:R-:W-:-:S04]  /*37c0*/  ISETP.LT.AND.EX P0, PT, R6, R27, PT, P0 ;  /* 0x0000001b0600720c */ /* 0x000fc80003f01300 */
[C---:B------:R-:W-:Y:S02]  /*37d0*/  @P1 SEL R20, R7.reuse, R20, P0 ;  /* 0x0000001407141207 */ /* 0x040fe40000000000 */
[----:B------:R-:W-:Y:S02]  /*37e0*/  @P1 SEL R27, R6, R27, P0 ;  /* 0x0000001b061b1207 */ /* 0x000fe40000000000 */
[----:B------:R-:W-:Y:S02]  /*37f0*/  @P2 SEL R28, R8, 0x1, !P1 ;  /* 0x00000001081c2807 */ /* 0x000fe40004800000 */
[----:B------:R-:W-:Y:S02]  /*3800*/  SEL R20, R7, R20, !P2 ;  /* 0x0000001407147207 */ /* 0x000fe40005000000 */
[----:B------:R-:W-:Y:S01]  /*3810*/  SEL R27, R6, R27, !P2 ;  /* 0x0000001b061b7207 */ /* 0x000fe20005000000 */
[----:B------:R-:W-:Y:S06]  /*3820*/  @!P3 BRA `(.L_x_1004) ;  /* 0x000000140018b947 */ /* 0x000fec0003800000 */
[----:B------:R-:W-:-:S05]  /*3830*/  VIADD R22, R22, 0x400 ;  /* 0x0000040016167836 */ /* 0x000fca0000000000 */
[----:B------:R-:W-:-:S13]  /*3840*/  ISETP.GT.U32.AND P0, PT, R22, UR5, PT ;  /* 0x0000000516007c0c */ /* 0x000fda000bf04070 */
[----:B------:R-:W-:Y:S05]  /*3850*/  @!P0 BRA `(.L_x_1005) ;  /* 0xfffffffc00008947 */ /* 0x000fea000383ffff */
.L_x_1003:
[----:B------:R-:W-:Y:S01]  /*3860*/  IADD3 R2, PT, PT, -R22, UR4, RZ ;  /* 0x0000000416027c10 */ /* 0x000fe2000fffe1ff */
[----:B------:R-:W-:Y:S03]  /*3870*/  BSSY.RECONVERGENT B1, `(.L_x_1004) ;  /* 0x0000141000017945 */ /* 0x000fe60003800200 */
[----:B------:R-:W-:-:S04]  /*3880*/  ISETP.GE.AND P0, PT, R21, R2, PT ;  /* 0x000000021500720c */ /* 0x000fc80003f06270 */
[----:B------:R-:W-:-:S13]  /*3890*/  ISETP.GE.U32.OR P0, PT, R22, UR4, P0 ;  /* 0x0000000416007c0c */ /* 0x000fda0008706470 */
[----:B------:R-:W-:Y:S05]  /*38a0*/  @P0 BRA `(.L_x_1006) ;  /* 0x0000001000f40947 */ /* 0x000fea0003800000 */
[----:B------:R-:W-:Y:S01]  /*38b0*/  LOP3.LUT R23, RZ, R21, RZ, 0x33, !PT ;  /* 0x00000015ff177212 */ /* 0x000fe200078e33ff */
[----:B------:R-:W-:Y:S01]  /*38c0*/  BSSY.RECONVERGENT B2, `(.L_x_1007) ;  /* 0x00000a5000027945 */ /* 0x000fe20003800200 */
[----:B------:R-:W-:Y:S02]  /*38d0*/  IMAD.MOV.U32 R3, RZ, RZ, R21 ;  /* 0x000000ffff037224 */ /* 0x000fe400078e0015 */
[----:B------:R-:W-:-:S04]  /*38e0*/  IADD3 R23, PT, PT, -R22, UR4, R23 ;  /* 0x0000000416177c10 */ /* 0x000fc8000fffe117 */
[C---:B------:R-:W-:Y:S02]  /*38f0*/  ISETP.GE.U32.AND P0, PT, R23.reuse, 0x700, PT ;  /* 0x000007001700780c */ /* 0x040fe40003f06070 */
[----:B------:R-:W-:-:S04]  /*3900*/  LEA.HI R24, R23, 0x1, RZ, 0x18 ;  /* 0x0000000117187811 */ /* 0x000fc800078fc0ff */
[----:B------:R-:W-:-:S07]  /*3910*/  LOP3.LUT R34, R24, 0x7, RZ, 0xc0, !PT ;  /* 0x0000000718227812 */ /* 0x000fce00078ec0ff */
[----:B------:R-:W-:Y:S05]  /*3920*/  @!P0 BRA `(.L_x_1008) ;  /* 0x0000000800788947 */ /* 0x000fea0003800000 */
[----:B------:R-:W0:Y:S01]  /*3930*/  LDC.64 R4, c[0x0][0x380] ;  /* 0x0000e000ff047b82 */ /* 0x000e220000000a00 */
[----:B------:R-:W-:Y:S01]  /*3940*/  LOP3.LUT R29, R24, 0x1fffff8, RZ, 0xc0, !PT ;  /* 0x01fffff8181d7812 */ /* 0x000fe200078ec0ff */
[----:B------:R-:W-:Y:S01]  /*3950*/  BSSY.RECONVERGENT B3, `(.L_x_1009) ;  /* 0x000009a000037945 */ /* 0x000fe20003800200 */
[C---:B------:R-:W-:Y:S01]  /*3960*/  LOP3.LUT R26, R21.reuse, 0x400, RZ, 0xfc, !PT ;  /* 0x00000400151a7812 */ /* 0x040fe200078efcff */
[----:B------:R-:W-:Y:S02]  /*3970*/  IMAD.IADD R25, R21, 0x1, R22 ;  /* 0x0000000115197824 */ /* 0x000fe400078e0216 */
[----:B------:R-:W-:Y:S02]  /*3980*/  IMAD.MOV R29, RZ, RZ, -R29 ;  /* 0x000000ffff1d7224 */ /* 0x000fe400078e0a1d */
[----:B------:R-:W2:Y:S05]  /*3990*/  LDC.64 R2, c[0x0][0x388] ;  /* 0x0000e200ff027b82 */ /* 0x000eaa0000000a00 */
.L_x_1010:
[----:B0-----:R-:W-:-:S04]  /*39a0*/  IMAD.WIDE.U32 R6, R25, 0x4, R4 ;  /* 0x0000000419067825 */ /* 0x001fc800078e0004 */
[C---:B--2---:R-:W-:Y:S01]  /*39b0*/  IMAD.WIDE.U32 R8, R25.reuse, 0x4, R2 ;  /* 0x0000000419087825 */ /* 0x044fe200078e0002 */
[----:B------:R0:W2:Y:S04]  /*39c0*/  LDG.E R32, desc[UR8][R6.64] ;  /* 0x0000000806207981 */ /* 0x0000a8000c1e1900 */
[----:B------:R3:W2:Y:S01]  /*39d0*/  LDG.E R37, desc[UR8][R8.64] ;  /* 0x0000000808257981 */ /* 0x0006a2000c1e1900 */
[----:B------:R-:W-:-:S04]  /*39e0*/  VIADD R33, R25, 0x100 ;  /* 0x0000010019217836 */ /* 0x000fc80000000000 */
[----:B------:R-:W-:-:S04]  /*39f0*/  IMAD.WIDE.U32 R10, R33, 0x4, R4 ;  /* 0x00000004210a7825 */ /* 0x000fc800078e0004 */
[----:B------:R-:W-:Y:S01]  /*3a00*/  IMAD.WIDE.U32 R12, R33, 0x4, R2 ;  /* 0x00000004210c7825 */ /* 0x000fe200078e0002 */
[----:B------:R4:W5:Y:S04]  /*3a10*/  LDG.E R31, desc[UR8][R10.64] ;  /* 0x000000080a1f7981 */ /* 0x000968000c1e1900 */
[----:B------:R1:W5:Y:S01]  /*3a20*/  LDG.E R18, desc[UR8][R12.64] ;  /* 0x000000080c127981 */ /* 0x000362000c1e1900 */
[----:B------:R-:W-:-:S04]  /*3a30*/  VIADD R35, R25, 0x200 ;  /* 0x0000020019237836 */ /* 0x000fc80000000000 */
[----:B------:R-:W-:-:S04]  /*3a40*/  IMAD.WIDE.U32 R16, R35, 0x4, R4 ;  /* 0x0000000423107825 */ /* 0x000fc800078e0004 */
[----:B------:R-:W-:Y:S01]  /*3a50*/  IMAD.WIDE.U32 R14, R35, 0x4, R2 ;  /* 0x00000004230e7825 */ /* 0x000fe200078e0002 */
[----:B------:R-:W5:Y:S04]  /*3a60*/  LDG.E R30, desc[UR8][R16.64] ;  /* 0x00000008101e7981 */ /* 0x000f68000c1e1900 */
[----:B------:R1:W5:Y:S01]  /*3a70*/  LDG.E R39, desc[UR8][R14.64] ;  /* 0x000000080e277981 */ /* 0x000362000c1e1900 */
[----:B------:R-:W-:-:S04]  /*3a80*/  VIADD R19, R25, 0x300 ;  /* 0x0000030019137836 */ /* 0x000fc80000000000 */
[----:B0-----:R-:W-:-:S04]  /*3a90*/  IMAD.WIDE.U32 R6, R19, 0x4, R4 ;  /* 0x0000000413067825 */ /* 0x001fc800078e0004 */
[----:B---3--:R-:W-:Y:S01]  /*3aa0*/  IMAD.WIDE.U32 R8, R19, 0x4, R2 ;  /* 0x0000000413087825 */ /* 0x008fe200078e0002 */
[----:B------:R0:W3:Y:S04]  /*3ab0*/  LDG.E R36, desc[UR8][R6.64] ;  /* 0x0000000806247981 */ /* 0x0000e8000c1e1900 */
[----:B------:R0:W3:Y:S01]  /*3ac0*/  LDG.E R43, desc[UR8][R8.64] ;  /* 0x00000008082b7981 */ /* 0x0000e2000c1e1900 */
[----:B------:R-:W-:-:S04]  /*3ad0*/  VIADD R41, R25, 0x400 ;  /* 0x0000040019297836 */ /* 0x000fc80000000000 */
[----:B----4-:R-:W-:-:S04]  /*3ae0*/  IMAD.WIDE.U32 R10, R41, 0x4, R4 ;  /* 0x00000004290a7825 */ /* 0x010fc800078e0004 */
[----:B-1----:R-:W-:Y:S01]  /*3af0*/  IMAD.WIDE.U32 R12, R41, 0x4, R2 ;  /* 0x00000004290c7825 */ /* 0x002fe200078e0002 */
[----:B------:R1:W4:Y:S04]  /*3b00*/  LDG.E R38, desc[UR8][R10.64] ;  /* 0x000000080a267981 */ /* 0x000328000c1e1900 */
[----:B------:R1:W4:Y:S01]  /*3b10*/  LDG.E R45, desc[UR8][R12.64] ;  /* 0x000000080c2d7981 */ /* 0x000322000c1e1900 */
[----:B------:R-:W-:-:S04]  /*3b20*/  VIADD R40, R25, 0x500 ;  /* 0x0000050019287836 */ /* 0x000fc80000000000 */
[----:B------:R-:W-:-:S04]  /*3b30*/  IMAD.WIDE.U32 R14, R40, 0x4, R4 ;  /* 0x00000004280e7825 */ /* 0x000fc800078e0004 */
[----:B------:R-:W-:Y:S02]  /*3b40*/  IMAD.WIDE.U32 R16, R40, 0x4, R2 ;  /* 0x0000000428107825 */ /* 0x000fe400078e0002 */
[----:B------:R1:W4:Y:S04]  /*3b50*/  LDG.E R14, desc[UR8][R14.64] ;  /* 0x000000080e0e7981 */ /* 0x000328000c1e1900 */
[----:B------:R-:W4:Y:S01]  /*3b60*/  LDG.E R17, desc[UR8][R16.64] ;  /* 0x0000000810117981 */ /* 0x000f22000c1e1900 */
[----:B------:R-:W-:-:S04]  /*3b70*/  VIADD R42, R25, 0x600 ;  /* 0x00000600192a7836 */ /* 0x000fc80000000000 */
[----:B0-----:R-:W-:-:S04]  /*3b80*/  IMAD.WIDE.U32 R6, R42, 0x4, R4 ;  /* 0x000000042a067825 */ /* 0x001fc800078e0004 */
[----:B------:R-:W-:Y:S02]  /*3b90*/  IMAD.WIDE.U32 R8, R42, 0x4, R2 ;  /* 0x000000042a087825 */ /* 0x000fe400078e0002 */
[----:B------:R-:W4:Y:S04]  /*3ba0*/  LDG.E R6, desc[UR8][R6.64] ;  /* 0x0000000806067981 */ /* 0x000f28000c1e1900 */
[----:B------:R0:W4:Y:S01]  /*3bb0*/  LDG.E R9, desc[UR8][R8.64] ;  /* 0x0000000808097981 */ /* 0x000122000c1e1900 */
[----:B------:R-:W-:-:S04]  /*3bc0*/  VIADD R44, R25, 0x700 ;  /* 0x00000700192c7836 */ /* 0x000fc80000000000 */
[----:B-1----:R-:W-:-:S04]  /*3bd0*/  IMAD.WIDE.U32 R10, R44, 0x4, R4 ;  /* 0x000000042c0a7825 */ /* 0x002fc800078e0004 */
[----:B------:R-:W-:Y:S02]  /*3be0*/  IMAD.WIDE.U32 R12, R44, 0x4, R2 ;  /* 0x000000042c0c7825 */ /* 0x000fe400078e0002 */
[----:B------:R1:W4:Y:S04]  /*3bf0*/  LDG.E R10, desc[UR8][R10.64] ;  /* 0x000000080a0a7981 */ /* 0x000328000c1e1900 */
[----:B------:R1:W4:Y:S01]  /*3c00*/  LDG.E R13, desc[UR8][R12.64] ;  /* 0x000000080c0d7981 */ /* 0x000322000c1e1900 */
[----:B------:R-:W-:Y:S01]  /*3c10*/  LOP3.LUT P3, RZ, R28, 0xff, RZ, 0xc0, !PT ;  /* 0x000000ff1cff7812 */ /* 0x000fe2000786c0ff */
[----:B------:R-:W-:Y:S01]  /*3c20*/  VIADD R29, R29, 0x8 ;  /* 0x000000081d1d7836 */ /* 0x000fe20000000000 */
[----:B------:R-:W-:Y:S01]  /*3c30*/  IADD3 R15, P2, PT, R25, UR6, RZ ;  /* 0x00000006190f7c10 */ /* 0x000fe2000ff5e0ff */
[----:B------:R-:W-:-:S02]  /*3c40*/  VIADD R26, R26, 0x800 ;  /* 0x000008001a1a7836 */ /* 0x000fc40000000000 */
[----:B------:R-:W-:Y:S02]  /*3c50*/  VIADD R25, R25, 0x800 ;  /* 0x0000080019197836 */ /* 0x000fe40000000000 */
[----:B0-----:R-:W-:Y:S01]  /*3c60*/  IMAD.X R8, RZ, RZ, UR7, P2 ;  /* 0x00000007ff087e24 */ /* 0x001fe200090e06ff */
[CC--:B--2---:R-:W-:Y:S02]  /*3c70*/  ISETP.NE.AND P0, PT, R32.reuse, R37.reuse, PT ;  /* 0x000000252000720c */ /* 0x0c4fe40003f05270 */
[----:B------:R-:W-:-:S03]  /*3c80*/  ISETP.NE.AND P1, PT, R32, R37, P3 ;  /* 0x000000252000720c */ /* 0x000fc60001f25270 */
[----:B------:R-:W-:Y:S02]  /*3c90*/  @!P3 SEL R28, RZ, 0x1, !P0 ;  /* 0x00000001ff1cb807 */ /* 0x000fe40004000000 */
[----:B------:R-:W-:Y:S02]  /*3ca0*/  ISETP.LT.U32.AND P0, PT, R15, R20, PT ;  /* 0x000000140f00720c */ /* 0x000fe40003f01070 */
[----:B------:R-:W-:Y:S02]  /*3cb0*/  SEL R7, R28, 0x1, !P1 ;  /* 0x000000011c077807 */ /* 0x000fe40004800000 */
[----:B------:R-:W-:Y:S02]  /*3cc0*/  ISETP.LT.AND.EX P0, PT, R8, R27, PT, P0 ;  /* 0x0000001b0800720c */ /* 0x000fe40003f01300 */
[----:B------:R-:W-:Y:S02]  /*3cd0*/  LOP3.LUT P2, RZ, R7, 0xff, RZ, 0xc0, !PT ;  /* 0x000000ff07ff7812 */ /* 0x000fe4000784c0ff */
[----:B-----5:R-:W-:-:S02]  /*3ce0*/  ISETP.NE.AND P5, PT, R31, R18, PT ;  /* 0x000000121f00720c */ /* 0x020fc40003fa5270 */
[----:B------:R-:W-:Y:S02]  /*3cf0*/  ISETP.NE.AND P4, PT, R31, R18, P2 ;  /* 0x000000121f00720c */ /* 0x000fe40001785270 */
[CC--:B------:R-:W-:Y:S02]  /*3d00*/  SEL R16, R15.reuse, R20.reuse, P0 ;  /* 0x000000140f107207 */ /* 0x0c0fe40000000000 */
[CC--:B-1----:R-:W-:Y:S02]  /*3d10*/  SEL R11, R8.reuse, R27.reuse, P0 ;  /* 0x0000001b080b7207 */ /* 0x0c2fe40000000000 */
[----:B------:R-:W-:Y:S02]  /*3d20*/  @!P1 SEL R16, R15, R20, !P3 ;  /* 0x000000140f109207 */ /* 0x000fe40005800000 */
[----:B------:R-:W-:Y:S02]  /*3d30*/  @!P1 SEL R11, R8, R27, !P3 ;  /* 0x0000001b080b9207 */ /* 0x000fe40005800000 */
[----:B------:R-:W-:-:S02]  /*3d40*/  @!P2 SEL R7, RZ, 0x1, !P5 ;  /* 0x00000001ff07a807 */ /* 0x000fc40006800000 */
[----:B------:R-:W-:Y:S02]  /*3d50*/  IADD3 R33, P0, PT, R33, UR6, RZ ;  /* 0x0000000621217c10 */ /* 0x000fe4000ff1e0ff */
[----:B------:R-:W-:Y:S02]  /*3d60*/  SEL R7, R7, 0x1, !P4 ;  /* 0x0000000107077807 */ /* 0x000fe40006000000 */
[CC--:B------:R-:W-:Y:S01]  /*3d70*/  ISETP.NE.AND P5, PT, R30.reuse, R39.reuse, PT ;  /* 0x000000271e00720c */ /* 0x0c0fe20003fa5270 */
[----:B------:R-:W-:Y:S01]  /*3d80*/  IMAD.X R8, RZ, RZ, UR7, P0 ;  /* 0x00000007ff087e24 */ /* 0x000fe200080e06ff */
        /* <DEDUP_REMOVED lines=11> */
[----:B------:R-:W-:Y:S02]  /*3e40*/  IADD3 R35, P0, PT, R35, UR6, RZ ;  /* 0x0000000623237c10 */ /* 0x000fe4000ff1e0ff */
[CC--:B---3--:R-:W-:Y:S02]  /*3e50*/  ISETP.NE.AND P5, PT, R36.reuse, R43.reuse, PT ;  /* 0x0000002b2400720c */ /* 0x0c8fe40003fa5270 */
[----:B------:R-:W-:Y:S01]  /*3e60*/  ISETP.NE.AND P4, PT, R36, R43, P2 ;  /* 0x0000002b2400720c */ /* 0x000fe20001785270 */
[----:B------:R-:W-:Y:S01]  /*3e70*/  IMAD.X R8, RZ, RZ, UR7, P0 ;  /* 0x00000007ff087e24 */ /* 0x000fe200080e06ff */
[----:B------:R-:W-:-:S04]  /*3e80*/  ISETP.LT.U32.AND P0, PT, R35, R12, PT ;  /* 0x0000000c2300720c */ /* 0x000fc80003f01070 */
[CC--:B------:R-:W-:Y:S02]  /*3e90*/  ISETP.LT.AND.EX P0, PT, R8.reuse, R15.reuse, PT, P0 ;  /* 0x0000000f0800720c */ /* 0x0c0fe40003f01300 */
[----:B------:R-:W-:Y:S02]  /*3ea0*/  @!P2 SEL R7, RZ, 0x1, !P5 ;  /* 0x00000001ff07a807 */ /* 0x000fe40006800000 */
[-C--:B------:R-:W-:Y:S02]  /*3eb0*/  SEL R16, R35, R12.reuse, P0 ;  /* 0x0000000c23107207 */ /* 0x080fe40000000000 */
[----:B------:R-:W-:Y:S02]  /*3ec0*/  SEL R7, R7, 0x1, !P4 ;  /* 0x0000000107077807 */ /* 0x000fe40006000000 */
[----:B------:R-:W-:Y:S02]  /*3ed0*/  SEL R11, R8, R15, P0 ;  /* 0x0000000f080b7207 */ /* 0x000fe40000000000 */
[----:B------:R-:W-:-:S02]  /*3ee0*/  @!P3 SEL R16, R35, R12, !P1 ;  /* 0x0000000c2310b207 */ /* 0x000fc40004800000 */
[----:B------:R-:W-:Y:S02]  /*3ef0*/  @!P3 SEL R11, R8, R15, !P1 ;  /* 0x0000000f080bb207 */ /* 0x000fe40004800000 */
[----:B------:R-:W-:Y:S02]  /*3f00*/  IADD3 R19, P0, PT, R19, UR6, RZ ;  /* 0x0000000613137c10 */ /* 0x000fe4000ff1e0ff */
[----:B------:R-:W-:Y:S02]  /*3f10*/  LOP3.LUT P1, RZ, R7, 0xff, RZ, 0xc0, !PT ;  /* 0x000000ff07ff7812 */ /* 0x000fe4000782c0ff */
[CC--:B----4-:R-:W-:Y:S01]  /*3f20*/  ISETP.NE.AND P5, PT, R38.reuse, R45.reuse, PT ;  /* 0x0000002d2600720c */ /* 0x0d0fe20003fa5270 */
[----:B------:R-:W-:Y:S01]  /*3f30*/  IMAD.X R8, RZ, RZ, UR7, P0 ;  /* 0x00000007ff087e24 */ /* 0x000fe200080e06ff */
[----:B------:R-:W-:Y:S02]  /*3f40*/  ISETP.LT.U32.AND P0, PT, R19, R16, PT ;  /* 0x000000101300720c */ /* 0x000fe40003f01070 */
[----:B------:R-:W-:-:S02]  /*3f50*/  ISETP.NE.AND P3, PT, R38, R45, P1 ;  /* 0x0000002d2600720c */ /* 0x000fc40000f65270 */
[----:B------:R-:W-:-:S04]  /*3f60*/  ISETP.LT.AND.EX P0, PT, R8, R11, PT, P0 ;  /* 0x0000000b0800720c */ /* 0x000fc80003f01300 */
[-C--:B------:R-:W-:Y:S02]  /*3f70*/  SEL R12, R19, R16.reuse, P0 ;  /* 0x00000010130c7207 */ /* 0x080fe40000000000 */
[----:B------:R-:W-:Y:S02]  /*3f80*/  @!P1 SEL R7, RZ, 0x1, !P5 ;  /* 0x00000001ff079807 */ /* 0x000fe40006800000 */
[----:B------:R-:W-:Y:S02]  /*3f90*/  SEL R15, R8, R11, P0 ;  /* 0x0000000b080f7207 */ /* 0x000fe40000000000 */
[----:B------:R-:W-:Y:S02]  /*3fa0*/  IADD3 R41, P0, PT, R41, UR6, RZ ;  /* 0x0000000629297c10 */ /* 0x000fe4000ff1e0ff */
[----:B------:R-:W-:Y:S02]  /*3fb0*/  @!P4 SEL R12, R19, R16, !P2 ;  /* 0x00000010130cc207 */ /* 0x000fe40005000000 */
[----:B------:R-:W-:-:S02]  /*3fc0*/  SEL R7, R7, 0x1, !P3 ;  /* 0x0000000107077807 */ /* 0x000fc40005800000 */
[----:B------:R-:W-:Y:S01]  /*3fd0*/  @!P4 SEL R15, R8, R11, !P2 ;  /* 0x0000000b080fc207 */ /* 0x000fe20005000000 */
[----:B------:R-:W-:Y:S01]  /*3fe0*/  IMAD.X R8, RZ, RZ, UR7, P0 ;  /* 0x00000007ff087e24 */ /* 0x000fe200080e06ff */
[-C--:B------:R-:W-:Y:S02]  /*3ff0*/  ISETP.LT.U32.AND P0, PT, R41, R12.reuse, PT ;  /* 0x0000000c2900720c */ /* 0x080fe40003f01070 */
[----:B------:R-:W-:Y:S02]  /*4000*/  LOP3.LUT P2, RZ, R7, 0xff, RZ, 0xc0, !PT ;  /* 0x000000ff07ff7812 */ /* 0x000fe4000784c0ff */
[----:B------:R-:W-:Y:S02]  /*4010*/  ISETP.LT.AND.EX P0, PT, R8, R15, PT, P0 ;  /* 0x0000000f0800720c */ /* 0x000fe40003f01300 */
[----:B------:R-:W-:Y:S02]  /*4020*/  IADD3 R40, P4, PT, R40, UR6, RZ ;  /* 0x0000000628287c10 */ /* 0x000fe4000ff9e0ff */
[----:B------:R-:W-:-:S02]  /*4030*/  SEL R11, R41, R12, P0 ;  /* 0x0000000c290b7207 */ /* 0x000fc40000000000 */
[----:B------:R-:W-:Y:S02]  /*4040*/  SEL R19, R8, R15, P0 ;  /* 0x0000000f08137207 */ /* 0x000fe40000000000 */
[----:B------:R-:W-:Y:S02]  /*4050*/  ISETP.NE.AND P0, PT, R14, R17, PT ;  /* 0x000000110e00720c */ /* 0x000fe40003f05270 */
[----:B------:R-:W-:Y:S02]  /*4060*/  @!P3 SEL R11, R41, R12, !P1 ;  /* 0x0000000c290bb207 */ /* 0x000fe40004800000 */
[----:B------:R-:W-:Y:S01]  /*4070*/  @!P3 SEL R19, R8, R15, !P1 ;  /* 0x0000000f0813b207 */ /* 0x000fe20004800000 */
[----:B------:R-:W-:Y:S01]  /*4080*/  IMAD.X R8, RZ, RZ, UR7, P4 ;  /* 0x00000007ff087e24 */ /* 0x000fe2000a0e06ff */
[----:B------:R-:W-:Y:S02]  /*4090*/  ISETP.NE.AND P3, PT, R14, R17, P2 ;  /* 0x000000110e00720c */ /* 0x000fe40001765270 */
[----:B------:R-:W-:-:S02]  /*40a0*/  @!P2 SEL R7, RZ, 0x1, !P0 ;  /* 0x00000001ff07a807 */ /* 0x000fc40004000000 */
[----:B------:R-:W-:Y:S02]  /*40b0*/  ISETP.LT.U32.AND P0, PT, R40, R11, PT ;  /* 0x0000000b2800720c */ /* 0x000fe40003f01070 */
[----:B------:R-:W-:Y:S02]  /*40c0*/  SEL R7, R7, 0x1, !P3 ;  /* 0x0000000107077807 */ /* 0x000fe40005800000 */
[----:B------:R-:W-:Y:S02]  /*40d0*/  ISETP.LT.AND.EX P0, PT, R8, R19, PT, P0 ;  /* 0x000000130800720c */ /* 0x000fe40003f01300 */
[----:B------:R-:W-:Y:S02]  /*40e0*/  LOP3.LUT P1, RZ, R7, 0xff, RZ, 0xc0, !PT ;  /* 0x000000ff07ff7812 */ /* 0x000fe4000782c0ff */
[----:B------:R-:W-:Y:S02]  /*40f0*/  SEL R15, R40, R11, P0 ;  /* 0x0000000b280f7207 */ /* 0x000fe40000000000 */
[----:B------:R-:W-:-:S02]  /*4100*/  SEL R17, R8, R19, P0 ;  /* 0x0000001308117207 */ /* 0x000fc40000000000 */
[----:B------:R-:W-:Y:S02]  /*4110*/  IADD3 R42, P0, PT, R42, UR6, RZ ;  /* 0x000000062a2a7c10 */ /* 0x000fe4000ff1e0ff */
[----:B------:R-:W-:Y:S02]  /*4120*/  @!P3 SEL R15, R40, R11, !P2 ;  /* 0x0000000b280fb207 */ /* 0x000fe40005000000 */
[----:B------:R-:W-:Y:S02]  /*4130*/  @!P3 SEL R17, R8, R19, !P2 ;  /* 0x000000130811b207 */ /* 0x000fe40005000000 */
[CC--:B------:R-:W-:Y:S02]  /*4140*/  ISETP.NE.AND P2, PT, R6.reuse, R9.reuse, PT ;  /* 0x000000090600720c */ /* 0x0c0fe40003f45270 */
[----:B------:R-:W-:Y:S01]  /*4150*/  ISETP.NE.AND P3, PT, R6, R9, P1 ;  /* 0x000000090600720c */ /* 0x000fe20000f65270 */
[----:B------:R-:W-:Y:S01]  /*4160*/  IMAD.X R6, RZ, RZ, UR7, P0 ;  /* 0x00000007ff067e24 */ /* 0x000fe200080e06ff */
[----:B------:R-:W-:-:S02]  /*4170*/  ISETP.LT.U32.AND P0, PT, R42, R15, PT ;  /* 0x0000000f2a00720c */ /* 0x000fc40003f01070 */
[----:B------:R-:W-:Y:S02]  /*4180*/  @!P1 SEL R7, RZ, 0x1, !P2 ;  /* 0x00000001ff079807 */ /* 0x000fe40005000000 */
[----:B------:R-:W-:Y:S02]  /*4190*/  ISETP.LT.AND.EX P0, PT, R6, R17, PT, P0 ;  /* 0x000000110600720c */ /* 0x000fe40003f01300 */
[----:B------:R-:W-:Y:S02]  /*41a0*/  SEL R7, R7, 0x1, !P3 ;  /* 0x0000000107077807 */ /* 0x000fe40005800000 */
[----:B------:R-:W-:Y:S02]  /*41b0*/  SEL R9, R42, R15, P0 ;  /* 0x0000000f2a097207 */ /* 0x000fe40000000000 */
[----:B------:R-:W-:Y:S02]  /*41c0*/  SEL R11, R6, R17, P0 ;  /* 0x00000011060b7207 */ /* 0x000fe40000000000 */
[----:B------:R-:W-:-:S02]  /*41d0*/  IADD3 R44, P0, PT, R44, UR6, RZ ;  /* 0x000000062c2c7c10 */ /* 0x000fc4000ff1e0ff */
[----:B------:R-:W-:Y:S02]  /*41e0*/  @!P3 SEL R9, R42, R15, !P1 ;  /* 0x0000000f2a09b207 */ /* 0x000fe40004800000 */
[----:B------:R-:W-:Y:S01]  /*41f0*/  @!P3 SEL R11, R6, R17, !P1 ;  /* 0x00000011060bb207 */ /* 0x000fe20004800000 */
[----:B------:R-:W-:Y:S01]  /*4200*/  IMAD.X R6, RZ, RZ, UR7, P0 ;  /* 0x00000007ff067e24 */ /* 0x000fe200080e06ff */
[----:B------:R-:W-:Y:S02]  /*4210*/  ISETP.LT.U32.AND P0, PT, R44, R9, PT ;  /* 0x000000092c00720c */ /* 0x000fe40003f01070 */
[----:B------:R-:W-:Y:S02]  /*4220*/  LOP3.LUT P2, RZ, R7, 0xff, RZ, 0xc0, !PT ;  /* 0x000000ff07ff7812 */ /* 0x000fe4000784c0ff */
[----:B------:R-:W-:Y:S02]  /*4230*/  ISETP.LT.AND.EX P0, PT, R6, R11, PT, P0 ;  /* 0x0000000b0600720c */ /* 0x000fe40003f01300 */
[----:B------:R-:W-:-:S02]  /*4240*/  ISETP.NE.AND P3, PT, R10, R13, P2 ;  /* 0x0000000d0a00720c */ /* 0x000fc40001765270 */
[----:B------:R-:W-:Y:S02]  /*4250*/  SEL R20, R44, R9, P0 ;  /* 0x000000092c147207 */ /* 0x000fe40000000000 */
[----:B------:R-:W-:Y:S02]  /*4260*/  SEL R27, R6, R11, P0 ;  /* 0x0000000b061b7207 */ /* 0x000fe40000000000 */
[----:B------:R-:W-:Y:S02]  /*4270*/  ISETP.NE.AND P0, PT, R29, RZ, PT ;  /* 0x000000ff1d00720c */ /* 0x000fe40003f05270 */
[----:B------:R-:W-:-:S04]  /*4280*/  ISETP.NE.AND P1, PT, R10, R13, PT ;  /* 0x0000000d0a00720c */ /* 0x000fc80003f25270 */
[----:B------:R-:W-:Y:S02]  /*4290*/  @!P2 SEL R7, RZ, 0x1, !P1 ;  /* 0x00000001ff07a807 */ /* 0x000fe40004800000 */
[----:B------:R-:W-:Y:S02]  /*42a0*/  @!P3 SEL R20, R44, R9, !P2 ;  /* 0x000000092c14b207 */ /* 0x000fe40005000000 */
[----:B------:R-:W-:Y:S02]  /*42b0*/  SEL R7, R7, 0x1, !P3 ;  /* 0x0000000107077807 */ /* 0x000fe40005800000 */
[----:B------:R-:W-:Y:S02]  /*42c0*/  @!P3 SEL R27, R6, R11, !P2 ;  /* 0x0000000b061bb207 */ /* 0x000fe40005000000 */
[----:B------:R-:W-:Y:S01]  /*42d0*/  PRMT R28, R7, 0x7610, R28 ;  /* 0x00007610071c7816 */ /* 0x000fe2000000001c */
[----:B------:R-:W-:Y:S06]  /*42e0*/  @P0 BRA `(.L_x_1010) ;  /* 0xfffffff400ac0947 */ /* 0x000fec000383ffff */
[----:B------:R-:W-:Y:S05]  /*42f0*/  BSYNC.RECONVERGENT B3 ;  /* 0x0000000000037941 */ /* 0x000fea0003800200 */
.L_x_1009:
[----:B------:R-:W-:-:S07]  /*4300*/  VIADD R3, R26, 0xfffffc00 ;  /* 0xfffffc001a037836 */ /* 0x000fce0000000000 */
.L_x_1008:
[----:B------:R-:W-:Y:S05]  /*4310*/  BSYNC.RECONVERGENT B2 ;  /* 0x0000000000027941 */ /* 0x000fea0003800200 */
.L_x_1007:
        /* <DEDUP_REMOVED lines=8> */
[----:B------:R-:W2:Y:S01]  /*43a0*/  LDC.64 R4, c[0x0][0x388] ;  /* 0x0000e200ff047b82 */ /* 0x000ea20000000a00 */
[----:B0-----:R-:W-:-:S06]  /*43b0*/  IMAD.WIDE.U32 R8, R25, 0x4, R6 ;  /* 0x0000000419087825 */ /* 0x001fcc00078e0006 */
[----:B------:R0:W3:Y:S01]  /*43c0*/  LDG.E R8, desc[UR8][R8.64] ;  /* 0x0000000808087981 */ /* 0x0000e2000c1e1900 */
[----:B--2---:R-:W-:-:S06]  /*43d0*/  IMAD.WIDE.U32 R10, R25, 0x4, R4 ;  /* 0x00000004190a7825 */ /* 0x004fcc00078e0004 */
[----:B------:R-:W3:Y:S01]  /*43e0*/  LDG.E R11, desc[UR8][R10.64] ;  /* 0x000000080a0b7981 */ /* 0x000ee2000c1e1900 */
[----:B------:R-:W-:-:S04]  /*43f0*/  VIADD R29, R25, 0x100 ;  /* 0x00000100191d7836 */ /* 0x000fc80000000000 */
[----:B------:R-:W-:-:S04]  /*4400*/  IMAD.WIDE.U32 R12, R29, 0x4, R6 ;  /* 0x000000041d0c7825 */ /* 0x000fc800078e0006 */
[----:B------:R-:W-:Y:S02]  /*4410*/  IMAD.WIDE.U32 R14, R29, 0x4, R4 ;  /* 0x000000041d0e7825 */ /* 0x000fe400078e0004 */
[----:B------:R-:W2:Y:S04]  /*4420*/  LDG.E R12, desc[UR8][R12.64] ;  /* 0x000000080c0c7981 */ /* 0x000ea8000c1e1900 */
[----:B------:R-:W2:Y:S01]  /*4430*/  LDG.E R15, desc[UR8][R14.64] ;  /* 0x000000080e0f7981 */ /* 0x000ea2000c1e1900 */
[----:B------:R-:W-:-:S04]  /*4440*/  VIADD R31, R25, 0x200 ;  /* 0x00000200191f7836 */ /* 0x000fc80000000000 */
[----:B------:R-:W-:-:S04]  /*4450*/  IMAD.WIDE.U32 R16, R31, 0x4, R6 ;  /* 0x000000041f107825 */ /* 0x000fc800078e0006 */
[----:B------:R-:W-:Y:S02]  /*4460*/  IMAD.WIDE.U32 R18, R31, 0x4, R4 ;  /* 0x000000041f127825 */ /* 0x000fe400078e0004 */
[----:B------:R-:W4:Y:S04]  /*4470*/  LDG.E R16, desc[UR8][R16.64] ;  /* 0x0000000810107981 */ /* 0x000f28000c1e1900 */
[----:B------:R-:W4:Y:S01]  /*4480*/  LDG.E R19, desc[UR8][R18.64] ;  /* 0x0000000812137981 */ /* 0x000f22000c1e1900 */
[----:B0-----:R-:W-:-:S04]  /*4490*/  VIADD R9, R25, 0x300 ;  /* 0x0000030019097836 */ /* 0x001fc80000000000 */
[----:B------:R-:W-:-:S04]  /*44a0*/  IMAD.WIDE.U32 R6, R9, 0x4, R6 ;  /* 0x0000000409067825 */ /* 0x000fc800078e0006 */
[----:B------:R-:W-:Y:S02]  /*44b0*/  IMAD.WIDE.U32 R4, R9, 0x4, R4 ;  /* 0x0000000409047825 */ /* 0x000fe400078e0004 */
[----:B------:R-:W5:Y:S04]  /*44c0*/  LDG.E R6, desc[UR8][R6.64] ;  /* 0x0000000806067981 */ /* 0x000f68000c1e1900 */
[----:B------:R0:W5:Y:S01]  /*44d0*/  LDG.E R5, desc[UR8][R4.64] ;  /* 0x0000000804057981 */ /* 0x000162000c1e1900 */
[----:B------:R-:W-:Y:S02]  /*44e0*/  LOP3.LUT P3, RZ, R28, 0xff, RZ, 0xc0, !PT ;  /* 0x000000ff1cff7812 */ /* 0x000fe4000786c0ff */
[----:B------:R-:W-:-:S05]  /*44f0*/  IADD3 R25, P2, PT, R25, UR6, RZ ;  /* 0x0000000619197c10 */ /* 0x000fca000ff5e0ff */
[----:B------:R-:W-:Y:S01]  /*4500*/  IMAD.X R2, RZ, RZ, UR7, P2 ;  /* 0x00000007ff027e24 */ /* 0x000fe200090e06ff */
        /* <DEDUP_REMOVED lines=9> */
[CC--:B0-----:R-:W-:Y:S02]  /*45a0*/  SEL R4, R25.reuse, R20.reuse, P0 ;  /* 0x0000001419047207 */ /* 0x0c1fe40000000000 */
[----:B------:R-:W-:Y:S02]  /*45b0*/  SEL R7, R2, R27, P0 ;  /* 0x0000001b02077207 */ /* 0x000fe40000000000 */
        /* <DEDUP_REMOVED lines=28> */
[----:B-----5:R-:W-:Y:S01]  /*4780*/  ISETP.NE.AND P4, PT, R6, R5, P2 ;  /* 0x000000050600720c */ /* 0x020fe20001785270 */
[----:B------:R-:W-:Y:S01]  /*4790*/  IMAD.X R2, RZ, RZ, UR7, P5 ;  /* 0x00000007ff027e24 */ /* 0x000fe2000a8e06ff */
        /* <DEDUP_REMOVED lines=9> */
.L_x_1012:
[----:B------:R-:W-:Y:S05]  /*4830*/  BSYNC.RECONVERGENT B2 ;  /* 0x0000000000027941 */ /* 0x000fea0003800200 */
.L_x_1011:
[----:B------:R-:W-:Y:S05]  /*4840*/  @!P1 BRA `(.L_x_1006) ;  /* 0x00000004000c9947 */ /* 0x000fea0003800000 */
[----:B------:R-:W-:Y:S01]  /*4850*/  ISETP.NE.AND P0, PT, R24, 0x1, PT ;  /* 0x000000011800780c */ /* 0x000fe20003f05270 */
[----:B------:R-:W-:Y:S01]  /*4860*/  BSSY.RECONVERGENT B2, `(.L_x_1013) ;  /* 0x000002a000027945 */ /* 0x000fe20003800200 */
[----:B------:R-:W-:-:S11]  /*4870*/  LOP3.LUT P1, RZ, R23, 0x100, RZ, 0xc0, !PT ;  /* 0x0000010017ff7812 */ /* 0x000fd6000782c0ff */
[----:B------:R-:W-:Y:S05]  /*4880*/  @!P0 BRA `(.L_x_1014) ;  /* 0x00000000009c8947 */ /* 0x000fea0003800000 */
[----:B------:R-:W0:Y:S01]  /*4890*/  LDC.64 R4, c[0x0][0x380] ;  /* 0x0000e000ff047b82 */ /* 0x000e220000000a00 */
[----:B------:R-:W-:-:S07]  /*48a0*/  IMAD.IADD R13, R3, 0x1, R22 ;  /* 0x00000001030d7824 */ /* 0x000fce00078e0216 */
        /* <DEDUP_REMOVED lines=11> */
[----:B------:R-:W-:-:S04]  /*4960*/  IADD3 R13, P4, PT, R13, UR6, RZ ;  /* 0x000000060d0d7c10 */ /* 0x000fc8000ff9e0ff */
        /* <DEDUP_REMOVED lines=25> */
.L_x_1014:
[----:B------:R-:W-:Y:S05]  /*4b00*/  BSYNC.RECONVERGENT B2 ;  /* 0x0000000000027941 */ /* 0x000fea0003800200 */
.L_x_1013:
[----:B------:R-:W-:Y:S05]  /*4b10*/  @P1 BRA `(.L_x_1006) ;  /* 0x0000000000581947 */ /* 0x000fea0003800000 */
[----:B------:R-:W0:Y:S01]  /*4b20*/  LDC.64 R4, c[0x0][0x380] ;  /* 0x0000e000ff047b82 */ /* 0x000e220000000a00 */
[----:B------:R-:W-:-:S07]  /*4b30*/  IMAD.IADD R9, R3, 0x1, R22 ;  /* 0x0000000103097824 */ /* 0x000fce00078e0216 */
[----:B------:R-:W2:Y:S01]  /*4b40*/  LDC.64 R6, c[0x0][0x388] ;  /* 0x0000e200ff067b82 */ /* 0x000ea20000000a00 */
[----:B0-----:R-:W-:-:S06]  /*4b50*/  IMAD.WIDE.U32 R2, R9, 0x4, R4 ;  /* 0x0000000409027825 */ /* 0x001fcc00078e0004 */
[----:B------:R-:W3:Y:S01]  /*4b60*/  LDG.E R2, desc[UR8][R2.64] ;  /* 0x0000000802027981 */ /* 0x000ee2000c1e1900 */
[----:B--2---:R-:W-:-:S06]  /*4b70*/  IMAD.WIDE.U32 R4, R9, 0x4, R6 ;  /* 0x0000000409047825 */ /* 0x004fcc00078e0006 */
[----:B------:R-:W3:Y:S01]  /*4b80*/  LDG.E R5, desc[UR8][R4.64] ;  /* 0x0000000804057981 */ /* 0x000ee2000c1e1900 */
[----:B------:R-:W-:Y:S02]  /*4b90*/  LOP3.LUT P3, RZ, R28, 0xff, RZ, 0xc0, !PT ;  /* 0x000000ff1cff7812 */ /* 0x000fe4000786c0ff */
[----:B------:R-:W-:-:S04]  /*4ba0*/  IADD3 R9, P1, PT, R9, UR6, RZ ;  /* 0x0000000609097c10 */ /* 0x000fc8000ff3e0ff */
[----:B------:R-:W-:Y:S01]  /*4bb0*/  ISETP.LT.U32.AND P0, PT, R9, R20, PT ;  /* 0x000000140900720c */ /* 0x000fe20003f01070 */
[----:B------:R-:W-:-:S05]  /*4bc0*/  IMAD.X R8, RZ, RZ, UR7, P1 ;  /* 0x00000007ff087e24 */ /* 0x000fca00088e06ff */
        /* <DEDUP_REMOVED lines=11> */
.L_x_1006:
[----:B------:R-:W-:Y:S05]  /*4c80*/  BSYNC.RECONVERGENT B1 ;  /* 0x0000000000017941 */ /* 0x000fea0003800200 */
.L_x_1004:
        /* <DEDUP_REMOVED lines=24> */
.L_x_1016:
[----:B------:R-:W-:Y:S05]  /*4e10*/  BSYNC.RECONVERGENT B1 ;  /* 0x0000000000017941 */ /* 0x000fea0003800200 */
.L_x_1015:
        /* <DEDUP_REMOVED lines=23> */
.L_x_1018:
[----:B------:R-:W-:Y:S05]  /*4f90*/  BSYNC.RECONVERGENT B1 ;  /* 0x0000000000017941 */ /* 0x000fea0003800200 */
.L_x_1017:
        /* <DEDUP_REMOVED lines=20> */
.L_x_1020:
[----:B------:R-:W-:Y:S05]  /*50e0*/  BSYNC.RECONVERGENT B1 ;  /* 0x0000000000017941 */ /* 0x000fea0003800200 */
.L_x_1019:
        /* <DEDUP_REMOVED lines=20> */
.L_x_1022:
[----:B------:R-:W-:Y:S05]  /*5230*/  BSYNC.RECONVERGENT B1 ;  /* 0x0000000000017941 */ /* 0x000fea0003800200 */
.L_x_1021:
        /* <DEDUP_REMOVED lines=20> */
.L_x_1024:
[----:B------:R-:W-:Y:S05]  /*5380*/  BSYNC.RECONVERGENT B1 ;  /* 0x0000000000017941 */ /* 0x000fea0003800200 */
.L_x_1023:
        /* <DEDUP_REMOVED lines=11> */
.L_x_1026:
[----:B------:R-:W-:Y:S05]  /*5440*/  BSYNC.RECONVERGENT B1 ;  /* 0x0000000000017941 */ /* 0x000fea0003800200 */
.L_x_1025:
        /* <DEDUP_REMOVED lines=83> */
.L_x_984:
[----:B------:R-:W-:Y:S05]  /*5980*/  BSYNC.RECONVERGENT B0 ;  /* 0x0000000000007941 */ /* 0x000fea0003800200 */
.L_x_960:
        /* <DEDUP_REMOVED lines=16> */
.L_x_1027:
        /* <DEDUP_REMOVED lines=15> */
.L_x_1632:


//--------------------- .text._ZN3cub18CUB_300001_SM_10006detail11EmptyKernelIvEEvv --------------------------
	.section	.text._ZN3cub18CUB_300001_SM_10006detail11EmptyKernelIvEEvv,"ax",@progbits
	.align	128
        .global         _ZN3cub18CUB_300001_SM_10006detail11EmptyKernelIvEEvv
        .type           _ZN3cub18CUB_300001_SM_10006detail11EmptyKernelIvEEvv,@function
        .size           _ZN3cub18CUB_300001_SM_10006detail11EmptyKernelIvEEvv,(.L_x_1633 - _ZN3cub18CUB_300001_SM_10006detail11EmptyKernelIvEEvv)
        .other          _ZN3cub18CUB_300001_SM_10006detail11EmptyKernelIvEEvv,@"STO_CUDA_ENTRY STV_DEFAULT"
_ZN3cub18CUB_300001_SM_10006detail11EmptyKernelIvEEvv:
.text._ZN3cub18CUB_300001_SM_10006detail11EmptyKernelIvEEvv:
[----:B------:R-:W-:Y:S01]  /*0000*/  LDC R1, c[0x0][0x37c] ;  /* 0x0000df00ff017b82 */ /* 0x000fe20000000800 */
[----:B------:R-:W-:Y:S05]  /*0010*/  EXIT ;  /* 0x000000000000794d */ /* 0x000fea0003800000 */
.L_x_1028:
        /* <DEDUP_REMOVED lines=14> */
.L_x_1633:


//--------------------- .text._ZN6thrust24THRUST_300001_SM_1000_NS8cuda_cub4core6detail13_kernel_agentINS1_15__reduce_by_key16ReduceByKeyAgentINS0_6detail15normal_iteratorINS0_10device_ptrIiEEEENS8_INS9_IfEEEESB_SD_N4cuda3std3__48equal_toIiEENSG_4plusIfEEPllEEJSB_SD_SB_SD_SL_N3cub18CUB_300001_SM_100024ReduceByKeyScanTileStateIflLb1EEESI_SK_llEEEvDpT0_ --------------------------
	.section	.text._ZN6thrust24THRUST_300001_SM_1000_NS8cuda_cub4core6detail13_kernel_agentINS1_15__reduce_by_key16ReduceByKeyAgentINS0_6detail15normal_iteratorINS0_10device_ptrIiEEEENS8_INS9_IfEEEESB_SD_N4cuda3std3__48equal_toIiEENSG_4plusIfEEPllEEJSB_SD_SB_SD_SL_N3cub18CUB_300001_SM_100024ReduceByKeyScanTileStateIflLb1EEESI_SK_llEEEvDpT0_,"ax",@progbits
	.align	128
        .global         _ZN6thrust24THRUST_300001_SM_1000_NS8cuda_cub4core6detail13_kernel_agentINS1_15__reduce_by_key16ReduceByKeyAgentINS0_6detail15normal_iteratorINS0_10device_ptrIiEEEENS8_INS9_IfEEEESB_SD_N4cuda3std3__48equal_toIiEENSG_4plusIfEEPllEEJSB_SD_SB_SD_SL_N3cub18CUB_300001_SM_100024ReduceByKeyScanTileStateIflLb1EEESI_SK_llEEEvDpT0_
        .type           _ZN6thrust24THRUST_300001_SM_1000_NS8cuda_cub4core6detail13_kernel_agentINS1_15__reduce_by_key16ReduceByKeyAgentINS0_6detail15normal_iteratorINS0_10device_ptrIiEEEENS8_INS9_IfEEEESB_SD_N4cuda3std3__48equal_toIiEENSG_4plusIfEEPllEEJSB_SD_SB_SD_SL_N3cub18CUB_300001_SM_100024ReduceByKeyScanTileStateIflLb1EEESI_SK_llEEEvDpT0_,@function
        .size           _ZN6thrust24THRUST_300001_SM_1000_NS8cuda_cub4core6detail13_kernel_agentINS1_15__reduce_by_key16ReduceByKeyAgentINS0_6detail15normal_iteratorINS0_10device_ptrIiEEEENS8_INS9_IfEEEESB_SD_N4cuda3std3__48equal_toIiEENSG_4plusIfEEPllEEJSB_SD_SB_SD_SL_N3cub18CUB_300001_SM_100024ReduceByKeyScanTileStateIflLb1EEESI_SK_llEEEvDpT0_,(.L_x_1634 - _ZN6thrust24THRUST_300001_SM_1000_NS8cuda_cub4core6detail13_kernel_agentINS1_15__reduce_by_key16ReduceByKeyAgentINS0_6detail15normal_iteratorINS0_10device_ptrIiEEEENS8_INS9_IfEEEESB_SD_N4cuda3std3__48equal_toIiEENSG_4plusIfEEPllEEJSB_SD_SB_SD_SL_N3cub18CUB_300001_SM_100024ReduceByKeyScanTileStateIflLb1EEESI_SK_llEEEvDpT0_)
        .other          _ZN6thrust24THRUST_300001_SM_1000_NS8cuda_cub4core6detail13_kernel_agentINS1_15__reduce_by_key16ReduceByKeyAgentINS0_6detail15normal_iteratorINS0_10device_ptrIiEEEENS8_INS9_IfEEEESB_SD_N4cuda3std3__48equal_toIiEENSG_4plusIfEEPllEEJSB_SD_SB_SD_SL_N3cub18CUB_300001_SM_100024ReduceByKeyScanTileStateIflLb1EEESI_SK_llEEEvDpT0_,@"STO_CUDA_ENTRY STV_DEFAULT"
_ZN6thrust24THRUST_300001_SM_1000_NS8cuda_cub4core6detail13_kernel_agentINS1_15__reduce_by_key16ReduceByKeyAgentINS0_6detail15normal_iteratorINS0_10device_ptrIiEEEENS8_INS9_IfEEEESB_SD_N4cuda3std3__48equal_toIiEENSG_4plusIfEEPllEEJSB_SD_SB_SD_SL_N3cub18CUB_300001_SM_100024ReduceByKeyScanTileStateIflLb1EEESI_SK_llEEEvDpT0_:
.text._ZN6thrust24THRUST_300001_SM_1000_NS8cuda_cub4core6detail13_kernel_agentINS1_15__reduce_by_key16ReduceByKeyAgentINS0_6detail15normal_iteratorINS0_10device_ptrIiEEEENS8_INS9_IfEEEESB_SD_N4cuda3std3__48equal_toIiEENSG_4plusIfEEPllEEJSB_SD_SB_SD_SL_N3cub18CUB_300001_SM_100024ReduceByKeyScanTileStateIflLb1EEESI_SK_llEEEvDpT0_:
[----:B------:R-:W-:Y:S01]  /*0000*/  LDC R1, c[0x0][0x37c] ;  /* 0x0000df00ff017b82 */ /* 0x000fe20000000800 */
[----:B------:R-:W0:Y:S01]  /*0010*/  S2R R0, SR_CTAID.X ;  /* 0x0000000000007919 */ /* 0x000e220000002500 */
[----:B------:R-:W1:Y:S01]  /*0020*/  LDCU.64 UR4, c[0x0][0x3b8] ;  /* 0x00007700ff0477ac */ /* 0x000e620008000a00 */
[----:B------:R-:W2:Y:S01]  /*0030*/  LDCU.64 UR8, c[0x0][0x358] ;  /* 0x00006b00ff0877ac */ /* 0x000ea20008000a00 */
[----:B0-----:R-:W-:-:S03]  /*0040*/  IMAD.WIDE.U32 R4, R0, 0x900, RZ ;  /* 0x0000090000047825 */ /* 0x001fc600078e00ff */
[----:B-1----:R-:W-:-:S04]  /*0050*/  IADD3 R3, P1, PT, -R4, UR4, RZ ;  /* 0x0000000404037c10 */ /* 0x002fc8000ff3e1ff */
[----:B------:R-:W-:Y:S02]  /*0060*/  ISETP.GE.U32.AND P0, PT, R3, 0x901, PT ;  /* 0x000009010300780c */ /* 0x000fe40003f06070 */
[----:B------:R-:W-:-:S04]  /*0070*/  IADD3.X R26, PT, PT, ~R5, UR5, RZ, P1, !PT ;  /* 0x00000005051a7c10 */ /* 0x000fc80008ffe5ff */
[----:B------:R-:W-:-:S13]  /*0080*/  ISETP.GE.AND.EX P0, PT, R26, RZ, PT, P0 ;  /* 0x000000ff1a00720c */ /* 0x000fda0003f06300 */
[----:B--2---:R-:W-:Y:S05]  /*0090*/  @!P0 BRA `(.L_x_1029) ;  /* 0x00000058008c8947 */ /* 0x004fea0003800000 */
[----:B------:R-:W-:-:S13]  /*00a0*/  ISETP.NE.AND P0, PT, R0, RZ, PT ;  /* 0x000000ff0000720c */ /* 0x000fda0003f05270 */
[----:B------:R-:W-:Y:S05]  /*00b0*/  @P0 BRA `(.L_x_1030) ;  /* 0x0000002000c00947 */ /* 0x000fea0003800000 */
[----:B------:R-:W0:Y:S01]  /*00c0*/  S2R R0, SR_TID.X ;  /* 0x0000000000007919 */ /* 0x000e220000002100 */
[----:B------:R-:W1:Y:S01]  /*00d0*/  LDCU.64 UR4, c[0x0][0x380] ;  /* 0x00007000ff0477ac */ /* 0x000e620008000a00 */
[C---:B0-----:R-:W-:Y:S02]  /*00e0*/  LOP3.LUT R2, R0.reuse, 0x1f, RZ, 0xc0, !PT ;  /* 0x0000001f00027812 */ /* 0x041fe400078ec0ff */
[----:B------:R-:W-:-:S05]  /*00f0*/  LOP3.LUT R3, R0, 0x3e0, RZ, 0xc0, !PT ;  /* 0x000003e000037812 */ /* 0x000fca00078ec0ff */
[----:B------:R-:W-:-:S05]  /*0100*/  IMAD R3, R3, 0x9, R2 ;  /* 0x0000000903037824 */ /* 0x000fca00078e0202 */
[----:B------:R-:W-:-:S05]  /*0110*/  IADD3 R3, P0, PT, R4, R3, RZ ;  /* 0x0000000304037210 */ /* 0x000fca0007f1e0ff */
[----:B------:R-:W-:Y:S02]  /*0120*/  IMAD.X R2, RZ, RZ, R5, P0 ;  /* 0x000000ffff027224 */ /* 0x000fe400000e0605 */
[----:B------:R-:W-:-:S03]  /*0130*/  IMAD.SHL.U32 R4, R3, 0x4, RZ ;  /* 0x0000000403047824 */ /* 0x000fc600078e00ff */
[----:B------:R-:W-:Y:S02]  /*0140*/  SHF.L.U64.HI R5, R3, 0x2, R2 ;  /* 0x0000000203057819 */ /* 0x000fe40000010202 */
[----:B-1----:R-:W-:-:S04]  /*0150*/  IADD3 R2, P0, PT, R4, UR4, RZ ;  /* 0x0000000404027c10 */ /* 0x002fc8000ff1e0ff */
[----:B------:R-:W-:Y:S01]  /*0160*/  IADD3.X R3, PT, PT, R5, UR5, RZ, P0, !PT ;  /* 0x0000000505037c10 */ /* 0x000fe200087fe4ff */
[----:B------:R-:W0:Y:S04]  /*0170*/  LDCU.64 UR4, c[0x0][0x388] ;  /* 0x00007100ff0477ac */ /* 0x000e280008000a00 */
[----:B------:R-:W2:Y:S04]  /*0180*/  LDG.E.CONSTANT R6, desc[UR8][R2.64] ;  /* 0x0000000802067981 */ /* 0x000ea8000c1e9900 */
[----:B------:R-:W3:Y:S04]  /*0190*/  LDG.E.CONSTANT R7, desc[UR8][R2.64+0x80] ;  /* 0x0000800802077981 */ /* 0x000ee8000c1e9900 */
[----:B------:R-:W4:Y:S04]  /*01a0*/  LDG.E.CONSTANT R8, desc[UR8][R2.64+0x100] ;  /* 0x0001000802087981 */ /* 0x000f28000c1e9900 */
[----:B------:R-:W5:Y:S04]  /*01b0*/  LDG.E.CONSTANT R9, desc[UR8][R2.64+0x180] ;  /* 0x0001800802097981 */ /* 0x000f68000c1e9900 */
[----:B------:R-:W5:Y:S04]  /*01c0*/  LDG.E.CONSTANT R11, desc[UR8][R2.64+0x200] ;  /* 0x00020008020b7981 */ /* 0x000f68000c1e9900 */
[----:B------:R-:W5:Y:S04]  /*01d0*/  LDG.E.CONSTANT R13, desc[UR8][R2.64+0x280] ;  /* 0x00028008020d7981 */ /* 0x000f68000c1e9900 */
[----:B------:R-:W5:Y:S04]  /*01e0*/  LDG.E.CONSTANT R15, desc[UR8][R2.64+0x300] ;  /* 0x00030008020f7981 */ /* 0x000f68000c1e9900 */
[----:B------:R-:W5:Y:S04]  /*01f0*/  LDG.E.CONSTANT R17, desc[UR8][R2.64+0x380] ;  /* 0x0003800802117981 */ /* 0x000f68000c1e9900 */
[----:B------:R1:W5:Y:S01]  /*0200*/  LDG.E.CONSTANT R19, desc[UR8][R2.64+0x400] ;  /* 0x0004000802137981 */ /* 0x000362000c1e9900 */
[----:B0-----:R-:W-:-:S04]  /*0210*/  IADD3 R4, P0, PT, R4, UR4, RZ ;  /* 0x0000000404047c10 */ /* 0x001fc8000ff1e0ff */
[----:B------:R-:W-:-:S05]  /*0220*/  IADD3.X R5, PT, PT, R5, UR5, RZ, P0, !PT ;  /* 0x0000000505057c10 */ /* 0x000fca00087fe4ff */
[----:B------:R-:W5:Y:S04]  /*0230*/  LDG.E.CONSTANT R21, desc[UR8][R4.64] ;  /* 0x0000000804157981 */ /* 0x000f68000c1e9900 */
[----:B------:R-:W5:Y:S04]  /*0240*/  LDG.E.CONSTANT R25, desc[UR8][R4.64+0x80] ;  /* 0x0000800804197981 */ /* 0x000f68000c1e9900 */
[----:B------:R-:W5:Y:S04]  /*0250*/  LDG.E.CONSTANT R29, desc[UR8][R4.64+0x100] ;  /* 0x00010008041d7981 */ /* 0x000f68000c1e9900 */
[----:B------:R-:W5:Y:S04]  /*0260*/  LDG.E.CONSTANT R31, desc[UR8][R4.64+0x180] ;  /* 0x00018008041f7981 */ /* 0x000f68000c1e9900 */
[----:B------:R-:W5:Y:S04]  /*0270*/  LDG.E.CONSTANT R33, desc[UR8][R4.64+0x200] ;  /* 0x0002000804217981 */ /* 0x000f68000c1e9900 */
[----:B------:R-:W5:Y:S04]  /*0280*/  LDG.E.CONSTANT R35, desc[UR8][R4.64+0x280] ;  /* 0x0002800804237981 */ /* 0x000f68000c1e9900 */
[----:B------:R-:W5:Y:S04]  /*0290*/  LDG.E.CONSTANT R37, desc[UR8][R4.64+0x300] ;  /* 0x0003000804257981 */ /* 0x000f68000c1e9900 */
[----:B------:R-:W5:Y:S04]  /*02a0*/  LDG.E.CONSTANT R39, desc[UR8][R4.64+0x380] ;  /* 0x0003800804277981 */ /* 0x000f68000c1e9900 */
[----:B------:R0:W5:Y:S01]  /*02b0*/  LDG.E.CONSTANT R41, desc[UR8][R4.64+0x400] ;  /* 0x0004000804297981 */ /* 0x000162000c1e9900 */
[----:B------:R-:W1:Y:S01]  /*02c0*/  S2UR UR5, SR_CgaCtaId ;  /* 0x00000000000579c3 */ /* 0x000e620000008800 */
[----:B------:R-:W-:Y:S01]  /*02d0*/  SHF.R.U32.HI R42, RZ, 0x5, R0 ;  /* 0x00000005ff2a7819 */ /* 0x000fe20000011600 */
[----:B------:R-:W-:Y:S01]  /*02e0*/  UMOV UR4, 0x400 ;  /* 0x0000040000047882 */ /* 0x000fe20000000000 */
[----:B------:R-:W0:Y:S01]  /*02f0*/  S2R R23, SR_LANEID ;  /* 0x0000000000177919 */ /* 0x000e220000000000 */
[----:B------:R-:W-:Y:S01]  /*0300*/  ISETP.NE.AND P1, PT, R0, RZ, PT ;  /* 0x000000ff0000720c */ /* 0x000fe20003f25270 */
[----:B------:R-:W-:Y:S01]  /*0310*/  IMAD.MOV.U32 R38, RZ, RZ, RZ ;  /* 0x000000ffff267224 */ /* 0x000fe200078e00ff */
[----:B-1----:R-:W-:-:S03]  /*0320*/  ULEA UR5, UR5, UR4, 0x18 ;  /* 0x0000000405057291 */ /* 0x002fc6000f8ec0ff */
[----:B------:R-:W-:-:S03]  /*0330*/  UMOV UR4, URZ ;  /* 0x000000ff00047c82 */ /* 0x000fc60008000000 */
[----:B------:R-:W-:Y:S01]  /*0340*/  LEA R26, R0, UR5, 0x2 ;  /* 0x00000005001a7c11 */ /* 0x000fe2000f8e10ff */
[----:B0-----:R-:W-:-:S05]  /*0350*/  IMAD R2, R42, 0x120, R23 ;  /* 0x000001202a027824 */ /* 0x001fca00078e0217 */
[----:B------:R-:W-:-:S05]  /*0360*/  LEA R24, R2, UR5, 0x2 ;  /* 0x0000000502187c11 */ /* 0x000fca000f8e10ff */
[----:B------:R-:W-:Y:S01]  /*0370*/  IMAD R4, R23, 0x20, R24 ;  /* 0x0000002017047824 */ /* 0x000fe200078e0218 */
[----:B--2---:R-:W-:Y:S04]  /*0380*/  STS [R24], R6 ;  /* 0x0000000618007388 */ /* 0x004fe80000000800 */
[----:B---3--:R-:W-:Y:S04]  /*0390*/  STS [R24+0x80], R7 ;  /* 0x0000800718007388 */ /* 0x008fe80000000800 */
[----:B----4-:R-:W-:Y:S04]  /*03a0*/  STS [R24+0x100], R8 ;  /* 0x0001000818007388 */ /* 0x010fe80000000800 */
[----:B-----5:R-:W-:Y:S04]  /*03b0*/  STS [R24+0x180], R9 ;  /* 0x0001800918007388 */ /* 0x020fe80000000800 */
[----:B------:R-:W-:Y:S04]  /*03c0*/  STS [R24+0x200], R11 ;  /* 0x0002000b18007388 */ /* 0x000fe80000000800 */
[----:B------:R-:W-:Y:S04]  /*03d0*/  STS [R24+0x280], R13 ;  /* 0x0002800d18007388 */ /* 0x000fe80000000800 */
[----:B------:R-:W-:Y:S04]  /*03e0*/  STS [R24+0x300], R15 ;  /* 0x0003000f18007388 */ /* 0x000fe80000000800 */
[----:B------:R-:W-:Y:S04]  /*03f0*/  STS [R24+0x380], R17 ;  /* 0x0003801118007388 */ /* 0x000fe80000000800 */
[----:B------:R-:W-:Y:S01]  /*0400*/  STS [R24+0x400], R19 ;  /* 0x0004001318007388 */ /* 0x000fe20000000800 */
[----:B------:R-:W-:-:S03]  /*0410*/  NOP ;  /* 0x0000000000007918 */ /* 0x000fc60000000000 */
[----:B------:R-:W-:Y:S04]  /*0420*/  LDS R27, [R4+0x20] ;  /* 0x00002000041b7984 */ /* 0x000fe80000000800 */
[----:B------:R-:W-:Y:S04]  /*0430*/  LDS R2, [R4] ;  /* 0x0000000004027984 */ /* 0x000fe80000000800 */
[----:B------:R-:W0:Y:S04]  /*0440*/  LDS R8, [R4+0x4] ;  /* 0x0000040004087984 */ /* 0x000e280000000800 */
[----:B------:R-:W1:Y:S04]  /*0450*/  LDS R10, [R4+0x8] ;  /* 0x00000800040a7984 */ /* 0x000e680000000800 */
[----:B------:R-:W2:Y:S04]  /*0460*/  LDS R12, [R4+0xc] ;  /* 0x00000c00040c7984 */ /* 0x000ea80000000800 */
[----:B------:R-:W3:Y:S04]  /*0470*/  LDS R14, [R4+0x10] ;  /* 0x00001000040e7984 */ /* 0x000ee80000000800 */
[----:B------:R-:W4:Y:S04]  /*0480*/  LDS R16, [R4+0x14] ;  /* 0x0000140004107984 */ /* 0x000f280000000800 */
[----:B------:R-:W-:Y:S04]  /*0490*/  LDS R18, [R4+0x18] ;  /* 0x0000180004127984 */ /* 0x000fe80000000800 */
[----:B------:R-:W-:Y:S01]  /*04a0*/  LDS R20, [R4+0x1c] ;  /* 0x00001c0004147984 */ /* 0x000fe20000000800 */
[----:B------:R-:W-:Y:S01]  /*04b0*/  BAR.SYNC.DEFER_BLOCKING 0x0 ;  /* 0x0000000000007b1d */ /* 0x000fe20000010000 */
[----:B0-----:R-:W-:-:S02]  /*04c0*/  ISETP.NE.AND P2, PT, R2, R8, PT ;  /* 0x000000080200720c */ /* 0x001fc40003f45270 */
[----:B-1----:R-:W-:Y:S02]  /*04d0*/  ISETP.NE.AND P3, PT, R8, R10, PT ;  /* 0x0000000a0800720c */ /* 0x002fe40003f65270 */
[----:B------:R-:W-:Y:S02]  /*04e0*/  SEL R5, RZ, 0x1, !P2 ;  /* 0x00000001ff057807 */ /* 0x000fe40005000000 */
[----:B--2---:R-:W-:Y:S01]  /*04f0*/  ISETP.NE.AND P5, PT, R10, R12, PT ;  /* 0x0000000c0a00720c */ /* 0x004fe20003fa5270 */
[----:B------:R-:W-:Y:S01]  /*0500*/  STS [R24], R21 ;  /* 0x0000001518007388 */ /* 0x000fe20000000800 */
[----:B---3--:R-:W-:Y:S02]  /*0510*/  ISETP.NE.AND P4, PT, R12, R14, PT ;  /* 0x0000000e0c00720c */ /* 0x008fe40003f85270 */
[----:B------:R-:W-:Y:S01]  /*0520*/  SEL R40, RZ, 0x1, !P5 ;  /* 0x00000001ff287807 */ /* 0x000fe20006800000 */
[----:B------:R-:W-:Y:S01]  /*0530*/  STS [R24+0x80], R25 ;  /* 0x0000801918007388 */ /* 0x000fe20000000800 */
[----:B------:R-:W-:-:S03]  /*0540*/  P2R R46, PR, RZ, 0x20 ;  /* 0x00000020ff2e7803 */ /* 0x000fc60000000000 */
[----:B------:R-:W-:Y:S04]  /*0550*/  STS [R24+0x100], R29 ;  /* 0x0001001d18007388 */ /* 0x000fe80000000800 */
[----:B------:R-:W-:Y:S04]  /*0560*/  STS [R24+0x180], R31 ;  /* 0x0001801f18007388 */ /* 0x000fe80000000800 */
[----:B------:R-:W-:Y:S04]  /*0570*/  STS [R24+0x200], R33 ;  /* 0x0002002118007388 */ /* 0x000fe80000000800 */
[----:B------:R0:W-:Y:S04]  /*0580*/  STS [R24+0x280], R35 ;  /* 0x0002802318007388 */ /* 0x0001e80000000800 */
[----:B------:R-:W-:Y:S04]  /*0590*/  STS [R24+0x300], R37 ;  /* 0x0003002518007388 */ /* 0x000fe80000000800 */
[----:B------:R1:W-:Y:S01]  /*05a0*/  STS [R24+0x380], R39 ;  /* 0x0003802718007388 */ /* 0x0003e20000000800 */
[----:B0-----:R-:W-:-:S03]  /*05b0*/  SEL R35, RZ, 0x1, !P4 ;  /* 0x00000001ff237807 */ /* 0x001fc60006000000 */
[----:B------:R-:W-:Y:S01]  /*05c0*/  STS [R24+0x400], R41 ;  /* 0x0004002918007388 */ /* 0x000fe20000000800 */
[----:B------:R-:W-:-:S03]  /*05d0*/  NOP ;  /* 0x0000000000007918 */ /* 0x000fc60000000000 */
[----:B------:R-:W-:Y:S01]  /*05e0*/  LDS R6, [R4+0x20] ;  /* 0x0000200004067984 */ /* 0x000fe20000000800 */
[----:B-1----:R-:W-:Y:S02]  /*05f0*/  SEL R39, RZ, 0x1, !P3 ;  /* 0x00000001ff277807 */ /* 0x002fe40005800000 */
[----:B----4-:R-:W-:Y:S01]  /*0600*/  ISETP.NE.AND P3, PT, R14, R16, PT ;  /* 0x000000100e00720c */ /* 0x010fe20003f65270 */
[----:B------:R-:W-:Y:S04]  /*0610*/  LDS R3, [R4] ;  /* 0x0000000004037984 */ /* 0x000fe80000000800 */
        /* <DEDUP_REMOVED lines=8> */
[----:B------:R-:W-:Y:S02]  /*06a0*/  STS [R26+0x4d8], R27 ;  /* 0x0004d81b1a007388 */ /* 0x000fe40000000800 */
[----:B------:R-:W-:Y:S06]  /*06b0*/  BAR.SYNC.DEFER_BLOCKING 0x0 ;  /* 0x0000000000007b1d */ /* 0x000fec0000010000 */
[----:B------:R-:W0:Y:S02]  /*06c0*/  @P1 LDS R22, [R26+0x4d4] ;  /* 0x0004d4001a161984 */ /* 0x000e240000000800 */
[----:B0-----:R-:W-:-:S04]  /*06d0*/  @P1 ISETP.NE.AND P0, PT, R22, R2, PT ;  /* 0x000000021600120c */ /* 0x001fc80003f05270 */
[----:B------:R-:W-:-:S04]  /*06e0*/  @P1 SEL R38, RZ, 0x1, !P0 ;  /* 0x00000001ff261807 */ /* 0x000fc80004000000 */
[----:B------:R-:W-:-:S04]  /*06f0*/  IADD3 R4, P0, PT, R38, R5, RZ ;  /* 0x0000000526047210 */ /* 0x000fc80007f1e0ff */
[----:B------:R-:W-:Y:S01]  /*0700*/  IADD3 R39, P1, PT, R4, R39, RZ ;  /* 0x0000002704277210 */ /* 0x000fe20007f3e0ff */
[----:B------:R-:W-:Y:S01]  /*0710*/  IMAD.X R34, RZ, RZ, UR4, P0 ;  /* 0x00000004ff227e24 */ /* 0x000fe200080e06ff */
[----:B------:R-:W-:Y:S02]  /*0720*/  SEL R4, RZ, 0x1, !P3 ;  /* 0x00000001ff047807 */ /* 0x000fe40005800000 */
[----:B------:R-:W-:Y:S01]  /*0730*/  IADD3 R40, P0, PT, R39, R40, RZ ;  /* 0x0000002827287210 */ /* 0x000fe20007f1e0ff */
[----:B------:R-:W-:-:S03]  /*0740*/  IMAD.X R36, RZ, RZ, R34, P1 ;  /* 0x000000ffff247224 */ /* 0x000fc600008e0622 */
[----:B------:R-:W-:Y:S01]  /*0750*/  IADD3 R35, P1, PT, R40, R35, RZ ;  /* 0x0000002328237210 */ /* 0x000fe20007f3e0ff */
[----:B------:R-:W-:Y:S01]  /*0760*/  IMAD.X R32, RZ, RZ, R36, P0 ;  /* 0x000000ffff207224 */ /* 0x000fe200000e0624 */
[----:B------:R-:W-:-:S03]  /*0770*/  ISETP.NE.AND P0, PT, R16, R18, PT ;  /* 0x000000121000720c */ /* 0x000fc60003f05270 */
[----:B------:R-:W-:Y:S01]  /*0780*/  IMAD.X R31, RZ, RZ, R32, P1 ;  /* 0x000000ffff1f7224 */ /* 0x000fe200008e0620 */
[----:B------:R-:W-:Y:S02]  /*0790*/  IADD3 R37, P1, PT, R35, R4, RZ ;  /* 0x0000000423257210 */ /* 0x000fe40007f3e0ff */
[----:B------:R-:W-:-:S03]  /*07a0*/  SEL R4, RZ, 0x1, !P0 ;  /* 0x00000001ff047807 */ /* 0x000fc60004000000 */
[----:B------:R-:W-:Y:S01]  /*07b0*/  IMAD.X R26, RZ, RZ, R31, P1 ;  /* 0x000000ffff1a7224 */ /* 0x000fe200008e061f */
[----:B------:R-:W-:-:S05]  /*07c0*/  IADD3 R33, P1, PT, R37, R4, RZ ;  /* 0x0000000425217210 */ /* 0x000fca0007f3e0ff */
[----:B------:R-:W-:Y:S01]  /*07d0*/  IMAD.X R28, RZ, RZ, R26, P1 ;  /* 0x000000ffff1c7224 */ /* 0x000fe200008e061a */
[----:B------:R-:W-:-:S04]  /*07e0*/  ISETP.NE.AND P1, PT, R18, R20, PT ;  /* 0x000000141200720c */ /* 0x000fc80003f25270 */
[----:B------:R-:W-:-:S04]  /*07f0*/  SEL R4, RZ, 0x1, !P1 ;  /* 0x00000001ff047807 */ /* 0x000fc80004800000 */
[----:B------:R-:W-:Y:S01]  /*0800*/  IADD3 R29, P6, PT, R33, R4, RZ ;  /* 0x00000004211d7210 */ /* 0x000fe20007fde0ff */
[----:B------:R-:W-:-:S04]  /*0810*/  FADD R4, R3, R9 ;  /* 0x0000000903047221 */ /* 0x000fc80000000000 */
[----:B------:R-:W-:Y:S01]  /*0820*/  IMAD.X R30, RZ, RZ, R28, P6 ;  /* 0x000000ffff1e7224 */ /* 0x000fe200030e061c */
[----:B------:R-:W-:Y:S02]  /*0830*/  FSEL R4, R9, R4, P2 ;  /* 0x0000000409047208 */ /* 0x000fe40001000000 */
[----:B------:R-:W-:-:S03]  /*0840*/  ISETP.NE.AND P6, PT, R8, R10, PT ;  /* 0x0000000a0800720c */ /* 0x000fc60003fc5270 */
[----:B------:R-:W-:-:S05]  /*0850*/  FADD R4, R11, R4 ;  /* 0x000000040b047221 */ /* 0x000fca0000000000 */
[----:B------:R-:W-:Y:S02]  /*0860*/  FSEL R4, R11, R4, P6 ;  /* 0x000000040b047208 */ /* 0x000fe40003000000 */
[----:B------:R-:W-:-:S03]  /*0870*/  ISETP.NE.AND P6, PT, R20, R27, PT ;  /* 0x0000001b1400720c */ /* 0x000fc60003fc5270 */
[----:B------:R-:W-:-:S05]  /*0880*/  FADD R4, R13, R4 ;  /* 0x000000040d047221 */ /* 0x000fca0000000000 */
[----:B------:R-:W-:Y:S02]  /*0890*/  FSEL R4, R13, R4, P5 ;  /* 0x000000040d047208 */ /* 0x000fe40002800000 */
[----:B------:R-:W-:-:S03]  /*08a0*/  ISETP.GE.AND P5, PT, R23, 0x1, PT ;  /* 0x000000011700780c */ /* 0x000fc60003fa6270 */
[----:B------:R-:W-:-:S05]  /*08b0*/  FADD R4, R15, R4 ;  /* 0x000000040f047221 */ /* 0x000fca0000000000 */
[----:B------:R-:W-:-:S05]  /*08c0*/  FSEL R4, R15, R4, P4 ;  /* 0x000000040f047208 */ /* 0x000fca0002000000 */
[----:B------:R-:W-:-:S05]  /*08d0*/  FADD R4, R17, R4 ;  /* 0x0000000411047221 */ /* 0x000fca0000000000 */
[----:B------:R-:W-:-:S05]  /*08e0*/  FSEL R4, R17, R4, P3 ;  /* 0x0000000411047208 */ /* 0x000fca0001800000 */
[----:B------:R-:W-:-:S05]  /*08f0*/  FADD R4, R19, R4 ;  /* 0x0000000413047221 */ /* 0x000fca0000000000 */
[----:B------:R-:W-:-:S05]  /*0900*/  FSEL R4, R19, R4, P0 ;  /* 0x0000000413047208 */ /* 0x000fca0000000000 */
[----:B------:R-:W-:-:S05]  /*0910*/  FADD R4, R21, R4 ;  /* 0x0000000415047221 */ /* 0x000fca0000000000 */
[----:B------:R-:W-:Y:S02]  /*0920*/  FSEL R5, R21, R4, P1 ;  /* 0x0000000415057208 */ /* 0x000fe40000800000 */
[----:B------:R-:W-:-:S03]  /*0930*/  SEL R4, RZ, 0x1, !P6 ;  /* 0x00000001ff047807 */ /* 0x000fc60007000000 */
[----:B------:R-:W-:Y:S01]  /*0940*/  @!P6 FADD R6, R6, R5 ;  /* 0x000000050606e221 */ /* 0x000fe20000000000 */
[----:B------:R-:W-:-:S04]  /*0950*/  IADD3 R7, P6, PT, R29, R4, RZ ;  /* 0x000000041d077210 */ /* 0x000fc80007fde0ff */
[----:B------:R-:W0:Y:S01]  /*0960*/  SHFL.UP PT, R5, R6, 0x1, RZ ;  /* 0x0420000006057989 */ /* 0x000e2200000e00ff */
[----:B------:R-:W-:Y:S01]  /*0970*/  IMAD.X R24, RZ, RZ, R30, P6 ;  /* 0x000000ffff187224 */ /* 0x000fe200030e061e */
[----:B------:R-:W-:Y:S02]  /*0980*/  ISETP.NE.U32.AND P6, PT, R7, RZ, PT ;  /* 0x000000ff0700720c */ /* 0x000fe40003fc5070 */
[----:B------:R-:W1:Y:S02]  /*0990*/  SHFL.UP PT, R4, R7, 0x1, RZ ;  /* 0x0420000007047989 */ /* 0x000e6400000e00ff */
[----:B------:R-:W-:Y:S01]  /*09a0*/  ISETP.NE.AND.EX P6, PT, R24, RZ, PT, P6 ;  /* 0x000000ff1800720c */ /* 0x000fe20003fc5360 */
[----:B0-----:R-:W-:Y:S01]  /*09b0*/  FADD R5, R6, R5 ;  /* 0x0000000506057221 */ /* 0x001fe20000000000 */
[----:B-1----:R-:W-:-:S04]  /*09c0*/  SEL R4, R4, RZ, P5 ;  /* 0x000000ff04047207 */ /* 0x002fc80002800000 */
[----:B------:R-:W-:Y:S02]  /*09d0*/  @P5 FSEL R6, R5, R6, !P6 ;  /* 0x0000000605065208 */ /* 0x000fe40007000000 */
[----:B------:R-:W0:Y:S01]  /*09e0*/  SHFL.UP PT, R5, R24, 0x1, RZ ;  /* 0x0420000018057989 */ /* 0x000e2200000e00ff */
[----:B------:R-:W-:-:S05]  /*09f0*/  IADD3 R25, P6, PT, R4, R7, RZ ;  /* 0x0000000704197210 */ /* 0x000fca0007fde0ff */
[----:B------:R-:W1:Y:S01]  /*0a00*/  SHFL.UP PT, R4, R25, 0x2, RZ ;  /* 0x0440000019047989 */ /* 0x000e6200000e00ff */
[----:B0-----:R-:W-:Y:S02]  /*0a10*/  SEL R5, R5, RZ, P5 ;  /* 0x000000ff05057207 */ /* 0x001fe40002800000 */
[----:B------:R-:W-:-:S03]  /*0a20*/  ISETP.GE.AND P5, PT, R23, 0x2, PT ;  /* 0x000000021700780c */ /* 0x000fc60003fa6270 */
[----:B------:R-:W-:Y:S01]  /*0a30*/  IMAD.X R44, R5, 0x1, R24, P6 ;  /* 0x00000001052c7824 */ /* 0x000fe200030e0618 */
[----:B------:R-:W-:Y:S01]  /*0a40*/  ISETP.NE.U32.AND P6, PT, R25, RZ, PT ;  /* 0x000000ff1900720c */ /* 0x000fe20003fc5070 */
[----:B------:R-:W0:Y:S01]  /*0a50*/  SHFL.UP PT, R5, R6, 0x2, RZ ;  /* 0x0440000006057989 */ /* 0x000e2200000e00ff */
[----:B-1----:R-:W-:Y:S02]  /*0a60*/  SEL R4, R4, RZ, P5 ;  /* 0x000000ff04047207 */ /* 0x002fe40002800000 */
[----:B------:R-:W-:Y:S01]  /*0a70*/  ISETP.NE.AND.EX P6, PT, R44, RZ, PT, P6 ;  /* 0x000000ff2c00720c */ /* 0x000fe20003fc5360 */
[----:B0-----:R-:W-:-:S05]  /*0a80*/  FADD R5, R6, R5 ;  /* 0x0000000506057221 */ /* 0x001fca0000000000 */
        /* <DEDUP_REMOVED lines=36> */
[----:B------:R-:W-:Y:S02]  /*0cd0*/  FSEL R48, R5, R6, !P6 ;  /* 0x0000000605307208 */ /* 0x000fe40007000000 */
[----:B------:R-:W0:Y:S01]  /*0ce0*/  SHFL.UP PT, R5, R24, 0x10, RZ ;  /* 0x0600000018057989 */ /* 0x000e2200000e00ff */
[----:B------:R-:W-:Y:S02]  /*0cf0*/  IADD3 R4, P6, PT, R4, R7, RZ ;  /* 0x0000000704047210 */ /* 0x000fe40007fde0ff */
[----:B------:R-:W-:Y:S02]  /*0d00*/  FSEL R43, R6, R48, !P5 ;  /* 0x00000030062b7208 */ /* 0x000fe40006800000 */
[----:B0-----:R-:W-:Y:S02]  /*0d10*/  SEL R5, R5, RZ, P5 ;  /* 0x000000ff05057207 */ /* 0x001fe40002800000 */
[----:B------:R-:W-:-:S03]  /*0d20*/  ISETP.NE.AND P5, PT, R23, RZ, PT ;  /* 0x000000ff1700720c */ /* 0x000fc60003fa5270 */
[----:B------:R-:W-:Y:S01]  /*0d30*/  IMAD.X R5, R5, 0x1, R24, P6 ;  /* 0x0000000105057824 */ /* 0x000fe200030e0618 */
[----:B------:R-:W-:-:S13]  /*0d40*/  ISETP.NE.AND P6, PT, R23, 0x1f, PT ;  /* 0x0000001f1700780c */ /* 0x000fda0003fc5270 */
[----:B------:R-:W-:-:S05]  /*0d50*/  @!P6 LEA R41, R42, UR5, 0x4 ;  /* 0x000000052a29ec11 */ /* 0x000fca000f8e20ff */
[----:B------:R-:W-:Y:S04]  /*0d60*/  @!P6 STS [R41+0x8], R48 ;  /* 0x000008302900e388 */ /* 0x000fe80000000800 */
[----:B------:R-:W-:Y:S01]  /*0d70*/  @!P6 STS.64 [R41], R4 ;  /* 0x000000042900e388 */ /* 0x000fe20000000a00 */
[----:B------:R-:W-:Y:S06]  /*0d80*/  BAR.SYNC.DEFER_BLOCKING 0x0 ;  /* 0x0000000000007b1d */ /* 0x000fec0000010000 */
[----:B------:R-:W-:Y:S04]  /*0d90*/  SHFL.UP PT, R5, R5, 0x1, RZ ;  /* 0x0420000005057989 */ /* 0x000fe800000e00ff */
[----:B------:R-:W-:Y:S04]  /*0da0*/  LDS.64 R24, [UR5+0x10] ;  /* 0x00001005ff187984 */ /* 0x000fe80008000a00 */
[----:B------:R-:W0:Y:S04]  /*0db0*/  LDS.64 R6, [UR5] ;  /* 0x00000005ff067984 */ /* 0x000e280008000a00 */
[----:B------:R-:W-:Y:S04]  /*0dc0*/  LDS R44, [UR5+0x8] ;  /* 0x00000805ff2c7984 */ /* 0x000fe80008000800 */
[----:B------:R-:W1:Y:S04]  /*0dd0*/  LDS R45, [UR5+0x18] ;  /* 0x00001805ff2d7984 */ /* 0x000e680008000800 */
[----:B------:R-:W-:Y:S01]  /*0de0*/  LDS R41, [UR5+0x28] ;  /* 0x00002805ff297984 */ /* 0x000fe20008000800 */
[----:B0-----:R-:W-:-:S05]  /*0df0*/  IADD3 R47, P6, PT, R6, R24, RZ ;  /* 0x00000018062f7210 */ /* 0x001fca0007fde0ff */
[----:B------:R-:W-:Y:S01]  /*0e00*/  IMAD.X R53, R7, 0x1, R25, P6 ;  /* 0x0000000107357824 */ /* 0x000fe200030e0619 */
[----:B------:R-:W-:-:S04]  /*0e10*/  ISETP.NE.U32.AND P6, PT, R24, RZ, PT ;  /* 0x000000ff1800720c */ /* 0x000fc80003fc5070 */
[----:B------:R-:W-:Y:S02]  /*0e20*/  ISETP.NE.AND.EX P6, PT, R25, RZ, PT, P6 ;  /* 0x000000ff1900720c */ /* 0x000fe40003fc5360 */
[----:B------:R-:W0:Y:S11]  /*0e30*/  LDS.64 R24, [UR5+0x20] ;  /* 0x00002005ff187984 */ /* 0x000e360008000a00 */
[----:B-1----:R-:W-:Y:S01]  /*0e40*/  @!P6 FADD R45, R44, R45 ;  /* 0x0000002d2c2de221 */ /* 0x002fe20000000000 */
[----:B0-----:R-:W-:-:S05]  /*0e50*/  IADD3 R49, P6, PT, R24, R47, RZ ;  /* 0x0000002f18317210 */ /* 0x001fca0007fde0ff */
[----:B------:R-:W-:Y:S01]  /*0e60*/  IMAD.X R51, R25, 0x1, R53, P6 ;  /* 0x0000000119337824 */ /* 0x000fe200030e0635 */
[----:B------:R-:W-:-:S04]  /*0e70*/  ISETP.NE.AND P6, PT, R42, 0x2, PT ;  /* 0x000000022a00780c */ /* 0x000fc80003fc5270 */
[----:B------:R-:W-:Y:S02]  /*0e80*/  SEL R48, R47, R6, !P6 ;  /* 0x000000062f307207 */ /* 0x000fe40007000000 */
[----:B------:R-:W-:Y:S02]  /*0e90*/  SEL R50, R53, R7, !P6 ;  /* 0x0000000735327207 */ /* 0x000fe40007000000 */
[----:B------:R-:W0:Y:S01]  /*0ea0*/  LDS.64 R6, [UR5+0x30] ;  /* 0x00003005ff067984 */ /* 0x000e220008000a00 */
[----:B------:R-:W-:Y:S02]  /*0eb0*/  FSEL R44, R45, R44, !P6 ;  /* 0x0000002c2d2c7208 */ /* 0x000fe40007000000 */
[----:B------:R-:W-:Y:S02]  /*0ec0*/  ISETP.NE.U32.AND P6, PT, R24, RZ, PT ;  /* 0x000000ff1800720c */ /* 0x000fe40003fc5070 */
[----:B------:R-:W1:Y:S02]  /*0ed0*/  LDS R24, [UR5+0x38] ;  /* 0x00003805ff187984 */ /* 0x000e640008000800 */
[----:B------:R-:W-:-:S13]  /*0ee0*/  ISETP.NE.AND.EX P6, PT, R25, RZ, PT, P6 ;  /* 0x000000ff1900720c */ /* 0x000fda0003fc5360 */
[----:B------:R-:W-:Y:S01]  /*0ef0*/  @!P6 FADD R41, R45, R41 ;  /* 0x000000292d29e221 */ /* 0x000fe20000000000 */
[----:B0-----:R-:W-:-:S05]  /*0f00*/  IADD3 R25, P6, PT, R6, R49, RZ ;  /* 0x0000003106197210 */ /* 0x001fca0007fde0ff */
[----:B------:R-:W-:Y:S01]  /*0f10*/  IMAD.X R47, R7, 0x1, R51, P6 ;  /* 0x00000001072f7824 */ /* 0x000fe200030e0633 */
[----:B------:R-:W-:-:S04]  /*0f20*/  ISETP.NE.AND P6, PT, R42, 0x3, PT ;  /* 0x000000032a00780c */ /* 0x000fc80003fc5270 */
[----:B------:R-:W-:Y:S02]  /*0f30*/  SEL R48, R49, R48, !P6 ;  /* 0x0000003031307207 */ /* 0x000fe40007000000 */
[----:B------:R-:W-:Y:S02]  /*0f40*/  SEL R50, R51, R50, !P6 ;  /* 0x0000003233327207 */ /* 0x000fe40007000000 */
[----:B------:R-:W-:Y:S02]  /*0f50*/  FSEL R44, R41, R44, !P6 ;  /* 0x0000002c292c7208 */ /* 0x000fe40007000000 */
        /* <DEDUP_REMOVED lines=8> */
[----:B------:R-:W-:Y:S01]  /*0fe0*/  SEL R50, R47, R50, !P6 ;  /* 0x000000322f327207 */ /* 0x000fe20007000000 */
[----:B------:R-:W0:Y:S01]  /*0ff0*/  LDS R25, [UR5+0x48] ;  /* 0x00004805ff197984 */ /* 0x000e220008000800 */
[----:B------:R-:W-:Y:S02]  /*1000*/  FSEL R44, R24, R44, !P6 ;  /* 0x0000002c182c7208 */ /* 0x000fe40007000000 */
[----:B------:R-:W-:-:S04]  /*1010*/  ISETP.NE.U32.AND P6, PT, R6, RZ, PT ;  /* 0x000000ff0600720c */ /* 0x000fc80003fc5070 */
[----:B------:R-:W-:Y:S02]  /*1020*/  ISETP.NE.AND.EX P6, PT, R7, RZ, PT, P6 ;  /* 0x000000ff0700720c */ /* 0x000fe40003fc5360 */
[----:B------:R-:W1:Y:S11]  /*1030*/  LDS.64 R6, [UR5+0x50] ;  /* 0x00005005ff067984 */ /* 0x000e760008000a00 */
[----:B0-----:R-:W-:Y:S01]  /*1040*/  @!P6 FADD R25, R24, R25 ;  /* 0x000000191819e221 */ /* 0x001fe20000000000 */
[----:B-1----:R-:W-:-:S05]  /*1050*/  IADD3 R47, P6, PT, R6, R41, RZ ;  /* 0x00000029062f7210 */ /* 0x002fca0007fde0ff */
        /* <DEDUP_REMOVED lines=14> */
[----:B------:R-:W-:Y:S02]  /*1140*/  FSEL R47, R41, R44, !P6 ;  /* 0x0000002c292f7208 */ /* 0x000fe40007000000 */
[----:B------:R-:W0:Y:S01]  /*1150*/  LDS R44, [UR5+0x68] ;  /* 0x00006805ff2c7984 */ /* 0x000e220008000800 */
[----:B------:R-:W-:Y:S02]  /*1160*/  SEL R48, R49, R48, !P6 ;  /* 0x0000003031307207 */ /* 0x000fe40007000000 */
[----:B------:R-:W-:Y:S02]  /*1170*/  ISETP.NE.U32.AND P6, PT, R6, RZ, PT ;  /* 0x000000ff0600720c */ /* 0x000fe40003fc5070 */
[----:B------:R-:W-:Y:S02]  /*1180*/  SHFL.UP PT, R6, R43, 0x1, RZ ;  /* 0x042000002b067989 */ /* 0x000fe400000e00ff */
[----:B------:R-:W-:-:S02]  /*1190*/  ISETP.NE.AND.EX P6, PT, R7, RZ, PT, P6 ;  /* 0x000000ff0700720c */ /* 0x000fc40003fc5360 */
[----:B------:R-:W-:Y:S11]  /*11a0*/  LDS R43, [UR5+0x78] ;  /* 0x00007805ff2b7984 */ /* 0x000ff60008000800 */
[----:B0-----:R-:W-:Y:S01]  /*11b0*/  @!P6 FADD R44, R41, R44 ;  /* 0x0000002c292ce221 */ /* 0x001fe20000000000 */
[----:B------:R-:W-:-:S02]  /*11c0*/  ISETP.NE.AND P6, PT, R42, 0x7, PT ;  /* 0x000000072a00780c */ /* 0x000fc40003fc5270 */
[----:B------:R-:W0:Y:S01]  /*11d0*/  SHFL.UP PT, R42, R4, 0x1, RZ ;  /* 0x04200000042a7989 */ /* 0x000e2200000e00ff */
[----:B------:R-:W-:Y:S02]  /*11e0*/  SEL R41, R5, RZ, P5 ;  /* 0x000000ff05297207 */ /* 0x000fe40002800000 */
[----:B------:R-:W-:Y:S02]  /*11f0*/  SEL R7, R25, R24, !P6 ;  /* 0x0000001819077207 */ /* 0x000fe40007000000 */
[----:B------:R-:W-:Y:S02]  /*1200*/  SEL R24, R45, R48, !P6 ;  /* 0x000000302d187207 */ /* 0x000fe40007000000 */
[----:B------:R-:W-:Y:S02]  /*1210*/  FSEL R47, R44, R47, !P6 ;  /* 0x0000002f2c2f7208 */ /* 0x000fe40007000000 */
[----:B------:R-:W-:-:S04]  /*1220*/  ISETP.NE.U32.AND P6, PT, R7, RZ, PT ;  /* 0x000000ff0700720c */ /* 0x000fc80003fc5070 */
[----:B------:R-:W-:-:S13]  /*1230*/  ISETP.NE.AND.EX P6, PT, R24, RZ, PT, P6 ;  /* 0x000000ff1800720c */ /* 0x000fda0003fc5360 */
[----:B------:R-:W-:Y:S01]  /*1240*/  @!P6 FADD R47, RZ, R47 ;  /* 0x0000002fff2fe221 */ /* 0x000fe20000000000 */
[----:B------:R-:W-:-:S04]  /*1250*/  ISETP.GE.U32.AND P6, PT, R0, 0x20, PT ;  /* 0x000000200000780c */ /* 0x000fc80003fc6070 */
[----:B------:R-:W-:Y:S02]  /*1260*/  SEL R7, R7, RZ, P6 ;  /* 0x000000ff07077207 */ /* 0x000fe40003000000 */
[----:B------:R-:W-:Y:S02]  /*1270*/  SEL R24, R24, RZ, P6 ;  /* 0x000000ff18187207 */ /* 0x000fe40003000000 */
[----:B------:R-:W-:Y:S02]  /*1280*/  FSEL R47, R47, RZ, P6 ;  /* 0x000000ff2f2f7208 */ /* 0x000fe40003000000 */
[C---:B0-----:R-:W-:Y:S02]  /*1290*/  ISETP.NE.U32.AND P6, PT, R42.reuse, RZ, PT ;  /* 0x000000ff2a00720c */ /* 0x041fe40003fc5070 */
[----:B------:R-:W-:Y:S02]  /*12a0*/  SEL R42, R42, RZ, P5 ;  /* 0x000000ff2a2a7207 */ /* 0x000fe40002800000 */
[----:B------:R-:W-:-:S02]  /*12b0*/  ISETP.NE.AND.EX P6, PT, R5, RZ, PT, P6 ;  /* 0x000000ff0500720c */ /* 0x000fc40003fc5360 */
[----:B------:R-:W0:Y:S11]  /*12c0*/  LDS.64 R4, [UR5+0x70] ;  /* 0x00007005ff047984 */ /* 0x000e360008000a00 */
[----:B------:R-:W-:Y:S01]  /*12d0*/  @!P6 FADD R6, R6, R47 ;  /* 0x0000002f0606e221 */ /* 0x000fe20000000000 */
[----:B------:R-:W-:-:S04]  /*12e0*/  IADD3 R42, P6, PT, R42, R7, RZ ;  /* 0x000000072a2a7210 */ /* 0x000fc80007fde0ff */
[----:B------:R-:W-:Y:S01]  /*12f0*/  FSEL R23, R47, R6, !P5 ;  /* 0x000000062f177208 */ /* 0x000fe20006800000 */
[----:B------:R-:W-:Y:S01]  /*1300*/  IMAD.X R41, R41, 0x1, R24, P6 ;  /* 0x0000000129297824 */ /* 0x000fe200030e0618 */
[----:B------:R-:W-:Y:S02]  /*1310*/  ISETP.NE.U32.AND P6, PT, R38, RZ, PT ;  /* 0x000000ff2600720c */ /* 0x000fe40003fc5070 */
[----:B------:R-:W-:Y:S02]  /*1320*/  ISETP.NE.AND P5, PT, R8, R10, PT ;  /* 0x0000000a0800720c */ /* 0x000fe40003fa5270 */
[----:B------:R-:W-:Y:S02]  /*1330*/  ISETP.NE.AND.EX P6, PT, RZ, UR4, PT, P6 ;  /* 0x00000004ff007c0c */ /* 0x000fe4000bfc5360 */
[----:B------:R-:W-:-:S05]  /*1340*/  SEL R47, RZ, 0x1, !P2 ;  /* 0x00000001ff2f7807 */ /* 0x000fca0005000000 */
[----:B------:R-:W-:-:S06]  /*1350*/  IMAD.IADD R47, R38, 0x1, R47 ;  /* 0x00000001262f7824 */ /* 0x000fcc00078e022f */
[----:B------:R-:W-:-:S04]  /*1360*/  @!P6 FADD R3, R3, R23 ;  /* 0x000000170303e221 */ /* 0x000fc80000000000 */
[----:B------:R-:W-:Y:S01]  /*1370*/  @!P2 FADD R9, R9, R3 ;  /* 0x000000030909a221 */ /* 0x000fe20000000000 */
[----:B0-----:R-:W-:-:S03]  /*1380*/  IADD3 R6, P2, PT, R4, R25, RZ ;  /* 0x0000001904067210 */ /* 0x001fc60007f5e0ff */
[----:B------:R-:W-:Y:S01]  /*1390*/  @!P5 FADD R11, R11, R9 ;  /* 0x000000090b0bd221 */ /* 0x000fe20000000000 */
[----:B------:R-:W-:Y:S01]  /*13a0*/  ISETP.NE.AND P5, PT, R46, RZ, PT ;  /* 0x000000ff2e00720c */ /* 0x000fe20003fa5270 */
[----:B------:R-:W-:Y:S01]  /*13b0*/  IMAD.X R7, R5, 0x1, R45, P2 ;  /* 0x0000000105077824 */ /* 0x000fe200010e062d */
[----:B------:R-:W-:-:S04]  /*13c0*/  ISETP.NE.U32.AND P2, PT, R4, RZ, PT ;  /* 0x000000ff0400720c */ /* 0x000fc80003f45070 */
[----:B------:R-:W-:-:S07]  /*13d0*/  ISETP.NE.AND.EX P2, PT, R5, RZ, PT, P2 ;  /* 0x000000ff0500720c */ /* 0x000fce0003f45320 */
[----:B------:R-:W-:Y:S01]  /*13e0*/  @!P5 FADD R13, R13, R11 ;  /* 0x0000000b0d0dd221 */ /* 0x000fe20000000000 */
[----:B------:R-:W-:-:S03]  /*13f0*/  ISETP.NE.AND P5, PT, R0, RZ, PT ;  /* 0x000000ff0000720c */ /* 0x000fc60003fa5270 */
[----:B------:R-:W-:Y:S02]  /*1400*/  @!P4 FADD R15, R15, R13 ;  /* 0x0000000d0f0fc221 */ /* 0x000fe40000000000 */
[----:B------:R-:W-:Y:S01]  /*1410*/  @!P2 FADD R43, R44, R43 ;  /* 0x0000002b2c2ba221 */ /* 0x000fe20000000000 */
[----:B------:R-:W-:Y:S01]  /*1420*/  ISETP.GE.U32.AND P2, PT, R6, 0x101, PT ;  /* 0x000001010600780c */ /* 0x000fe20003f46070 */
[----:B------:R-:W-:Y:S01]  /*1430*/  @!P3 FADD R17, R17, R15 ;  /* 0x0000000f1111b221 */ /* 0x000fe20000000000 */
[----:B------:R-:W-:Y:S02]  /*1440*/  IADD3 R44, P3, PT, R38, R42, RZ ;  /* 0x0000002a262c7210 */ /* 0x000fe40007f7e0ff */
[C---:B------:R-:W-:Y:S01]  /*1450*/  IADD3 R38, P4, PT, R42.reuse, R47, RZ ;  /* 0x0000002f2a267210 */ /* 0x040fe20007f9e0ff */
[----:B------:R-:W-:Y:S01]  /*1460*/  @!P0 FADD R19, R19, R17 ;  /* 0x0000001113138221 */ /* 0x000fe20000000000 */
[----:B------:R-:W-:Y:S01]  /*1470*/  ISETP.GE.AND.EX P2, PT, R7, RZ, PT, P2 ;  /* 0x000000ff0700720c */ /* 0x000fe20003f46320 */
[----:B------:R-:W0:Y:S01]  /*1480*/  @!P5 LDC.64 R24, c[0x0][0x3a8] ;  /* 0x0000ea00ff18db82 */ /* 0x000e220000000a00 */
[----:B------:R-:W-:Y:S01]  /*1490*/  @!P5 IMAD.MOV.U32 R4, RZ, RZ, R43 ;  /* 0x000000ffff04d224 */ /* 0x000fe200078e002b */
[----:B------:R-:W-:Y:S01]  /*14a0*/  IADD3 R40, P0, PT, R42, R40, RZ ;  /* 0x000000282a287210 */ /* 0x000fe20007f1e0ff */
[----:B------:R-:W-:-:S02]  /*14b0*/  @!P5 IMAD.MOV.U32 R5, RZ, RZ, 0x65 ;  /* 0x00000065ff05d424 */ /* 0x000fc400078e00ff */
[----:B------:R-:W-:Y:S01]  /*14c0*/  @!P1 FADD R21, R21, R19 ;  /* 0x0000001315159221 */ /* 0x000fe20000000000 */
[----:B------:R-:W-:Y:S01]  /*14d0*/  IMAD.X R43, R41, 0x1, R34, P4 ;  /* 0x00000001292b7824 */ /* 0x000fe200020e0622 */
[C---:B------:R-:W-:Y:S01]  /*14e0*/  IADD3 R35, P4, PT, R42.reuse, R35, RZ ;  /* 0x000000232a237210 */ /* 0x040fe20007f9e0ff */
[----:B0-----:R0:W-:Y:S01]  /*14f0*/  @!P5 ST.E.128.STRONG.GPU desc[UR8][R24.64+0x200], R4 ;  /* 0x000200041800d985 */ /* 0x0011e2000c10fd08 */
[----:B------:R-:W-:-:S05]  /*1500*/  IADD3 R39, P5, PT, R42, R39, RZ ;  /* 0x000000272a277210 */ /* 0x000fca0007fbe0ff */
[----:B------:R-:W-:Y:S01]  /*1510*/  IMAD.X R36, R41, 0x1, R36, P5 ;  /* 0x0000000129247824 */ /* 0x000fe200028e0624 */
[----:B------:R-:W-:-:S05]  /*1520*/  IADD3 R37, P5, PT, R42, R37, RZ ;  /* 0x000000252a257210 */ /* 0x000fca0007fbe0ff */
[C---:B------:R-:W-:Y:S02]  /*1530*/  IMAD.X R26, R41.reuse, 0x1, R26, P5 ;  /* 0x00000001291a7824 */ /* 0x040fe400028e061a */
[C---:B0-----:R-:W-:Y:S01]  /*1540*/  IMAD.X R5, R41.reuse, 0x1, R32, P0 ;  /* 0x0000000129057824 */ /* 0x041fe200000e0620 */
[C---:B------:R-:W-:Y:S01]  /*1550*/  IADD3 R33, P0, PT, R42.reuse, R33, RZ ;  /* 0x000000212a217210 */ /* 0x040fe20007f1e0ff */
[C---:B------:R-:W-:Y:S01]  /*1560*/  IMAD.X R4, R41.reuse, 0x1, R31, P4 ;  /* 0x0000000129047824 */ /* 0x040fe200020e061f */
[----:B------:R-:W-:Y:S02]  /*1570*/  IADD3 R29, P4, PT, R42, R29, RZ ;  /* 0x0000001d2a1d7210 */ /* 0x000fe40007f9e0ff */
[C---:B------:R-:W-:Y:S01]  /*1580*/  IADD3.X R31, PT, PT, R41.reuse, UR4, RZ, P3, !PT ;  /* 0x00000004291f7c10 */ /* 0x040fe20009ffe4ff */
[C---:B------:R-:W-:Y:S02]  /*1590*/  IMAD.X R28, R41.reuse, 0x1, R28, P0 ;  /* 0x00000001291c7824 */ /* 0x040fe400000e061c */
[----:B------:R-:W-:Y:S01]  /*15a0*/  IMAD.X R30, R41, 0x1, R30, P4 ;  /* 0x00000001291e7824 */ /* 0x000fe200020e061e */
[----:B------:R-:W-:Y:S07]  /*15b0*/  @!P2 BRA `(.L_x_1031) ;  /* 0x0000000400b4a947 */ /* 0x000fee0003800000 */
[----:B------:R-:W-:Y:S01]  /*15c0*/  BAR.SYNC.DEFER_BLOCKING 0x0 ;  /* 0x0000000000007b1d */ /* 0x000fe20000010000 */
[----:B------:R-:W-:Y:S02]  /*15d0*/  ISETP.NE.AND P2, PT, R2, R8, PT ;  /* 0x000000080200720c */ /* 0x000fe40003f45270 */
[----:B------:R-:W-:Y:S02]  /*15e0*/  @P6 LEA R42, R42, UR5, 0x3 ;  /* 0x000000052a2a6c11 */ /* 0x000fe4000f8e18ff */
[----:B------:R-:W-:Y:S02]  /*15f0*/  ISETP.NE.AND P0, PT, R8, R10, PT ;  /* 0x0000000a0800720c */ /* 0x000fe40003f05270 */
[----:B------:R-:W-:Y:S02]  /*1600*/  ISETP.NE.AND P1, PT, R10, R12, PT ;  /* 0x0000000c0a00720c */ /* 0x000fe40003f25270 */
[----:B------:R-:W-:Y:S02]  /*1610*/  ISETP.NE.AND P5, PT, R14, R16, PT ;  /* 0x000000100e00720c */ /* 0x000fe40003fa5270 */
[----:B------:R-:W-:-:S02]  /*1620*/  ISETP.NE.AND P4, PT, R16, R18, PT ;  /* 0x000000121000720c */ /* 0x000fc40003f85270 */
[----:B------:R-:W-:Y:S02]  /*1630*/  ISETP.NE.AND P3, PT, R18, R20, PT ;  /* 0x000000141200720c */ /* 0x000fe40003f65270 */
[----:B------:R-:W-:-:S03]  /*1640*/  @P2 LEA R44, R44, UR5, 0x3 ;  /* 0x000000052c2c2c11 */ /* 0x000fc6000f8e18ff */
[----:B------:R-:W-:Y:S02]  /*1650*/  @P0 LEA R38, R38, UR5, 0x3 ;  /* 0x0000000526260c11 */ /* 0x000fe4000f8e18ff */
[----:B------:R-:W-:Y:S02]  /*1660*/  @P1 LEA R39, R39, UR5, 0x3 ;  /* 0x0000000527271c11 */ /* 0x000fe4000f8e18ff */
[----:B------:R-:W-:Y:S01]  /*1670*/  @P5 LEA R35, R35, UR5, 0x3 ;  /* 0x0000000523235c11 */ /* 0x000fe2000f8e18ff */
[----:B------:R0:W-:Y:S01]  /*1680*/  @P6 STS.64 [R42], R22 ;  /* 0x000000162a006388 */ /* 0x0001e20000000a00 */
[----:B------:R-:W-:Y:S02]  /*1690*/  ISETP.NE.AND P6, PT, R12, R14, PT ;  /* 0x0000000e0c00720c */ /* 0x000fe40003fc5270 */
[----:B------:R-:W-:Y:S01]  /*16a0*/  @P4 LEA R37, R37, UR5, 0x3 ;  /* 0x0000000525254c11 */ /* 0x000fe2000f8e18ff */
[----:B------:R0:W-:Y:S01]  /*16b0*/  @P2 STS.64 [R44], R2 ;  /* 0x000000022c002388 */ /* 0x0001e20000000a00 */
[----:B------:R-:W-:-:S02]  /*16c0*/  ISETP.NE.AND P2, PT, R20, R27, PT ;  /* 0x0000001b1400720c */ /* 0x000fc40003f45270 */
[----:B------:R-:W-:Y:S01]  /*16d0*/  @P3 LEA R33, R33, UR5, 0x3 ;  /* 0x0000000521213c11 */ /* 0x000fe2000f8e18ff */
[----:B------:R0:W-:Y:S01]  /*16e0*/  @P0 STS.64 [R38], R8 ;  /* 0x0000000826000388 */ /* 0x0001e20000000a00 */
[----:B------:R-:W-:-:S03]  /*16f0*/  ISETP.GT.U32.AND P0, PT, R6, R0, PT ;  /* 0x000000000600720c */ /* 0x000fc60003f04070 */
[----:B------:R0:W-:Y:S01]  /*1700*/  @P1 STS.64 [R39], R10 ;  /* 0x0000000a27001388 */ /* 0x0001e20000000a00 */
[----:B------:R-:W-:Y:S02]  /*1710*/  ISETP.GT.U32.AND.EX P0, PT, R7, RZ, PT, P0 ;  /* 0x000000ff0700720c */ /* 0x000fe40003f04100 */
[----:B------:R-:W-:-:S03]  /*1720*/  @P6 LEA R40, R40, UR5, 0x3 ;  /* 0x0000000528286c11 */ /* 0x000fc6000f8e18ff */
[----:B------:R-:W-:Y:S02]  /*1730*/  @P2 LEA R29, R29, UR5, 0x3 ;  /* 0x000000051d1d2c11 */ /* 0x000fe4000f8e18ff */
[----:B------:R0:W-:Y:S04]  /*1740*/  @P6 STS.64 [R40], R12 ;  /* 0x0000000c28006388 */ /* 0x0001e80000000a00 */
[----:B------:R0:W-:Y:S04]  /*1750*/  @P5 STS.64 [R35], R14 ;  /* 0x0000000e23005388 */ /* 0x0001e80000000a00 */
[----:B------:R0:W-:Y:S04]  /*1760*/  @P4 STS.64 [R37], R16 ;  /* 0x0000001025004388 */ /* 0x0001e80000000a00 */
[----:B------:R0:W-:Y:S04]  /*1770*/  @P3 STS.64 [R33], R18 ;  /* 0x0000001221003388 */ /* 0x0001e80000000a00 */
[----:B------:R0:W-:Y:S01]  /*1780*/  @P2 STS.64 [R29], R20 ;  /* 0x000000141d002388 */ /* 0x0001e20000000a00 */
[----:B------:R-:W-:Y:S06]  /*1790*/  BAR.SYNC.DEFER_BLOCKING 0x0 ;  /* 0x0000000000007b1d */ /* 0x000fec0000010000 */
[----:B------:R-:W-:Y:S05]  /*17a0*/  @!P0 EXIT ;  /* 0x000000000000894d */ /* 0x000fea0003800000 */
[----:B0-----:R-:W-:Y:S01]  /*17b0*/  IMAD.MOV.U32 R21, RZ, RZ, R0 ;  /* 0x000000ffff157224 */ /* 0x001fe200078e0000 */
[----:B------:R-:W0:Y:S01]  /*17c0*/  LDCU.128 UR16, c[0x0][0x390] ;  /* 0x00007200ff1077ac */ /* 0x000e220008000c00 */
[----:B------:R-:W-:Y:S01]  /*17d0*/  IMAD.MOV.U32 R20, RZ, RZ, RZ ;  /* 0x000000ffff147224 */ /* 0x000fe200078e00ff */
[----:B------:R-:W-:Y:S02]  /*17e0*/  BSSY.RECONVERGENT B0, `(.L_x_1032) ;  /* 0x000002a000007945 */ /* 0x000fe40003800200 */
[----:B------:R-:W-:Y:S02]  /*17f0*/  LOP3.LUT R3, RZ, R21, RZ, 0x33, !PT ;  /* 0x00000015ff037212 */ /* 0x000fe400078e33ff */
[----:B------:R-:W-:Y:S02]  /*1800*/  LOP3.LUT R2, RZ, R20, RZ, 0x33, !PT ;  /* 0x00000014ff027212 */ /* 0x000fe400078e33ff */
[----:B------:R-:W-:-:S04]  /*1810*/  IADD3 R3, P0, PT, R3, R6, RZ ;  /* 0x0000000603037210 */ /* 0x000fc80007f1e0ff */
[C---:B------:R-:W-:Y:S01]  /*1820*/  LOP3.LUT R4, R3.reuse, 0x300, RZ, 0xc0, !PT ;  /* 0x0000030003047812 */ /* 0x040fe200078ec0ff */
[----:B------:R-:W-:Y:S01]  /*1830*/  IMAD.X R2, R2, 0x1, R7, P0 ;  /* 0x0000000102027824 */ /* 0x000fe200000e0607 */
[----:B------:R-:W-:Y:S02]  /*1840*/  ISETP.GE.U32.AND P0, PT, R3, 0x300, PT ;  /* 0x000003000300780c */ /* 0x000fe40003f06070 */
[----:B------:R-:W-:Y:S02]  /*1850*/  ISETP.NE.U32.AND P1, PT, R4, 0x300, PT ;  /* 0x000003000400780c */ /* 0x000fe40003f25070 */
[----:B------:R-:W-:Y:S02]  /*1860*/  ISETP.GE.U32.AND.EX P0, PT, R2, RZ, PT, P0 ;  /* 0x000000ff0200720c */ /* 0x000fe40003f06100 */
[----:B------:R-:W-:-:S13]  /*1870*/  ISETP.NE.AND.EX P1, PT, RZ, RZ, PT, P1 ;  /* 0x000000ffff00720c */ /* 0x000fda0003f25310 */
[----:B0-----:R-:W-:Y:S05]  /*1880*/  @!P1 BRA `(.L_x_1033) ;  /* 0x00000000007c9947 */ /* 0x001fea0003800000 */
[----:B------:R-:W0:Y:S01]  /*1890*/  LDCU.128 UR12, c[0x0][0x390] ;  /* 0x00007200ff0c77ac */ /* 0x000e220008000c00 */
[----:B------:R-:W-:Y:S01]  /*18a0*/  SHF.R.U64 R14, R3, 0x8, R2 ;  /* 0x00000008030e7819 */ /* 0x000fe20000001202 */
[C---:B------:R-:W-:Y:S01]  /*18b0*/  IMAD.SHL.U32 R10, R21.reuse, 0x4, RZ ;  /* 0x00000004150a7824 */ /* 0x040fe200078e00ff */
[----:B------:R-:W-:Y:S01]  /*18c0*/  SHF.L.U64.HI R11, R21, 0x2, R20 ;  /* 0x00000002150b7819 */ /* 0x000fe20000010214 */
[----:B------:R-:W-:Y:S01]  /*18d0*/  IMAD.MOV.U32 R15, RZ, RZ, RZ ;  /* 0x000000ffff0f7224 */ /* 0x000fe200078e00ff */
[----:B------:R-:W-:Y:S01]  /*18e0*/  LEA R0, R0, UR5, 0x3 ;  /* 0x0000000500007c11 */ /* 0x000fe2000f8e18ff */
[----:B------:R-:W-:-:S05]  /*18f0*/  VIADD R14, R14, 0x1 ;  /* 0x000000010e0e7836 */ /* 0x000fca0000000000 */
[----:B------:R-:W-:-:S04]  /*1900*/  LOP3.LUT R14, R14, 0x3, RZ, 0xc0, !PT ;  /* 0x000000030e0e7812 */ /* 0x000fc800078ec0ff */
[----:B------:R-:W-:Y:S02]  /*1910*/  LEA R21, P3, R14, R21, 0x8 ;  /* 0x000000150e157211 */ /* 0x000fe400078640ff */
[C---:B0-----:R-:W-:Y:S02]  /*1920*/  IADD3 R12, P1, PT, R10.reuse, UR14, RZ ;  /* 0x0000000e0a0c7c10 */ /* 0x041fe4000ff3e0ff */
[----:B------:R-:W-:Y:S02]  /*1930*/  IADD3 R10, P2, PT, R10, UR12, RZ ;  /* 0x0000000c0a0a7c10 */ /* 0x000fe4000ff5e0ff */
[C---:B------:R-:W-:Y:S02]  /*1940*/  IADD3.X R13, PT, PT, R11.reuse, UR15, RZ, P1, !PT ;  /* 0x0000000f0b0d7c10 */ /* 0x040fe40008ffe4ff */
[----:B------:R-:W-:Y:S02]  /*1950*/  IADD3.X R11, PT, PT, R11, UR13, RZ, P2, !PT ;  /* 0x0000000d0b0b7c10 */ /* 0x000fe400097fe4ff */
[----:B------:R-:W-:-:S07]  /*1960*/  LEA.HI.X R20, R14, R20, R15, 0x8, P3 ;  /* 0x000000140e147211 */ /* 0x000fce00018f440f */
.L_x_1034:
[----:B0-----:R0:W1:Y:S01]  /*1970*/  LDS.64 R8, [R0] ;  /* 0x0000000000087984 */ /* 0x0010620000000a00 */
[----:B------:R-:W-:Y:S01]  /*1980*/  IMAD.MOV.U32 R2, RZ, RZ, R10 ;  /* 0x000000ffff027224 */ /* 0x000fe200078e000a */
[----:B------:R-:W-:Y:S01]  /*1990*/  IADD3 R14, P1, PT, R14, -0x1, RZ ;  /* 0xffffffff0e0e7810 */ /* 0x000fe20007f3e0ff */
[----:B------:R-:W-:Y:S01]  /*19a0*/  IMAD.MOV.U32 R3, RZ, RZ, R11 ;  /* 0x000000ffff037224 */ /* 0x000fe200078e000b */
[----:B------:R-:W-:Y:S01]  /*19b0*/  IADD3 R10, P3, PT, R10, 0x400, RZ ;  /* 0x000004000a0a7810 */ /* 0x000fe20007f7e0ff */
[----:B------:R-:W-:Y:S01]  /*19c0*/  IMAD.MOV.U32 R4, RZ, RZ, R12 ;  /* 0x000000ffff047224 */ /* 0x000fe200078e000c */
[----:B------:R-:W-:Y:S01]  /*19d0*/  IADD3.X R15, PT, PT, R15, -0x1, RZ, P1, !PT ;  /* 0xffffffff0f0f7810 */ /* 0x000fe20000ffe4ff */
[----:B------:R-:W-:Y:S01]  /*19e0*/  IMAD.MOV.U32 R5, RZ, RZ, R13 ;  /* 0x000000ffff057224 */ /* 0x000fe200078e000d */
[----:B------:R-:W-:Y:S01]  /*19f0*/  ISETP.NE.U32.AND P1, PT, R14, RZ, PT ;  /* 0x000000ff0e00720c */ /* 0x000fe20003f25070 */
[----:B0-----:R-:W-:Y:S01]  /*1a00*/  VIADD R0, R0, 0x800 ;  /* 0x0000080000007836 */ /* 0x001fe20000000000 */
[----:B------:R-:W-:Y:S01]  /*1a10*/  IADD3 R12, P2, PT, R12, 0x400, RZ ;  /* 0x000004000c0c7810 */ /* 0x000fe20007f5e0ff */
[----:B------:R-:W-:Y:S01]  /*1a20*/  IMAD.X R11, RZ, RZ, R11, P3 ;  /* 0x000000ffff0b7224 */ /* 0x000fe200018e060b */
[----:B------:R-:W-:-:S03]  /*1a30*/  ISETP.NE.AND.EX P1, PT, R15, RZ, PT, P1 ;  /* 0x000000ff0f00720c */ /* 0x000fc60003f25310 */
[----:B------:R-:W-:Y:S01]  /*1a40*/  IMAD.X R13, RZ, RZ, R13, P2 ;  /* 0x000000ffff0d7224 */ /* 0x000fe200010e060d */
[----:B-1----:R0:W-:Y:S04]  /*1a50*/  STG.E desc[UR8][R2.64], R8 ;  /* 0x0000000802007986 */ /* 0x0021e8000c101908 */
[----:B------:R0:W-:Y:S05]  /*1a60*/  STG.E desc[UR8][R4.64], R9 ;  /* 0x0000000904007986 */ /* 0x0001ea000c101908 */
[----:B------:R-:W-:Y:S05]  /*1a70*/  @P1 BRA `(.L_x_1034) ;  /* 0xfffffffc00bc1947 */ /* 0x000fea000383ffff */
.L_x_1033:
[----:B------:R-:W-:Y:S05]  /*1a80*/  BSYNC.RECONVERGENT B0 ;  /* 0x0000000000007941 */ /* 0x000fea0003800200 */
.L_x_1032:
[----:B------:R-:W-:Y:S05]  /*1a90*/  @!P0 EXIT ;  /* 0x000000000000894d */ /* 0x000fea0003800000 */
.L_x_1035:
[C---:B------:R-:W-:Y:S01]  /*1aa0*/  LEA R0, R21.reuse, UR5, 0x3 ;  /* 0x0000000515007c11 */ /* 0x040fe2000f8e18ff */
[C---:B----4-:R-:W-:Y:S01]  /*1ab0*/  IMAD.SHL.U32 R10, R21.reuse, 0x4, RZ ;  /* 0x00000004150a7824 */ /* 0x050fe200078e00ff */
[C---:B0-----:R-:W-:Y:S01]  /*1ac0*/  SHF.L.U64.HI R3, R21.reuse, 0x2, R20 ;  /* 0x0000000215037819 */ /* 0x041fe20000010214 */
[----:B------:R-:W-:Y:S02]  /*1ad0*/  VIADD R21, R21, 0x400 ;  /* 0x0000040015157836 */ /* 0x000fe40000000000 */
[----:B------:R-:W0:Y:S01]  /*1ae0*/  LDS.64 R12, [R0] ;  /* 0x00000000000c7984 */ /* 0x000e220000000a00 */
[C---:B------:R-:W-:Y:S01]  /*1af0*/  IADD3 R8, P0, PT, R10.reuse, UR16, RZ ;  /* 0x000000100a087c10 */ /* 0x040fe2000ff1e0ff */
[----:B------:R-:W-:Y:S01]  /*1b00*/  IMAD.MOV.U32 R20, RZ, RZ, RZ ;  /* 0x000000ffff147224 */ /* 0x000fe200078e00ff */
[C---:B------:R-:W-:Y:S01]  /*1b10*/  LOP3.LUT R4, R10.reuse, 0xfffffffc, RZ, 0xc0, !PT ;  /* 0xfffffffc0a047812 */ /* 0x040fe200078ec0ff */
[----:B------:R-:W1:Y:S01]  /*1b20*/  LDS.64 R14, [R0+0x800] ;  /* 0x00080000000e7984 */ /* 0x000e620000000a00 */
[----:B------:R-:W-:-:S02]  /*1b30*/  IADD3 R10, P1, PT, R10, UR18, RZ ;  /* 0x000000120a0a7c10 */ /* 0x000fc4000ff3e0ff */
[C---:B------:R-:W-:Y:S01]  /*1b40*/  IADD3.X R9, PT, PT, R3.reuse, UR17, RZ, P0, !PT ;  /* 0x0000001103097c10 */ /* 0x040fe200087fe4ff */
[----:B------:R-:W2:Y:S01]  /*1b50*/  LDS.64 R16, [R0+0x1000] ;  /* 0x0010000000107984 */ /* 0x000ea20000000a00 */
[C---:B------:R-:W-:Y:S02]  /*1b60*/  LOP3.LUT R5, R3.reuse, 0x3, RZ, 0xc0, !PT ;  /* 0x0000000303057812 */ /* 0x040fe400078ec0ff */
[C---:B------:R-:W-:Y:S01]  /*1b70*/  IADD3 R2, P0, PT, R4.reuse, UR16, RZ ;  /* 0x0000001004027c10 */ /* 0x040fe2000ff1e0ff */
[----:B------:R-:W3:Y:S01]  /*1b80*/  LDS.64 R18, [R0+0x1800] ;  /* 0x0018000000127984 */ /* 0x000ee20000000a00 */
[----:B------:R-:W-:Y:S02]  /*1b90*/  IADD3.X R11, PT, PT, R3, UR19, RZ, P1, !PT ;  /* 0x00000013030b7c10 */ /* 0x000fe40008ffe4ff */
[----:B------:R-:W-:Y:S02]  /*1ba0*/  IADD3 R4, P1, PT, R4, UR18, RZ ;  /* 0x0000001204047c10 */ /* 0x000fe4000ff3e0ff */
[----:B------:R-:W-:-:S02]  /*1bb0*/  IADD3.X R3, PT, PT, R5, UR17, RZ, P0, !PT ;  /* 0x0000001105037c10 */ /* 0x000fc400087fe4ff */
[----:B------:R-:W-:Y:S02]  /*1bc0*/  IADD3.X R5, PT, PT, R5, UR19, RZ, P1, !PT ;  /* 0x0000001305057c10 */ /* 0x000fe40008ffe4ff */
[----:B------:R-:W-:-:S04]  /*1bd0*/  ISETP.GT.U32.AND P0, PT, R6, R21, PT ;  /* 0x000000150600720c */ /* 0x000fc80003f04070 */
[----:B------:R-:W-:Y:S01]  /*1be0*/  ISETP.GT.U32.AND.EX P0, PT, R7, RZ, PT, P0 ;  /* 0x000000ff0700720c */ /* 0x000fe20003f04100 */
[----:B0-----:R4:W-:Y:S04]  /*1bf0*/  STG.E desc[UR8][R8.64], R12 ;  /* 0x0000000c08007986 */ /* 0x0019e8000c101908 */
[----:B------:R4:W-:Y:S04]  /*1c00*/  STG.E desc[UR8][R10.64], R13 ;  /* 0x0000000d0a007986 */ /* 0x0009e8000c101908 */
[----:B-1----:R4:W-:Y:S04]  /*1c10*/  STG.E desc[UR8][R2.64+0x400], R14 ;  /* 0x0004000e02007986 */ /* 0x0029e8000c101908 */
[----:B------:R4:W-:Y:S04]  /*1c20*/  STG.E desc[UR8][R4.64+0x400], R15 ;  /* 0x0004000f04007986 */ /* 0x0009e8000c101908 */
[----:B--2---:R4:W-:Y:S04]  /*1c30*/  STG.E desc[UR8][R2.64+0x800], R16 ;  /* 0x0008001002007986 */ /* 0x0049e8000c101908 */
[----:B------:R4:W-:Y:S04]  /*1c40*/  STG.E desc[UR8][R4.64+0x800], R17 ;  /* 0x0008001104007986 */ /* 0x0009e8000c101908 */
[----:B---3--:R4:W-:Y:S04]  /*1c50*/  STG.E desc[UR8][R2.64+0xc00], R18 ;  /* 0x000c001202007986 */ /* 0x0089e8000c101908 */
[----:B------:R4:W-:Y:S01]  /*1c60*/  STG.E desc[UR8][R4.64+0xc00], R19 ;  /* 0x000c001304007986 */ /* 0x0009e2000c101908 */
[----:B------:R-:W-:Y:S05]  /*1c70*/  @P0 BRA `(.L_x_1035) ;  /* 0xfffffffc00880947 */ /* 0x000fea000383ffff */
[----:B------:R-:W-:Y:S05]  /*1c80*/  EXIT ;  /* 0x000000000000794d */ /* 0x000fea0003800000 */
.L_x_1031:
[----:B------:R-:W-:Y:S01]  /*1c90*/  BSSY.RECONVERGENT B0, `(.L_x_1036) ;  /* 0x000000e000007945 */ /* 0x000fe20003800200 */
[----:B------:R-:W-:Y:S02]  /*1ca0*/  ISETP.NE.AND P1, PT, R20, R27, PT ;  /* 0x0000001b1400720c */ /* 0x000fe40003f25270 */
[----:B------:R-:W-:Y:S02]  /*1cb0*/  ISETP.NE.AND P4, PT, R2, R8, PT ;  /* 0x000000080200720c */ /* 0x000fe40003f85270 */
[----:B------:R-:W-:Y:S01]  /*1cc0*/  ISETP.NE.AND P0, PT, R8, R10, PT ;  /* 0x0000000a0800720c */ /* 0x000fe20003f05270 */
[----:B------:R-:W-:-:S12]  /*1cd0*/  @!P6 BRA `(.L_x_1037) ;  /* 0x000000000024e947 */ /* 0x000fd80003800000 */
[----:B------:R-:W0:Y:S01]  /*1ce0*/  LDCU.128 UR4, c[0x0][0x390] ;  /* 0x00007200ff0477ac */ /* 0x000e220008000c00 */
[C---:B------:R-:W-:Y:S01]  /*1cf0*/  IMAD.SHL.U32 R24, R42.reuse, 0x4, RZ ;  /* 0x000000042a187824 */ /* 0x040fe200078e00ff */
[----:B------:R-:W-:-:S04]  /*1d00*/  SHF.L.U64.HI R41, R42, 0x2, R41 ;  /* 0x000000022a297819 */ /* 0x000fc80000010229 */
[C---:B0-----:R-:W-:Y:S02]  /*1d10*/  IADD3 R6, P2, PT, R24.reuse, UR4, RZ ;  /* 0x0000000418067c10 */ /* 0x041fe4000ff5e0ff */
[----:B------:R-:W-:Y:S02]  /*1d20*/  IADD3 R24, P3, PT, R24, UR6, RZ ;  /* 0x0000000618187c10 */ /* 0x000fe4000ff7e0ff */
[C---:B------:R-:W-:Y:S02]  /*1d30*/  IADD3.X R7, PT, PT, R41.reuse, UR5, RZ, P2, !PT ;  /* 0x0000000529077c10 */ /* 0x040fe400097fe4ff */
[----:B------:R-:W-:-:S03]  /*1d40*/  IADD3.X R25, PT, PT, R41, UR7, RZ, P3, !PT ;  /* 0x0000000729197c10 */ /* 0x000fc60009ffe4ff */
[----:B------:R0:W-:Y:S04]  /*1d50*/  STG.E desc[UR8][R6.64], R22 ;  /* 0x0000001606007986 */ /* 0x0001e8000c101908 */
[----:B------:R0:W-:Y:S02]  /*1d60*/  STG.E desc[UR8][R24.64], R23 ;  /* 0x0000001718007986 */ /* 0x0001e4000c101908 */
.L_x_1037:
[----:B------:R-:W-:Y:S05]  /*1d70*/  BSYNC.RECONVERGENT B0 ;  /* 0x0000000000007941 */ /* 0x000fea0003800200 */
.L_x_1036:
[----:B------:R-:W-:Y:S04]  /*1d80*/  BSSY.RECONVERGENT B0, `(.L_x_1038) ;  /* 0x000000b000007945 */ /* 0x000fe80003800200 */
[----:B------:R-:W-:Y:S05]  /*1d90*/  @!P4 BRA `(.L_x_1039) ;  /* 0x000000000024c947 */ /* 0x000fea0003800000 */
[----:B------:R-:W1:Y:S01]  /*1da0*/  LDCU.128 UR4, c[0x0][0x390] ;  /* 0x00007200ff0477ac */ /* 0x000e620008000c00 */
[C---:B0-----:R-:W-:Y:S01]  /*1db0*/  IMAD.SHL.U32 R22, R44.reuse, 0x4, RZ ;  /* 0x000000042c167824 */ /* 0x041fe200078e00ff */
[----:B------:R-:W-:-:S04]  /*1dc0*/  SHF.L.U64.HI R44, R44, 0x2, R31 ;  /* 0x000000022c2c7819 */ /* 0x000fc8000001021f */
[C---:B-1----:R-:W-:Y:S02]  /*1dd0*/  IADD3 R6, P2, PT, R22.reuse, UR4, RZ ;  /* 0x0000000416067c10 */ /* 0x042fe4000ff5e0ff */
[----:B------:R-:W-:Y:S02]  /*1de0*/  IADD3 R22, P3, PT, R22, UR6, RZ ;  /* 0x0000000616167c10 */ /* 0x000fe4000ff7e0ff */
[C---:B------:R-:W-:Y:S02]  /*1df0*/  IADD3.X R7, PT, PT, R44.reuse, UR5, RZ, P2, !PT ;  /* 0x000000052c077c10 */ /* 0x040fe400097fe4ff */
[----:B------:R-:W-:-:S03]  /*1e00*/  IADD3.X R23, PT, PT, R44, UR7, RZ, P3, !PT ;  /* 0x000000072c177c10 */ /* 0x000fc60009ffe4ff */
[----:B------:R1:W-:Y:S04]  /*1e10*/  STG.E desc[UR8][R6.64], R2 ;  /* 0x0000000206007986 */ /* 0x0003e8000c101908 */
[----:B------:R1:W-:Y:S02]  /*1e20*/  STG.E desc[UR8][R22.64], R3 ;  /* 0x0000000316007986 */ /* 0x0003e4000c101908 */
.L_x_1039:
[----:B------:R-:W-:Y:S05]  /*1e30*/  BSYNC.RECONVERGENT B0 ;  /* 0x0000000000007941 */ /* 0x000fea0003800200 */
.L_x_1038:
[----:B------:R-:W-:Y:S01]  /*1e40*/  BSSY.RECONVERGENT B0, `(.L_x_1040) ;  /* 0x0000010000007945 */ /* 0x000fe20003800200 */
[----:B------:R-:W-:Y:S02]  /*1e50*/  ISETP.NE.AND P2, PT, R10, R12, PT ;  /* 0x0000000c0a00720c */ /* 0x000fe40003f45270 */
[----:B------:R-:W-:Y:S02]  /*1e60*/  ISETP.NE.AND P3, PT, R12, R14, PT ;  /* 0x0000000e0c00720c */ /* 0x000fe40003f65270 */
[----:B------:R-:W-:Y:S02]  /*1e70*/  ISETP.NE.AND P4, PT, R14, R16, PT ;  /* 0x000000100e00720c */ /* 0x000fe40003f85270 */
[----:B------:R-:W-:Y:S02]  /*1e80*/  ISETP.NE.AND P5, PT, R16, R18, PT ;  /* 0x000000121000720c */ /* 0x000fe40003fa5270 */
[----:B------:R-:W-:Y:S01]  /*1e90*/  ISETP.NE.AND P6, PT, R18, R20, PT ;  /* 0x000000141200720c */ /* 0x000fe20003fc5270 */
[----:B------:R-:W-:-:S12]  /*1ea0*/  @!P0 BRA `(.L_x_1041) ;  /* 0x0000000000248947 */ /* 0x000fd80003800000 */
[----:B------:R-:W2:Y:S01]  /*1eb0*/  LDCU.128 UR4, c[0x0][0x390] ;  /* 0x00007200ff0477ac */ /* 0x000ea20008000c00 */
[C---:B01----:R-:W-:Y:S01]  /*1ec0*/  IMAD.SHL.U32 R6, R38.reuse, 0x4, RZ ;  /* 0x0000000426067824 */ /* 0x043fe200078e00ff */
[----:B------:R-:W-:-:S04]  /*1ed0*/  SHF.L.U64.HI R43, R38, 0x2, R43 ;  /* 0x00000002262b7819 */ /* 0x000fc8000001022b */
[----:B--2---:R-:W-:-:S04]  /*1ee0*/  IADD3 R2, P0, PT, R6, UR4, RZ ;  /* 0x0000000406027c10 */ /* 0x004fc8000ff1e0ff */
[----:B------:R-:W-:Y:S02]  /*1ef0*/  IADD3.X R3, PT, PT, R43, UR5, RZ, P0, !PT ;  /* 0x000000052b037c10 */ /* 0x000fe400087fe4ff */
[----:B------:R-:W-:-:S03]  /*1f00*/  IADD3 R6, P0, PT, R6, UR6, RZ ;  /* 0x0000000606067c10 */ /* 0x000fc6000ff1e0ff */
[----:B------:R2:W-:Y:S01]  /*1f10*/  STG.E desc[UR8][R2.64], R8 ;  /* 0x0000000802007986 */ /* 0x0005e2000c101908 */
[----:B------:R-:W-:-:S05]  /*1f20*/  IADD3.X R7, PT, PT, R43, UR7, RZ, P0, !PT ;  /* 0x000000072b077c10 */ /* 0x000fca00087fe4ff */
[----:B------:R2:W-:Y:S04]  /*1f30*/  STG.E desc[UR8][R6.64], R9 ;  /* 0x0000000906007986 */ /* 0x0005e8000c101908 */
.L_x_1041:
[----:B------:R-:W-:Y:S05]  /*1f40*/  BSYNC.RECONVERGENT B0 ;  /* 0x0000000000007941 */ /* 0x000fea0003800200 */
.L_x_1040:
[----:B------:R-:W-:Y:S04]  /*1f50*/  BSSY.RECONVERGENT B0, `(.L_x_1042) ;  /* 0x000000b000007945 */ /* 0x000fe80003800200 */
[----:B------:R-:W-:Y:S05]  /*1f60*/  @!P2 BRA `(.L_x_1043) ;  /* 0x000000000024a947 */ /* 0x000fea0003800000 */
[----:B------:R-:W3:Y:S01]  /*1f70*/  LDCU.128 UR4, c[0x0][0x390] ;  /* 0x00007200ff0477ac */ /* 0x000ee20008000c00 */
[C---:B012---:R-:W-:Y:S01]  /*1f80*/  IMAD.SHL.U32 R6, R39.reuse, 0x4, RZ ;  /* 0x0000000427067824 */ /* 0x047fe200078e00ff */
[----:B------:R-:W-:-:S04]  /*1f90*/  SHF.L.U64.HI R36, R39, 0x2, R36 ;  /* 0x0000000227247819 */ /* 0x000fc80000010224 */
[C---:B---3--:R-:W-:Y:S02]  /*1fa0*/  IADD3 R2, P0, PT, R6.reuse, UR4, RZ ;  /* 0x0000000406027c10 */ /* 0x048fe4000ff1e0ff */
[----:B------:R-:W-:Y:S02]  /*1fb0*/  IADD3 R6, P2, PT, R6, UR6, RZ ;  /* 0x0000000606067c10 */ /* 0x000fe4000ff5e0ff */
[C---:B------:R-:W-:Y:S02]  /*1fc0*/  IADD3.X R3, PT, PT, R36.reuse, UR5, RZ, P0, !PT ;  /* 0x0000000524037c10 */ /* 0x040fe400087fe4ff */
[----:B------:R-:W-:-:S03]  /*1fd0*/  IADD3.X R7, PT, PT, R36, UR7, RZ, P2, !PT ;  /* 0x0000000724077c10 */ /* 0x000fc600097fe4ff */
[----:B------:R3:W-:Y:S04]  /*1fe0*/  STG.E desc[UR8][R2.64], R10 ;  /* 0x0000000a02007986 */ /* 0x0007e8000c101908 */
[----:B------:R3:W-:Y:S02]  /*1ff0*/  STG.E desc[UR8][R6.64], R11 ;  /* 0x0000000b06007986 */ /* 0x0007e4000c101908 */
.L_x_1043:
[----:B------:R-:W-:Y:S05]  /*2000*/  BSYNC.RECONVERGENT B0 ;  /* 0x0000000000007941 */ /* 0x000fea0003800200 */
.L_x_1042:
[----:B------:R-:W-:Y:S04]  /*2010*/  BSSY.RECONVERGENT B0, `(.L_x_1044) ;  /* 0x000000b000007945 */ /* 0x000fe80003800200 */
[----:B------:R-:W-:Y:S05]  /*2020*/  @!P3 BRA `(.L_x_1045) ;  /* 0x000000000024b947 */ /* 0x000fea0003800000 */
[----:B------:R-:W4:Y:S01]  /*2030*/  LDCU.128 UR4, c[0x0][0x390] ;  /* 0x00007200ff0477ac */ /* 0x000f220008000c00 */
[C---:B0123--:R-:W-:Y:S01]  /*2040*/  IMAD.SHL.U32 R6, R40.reuse, 0x4, RZ ;  /* 0x0000000428067824 */ /* 0x04ffe200078e00ff */
[----:B------:R-:W-:-:S04]  /*2050*/  SHF.L.U64.HI R5, R40, 0x2, R5 ;  /* 0x0000000228057819 */ /* 0x000fc80000010205 */
[C---:B----4-:R-:W-:Y:S02]  /*2060*/  IADD3 R2, P0, PT, R6.reuse, UR4, RZ ;  /* 0x0000000406027c10 */ /* 0x050fe4000ff1e0ff */
[----:B------:R-:W-:Y:S02]  /*2070*/  IADD3 R6, P2, PT, R6, UR6, RZ ;  /* 0x0000000606067c10 */ /* 0x000fe4000ff5e0ff */
[C---:B------:R-:W-:Y:S02]  /*2080*/  IADD3.X R3, PT, PT, R5.reuse, UR5, RZ, P0, !PT ;  /* 0x0000000505037c10 */ /* 0x040fe400087fe4ff */
[----:B------:R-:W-:-:S03]  /*2090*/  IADD3.X R7, PT, PT, R5, UR7, RZ, P2, !PT ;  /* 0x0000000705077c10 */ /* 0x000fc600097fe4ff */
[----:B------:R4:W-:Y:S04]  /*20a0*/  STG.E desc[UR8][R2.64], R12 ;  /* 0x0000000c02007986 */ /* 0x0009e8000c101908 */
[----:B------:R4:W-:Y:S02]  /*20b0*/  STG.E desc[UR8][R6.64], R13 ;  /* 0x0000000d06007986 */ /* 0x0009e4000c101908 */
.L_x_1045:
[----:B------:R-:W-:Y:S05]  /*20c0*/  BSYNC.RECONVERGENT B0 ;  /* 0x0000000000007941 */ /* 0x000fea0003800200 */
.L_x_1044:
[----:B------:R-:W-:Y:S04]  /*20d0*/  BSSY.RECONVERGENT B0, `(.L_x_1046) ;  /* 0x000000b000007945 */ /* 0x000fe80003800200 */
[----:B------:R-:W-:Y:S05]  /*20e0*/  @!P4 BRA `(.L_x_1047) ;  /* 0x000000000024c947 */ /* 0x000fea0003800000 */
[----:B------:R-:W1:Y:S01]  /*20f0*/  LDCU.128 UR4, c[0x0][0x390] ;  /* 0x00007200ff0477ac */ /* 0x000e620008000c00 */
[C---:B------:R-:W-:Y:S01]  /*2100*/  IMAD.SHL.U32 R5, R35.reuse, 0x4, RZ ;  /* 0x0000000423057824 */ /* 0x040fe200078e00ff */
[----:B------:R-:W-:-:S04]  /*2110*/  SHF.L.U64.HI R35, R35, 0x2, R4 ;  /* 0x0000000223237819 */ /* 0x000fc80000010204 */
[C---:B-1234-:R-:W-:Y:S02]  /*2120*/  IADD3 R2, P0, PT, R5.reuse, UR4, RZ ;  /* 0x0000000405027c10 */ /* 0x05efe4000ff1e0ff */
[----:B------:R-:W-:Y:S02]  /*2130*/  IADD3 R4, P2, PT, R5, UR6, RZ ;  /* 0x0000000605047c10 */ /* 0x000fe4000ff5e0ff */
[C---:B------:R-:W-:Y:S02]  /*2140*/  IADD3.X R3, PT, PT, R35.reuse, UR5, RZ, P0, !PT ;  /* 0x0000000523037c10 */ /* 0x040fe400087fe4ff */
[----:B------:R-:W-:-:S03]  /*2150*/  IADD3.X R5, PT, PT, R35, UR7, RZ, P2, !PT ;  /* 0x0000000723057c10 */ /* 0x000fc600097fe4ff */
[----:B------:R1:W-:Y:S04]  /*2160*/  STG.E desc[UR8][R2.64], R14 ;  /* 0x0000000e02007986 */ /* 0x0003e8000c101908 */
[----:B------:R1:W-:Y:S02]  /*2170*/  STG.E desc[UR8][R4.64], R15 ;  /* 0x0000000f04007986 */ /* 0x0003e4000c101908 */
.L_x_1047:
[----:B------:R-:W-:Y:S05]  /*2180*/  BSYNC.RECONVERGENT B0 ;  /* 0x0000000000007941 */ /* 0x000fea0003800200 */
.L_x_1046:
[----:B------:R-:W-:Y:S04]  /*2190*/  BSSY.RECONVERGENT B0, `(.L_x_1048) ;  /* 0x000000b000007945 */ /* 0x000fe80003800200 */
[----:B------:R-:W-:Y:S05]  /*21a0*/  @!P5 BRA `(.L_x_1049) ;  /* 0x000000000024d947 */ /* 0x000fea0003800000 */
[----:B------:R-:W2:Y:S01]  /*21b0*/  LDCU.128 UR4, c[0x0][0x390] ;  /* 0x00007200ff0477ac */ /* 0x000ea20008000c00 */
[C---:B-1----:R-:W-:Y:S01]  /*21c0*/  IMAD.SHL.U32 R4, R37.reuse, 0x4, RZ ;  /* 0x0000000425047824 */ /* 0x042fe200078e00ff */
[----:B------:R-:W-:-:S04]  /*21d0*/  SHF.L.U64.HI R26, R37, 0x2, R26 ;  /* 0x00000002251a7819 */ /* 0x000fc8000001021a */
[C---:B--234-:R-:W-:Y:S02]  /*21e0*/  IADD3 R2, P0, PT, R4.reuse, UR4, RZ ;  /* 0x0000000404027c10 */ /* 0x05cfe4000ff1e0ff */
[----:B------:R-:W-:Y:S02]  /*21f0*/  IADD3 R4, P2, PT, R4, UR6, RZ ;  /* 0x0000000604047c10 */ /* 0x000fe4000ff5e0ff */
[C---:B------:R-:W-:Y:S02]  /*2200*/  IADD3.X R3, PT, PT, R26.reuse, UR5, RZ, P0, !PT ;  /* 0x000000051a037c10 */ /* 0x040fe400087fe4ff */
[----:B------:R-:W-:-:S03]  /*2210*/  IADD3.X R5, PT, PT, R26, UR7, RZ, P2, !PT ;  /* 0x000000071a057c10 */ /* 0x000fc600097fe4ff */
[----:B------:R1:W-:Y:S04]  /*2220*/  STG.E desc[UR8][R2.64], R16 ;  /* 0x0000001002007986 */ /* 0x0003e8000c101908 */
[----:B------:R1:W-:Y:S02]  /*2230*/  STG.E desc[UR8][R4.64], R17 ;  /* 0x0000001104007986 */ /* 0x0003e4000c101908 */
.L_x_1049:
[----:B------:R-:W-:Y:S05]  /*2240*/  BSYNC.RECONVERGENT B0 ;  /* 0x0000000000007941 */ /* 0x000fea0003800200 */
.L_x_1048:
        /* <DEDUP_REMOVED lines=11> */
.L_x_1051:
[----:B------:R-:W-:Y:S05]  /*2300*/  BSYNC.RECONVERGENT B0 ;  /* 0x0000000000007941 */ /* 0x000fea0003800200 */
.L_x_1050:
[----:B------:R-:W-:Y:S05]  /*2310*/  @!P1 EXIT ;  /* 0x000000000000994d */ /* 0x000fea0003800000 */
[----:B------:R-:W2:Y:S01]  /*2320*/  LDCU.128 UR4, c[0x0][0x390] ;  /* 0x00007200ff0477ac */ /* 0x000ea20008000c00 */
[C---:B-1----:R-:W-:Y:S01]  /*2330*/  IMAD.SHL.U32 R4, R29.reuse, 0x4, RZ ;  /* 0x000000041d047824 */ /* 0x042fe200078e00ff */
[----:B------:R-:W-:-:S04]  /*2340*/  SHF.L.U64.HI R30, R29, 0x2, R30 ;  /* 0x000000021d1e7819 */ /* 0x000fc8000001021e */
[C---:B--234-:R-:W-:Y:S02]  /*2350*/  IADD3 R2, P0, PT, R4.reuse, UR4, RZ ;  /* 0x0000000404027c10 */ /* 0x05cfe4000ff1e0ff */
[----:B------:R-:W-:Y:S02]  /*2360*/  IADD3 R4, P1, PT, R4, UR6, RZ ;  /* 0x0000000604047c10 */ /* 0x000fe4000ff3e0ff */
[C---:B------:R-:W-:Y:S02]  /*2370*/  IADD3.X R3, PT, PT, R30.reuse, UR5, RZ, P0, !PT ;  /* 0x000000051e037c10 */ /* 0x040fe400087fe4ff */
[----:B------:R-:W-:-:S03]  /*2380*/  IADD3.X R5, PT, PT, R30, UR7, RZ, P1, !PT ;  /* 0x000000071e057c10 */ /* 0x000fc60008ffe4ff */
[----:B------:R-:W-:Y:S04]  /*2390*/  STG.E desc[UR8][R2.64], R20 ;  /* 0x0000001402007986 */ /* 0x000fe8000c101908 */
[----:B------:R-:W-:Y:S01]  /*23a0*/  STG.E desc[UR8][R4.64], R21 ;  /* 0x0000001504007986 */ /* 0x000fe2000c101908 */
[----:B------:R-:W-:Y:S05]  /*23b0*/  EXIT ;  /* 0x000000000000794d */ /* 0x000fea0003800000 */
.L_x_1030:
        /* <DEDUP_REMOVED lines=21> */
[----:B0-----:R-:W-:-:S02]  /*2510*/  IADD3 R4, P0, PT, R6, UR4, RZ ;  /* 0x0000000406047c10 */ /* 0x001fc4000ff1e0ff */
[----:B------:R-:W-:Y:S02]  /*2520*/  ISETP.NE.AND P1, PT, R41, RZ, PT ;  /* 0x000000ff2900720c */ /* 0x000fe40003f25270 */
[----:B------:R-:W-:-:S05]  /*2530*/  IADD3.X R5, PT, PT, R5, UR5, RZ, P0, !PT ;  /* 0x0000000505057c10 */ /* 0x000fca00087fe4ff */
[----:B------:R-:W5:Y:S04]  /*2540*/  LDG.E.CONSTANT R19, desc[UR8][R4.64] ;  /* 0x0000000804137981 */ /* 0x000f68000c1e9900 */
[----:B------:R-:W5:Y:S02]  /*2550*/  LDG.E.CONSTANT R25, desc[UR8][R4.64+0x80] ;  /* 0x0000800804197981 */ /* 0x000f64000c1e9900 */
[----:B-1----:R-:W0:Y:S02]  /*2560*/  @!P1 LDC.64 R2, c[0x0][0x380] ;  /* 0x0000e000ff029b82 */ /* 0x002e240000000a00 */
[----:B------:R-:W5:Y:S04]  /*2570*/  LDG.E.CONSTANT R27, desc[UR8][R4.64+0x100] ;  /* 0x00010008041b7981 */ /* 0x000f68000c1e9900 */
[----:B------:R-:W5:Y:S04]  /*2580*/  LDG.E.CONSTANT R29, desc[UR8][R4.64+0x180] ;  /* 0x00018008041d7981 */ /* 0x000f68000c1e9900 */
[----:B------:R-:W5:Y:S04]  /*2590*/  LDG.E.CONSTANT R31, desc[UR8][R4.64+0x200] ;  /* 0x00020008041f7981 */ /* 0x000f68000c1e9900 */
[----:B------:R-:W5:Y:S04]  /*25a0*/  LDG.E.CONSTANT R33, desc[UR8][R4.64+0x280] ;  /* 0x0002800804217981 */ /* 0x000f68000c1e9900 */
[----:B------:R-:W5:Y:S04]  /*25b0*/  LDG.E.CONSTANT R39, desc[UR8][R4.64+0x300] ;  /* 0x0003000804277981 */ /* 0x000f68000c1e9900 */
[----:B------:R-:W5:Y:S04]  /*25c0*/  LDG.E.CONSTANT R43, desc[UR8][R4.64+0x380] ;  /* 0x00038008042b7981 */ /* 0x000f68000c1e9900 */
[----:B------:R1:W5:Y:S01]  /*25d0*/  LDG.E.CONSTANT R45, desc[UR8][R4.64+0x400] ;  /* 0x00040008042d7981 */ /* 0x000362000c1e9900 */
[----:B------:R-:W-:-:S02]  /*25e0*/  IMAD.MOV.U32 R24, RZ, RZ, RZ ;  /* 0x000000ffff187224 */ /* 0x000fc400078e00ff */
[----:B0-----:R-:W-:-:S05]  /*25f0*/  @!P1 IMAD.WIDE.U32 R2, R0, 0x2400, R2 ;  /* 0x0000240000029825 */ /* 0x001fca00078e0002 */
[----:B------:R0:W5:Y:S01]  /*2600*/  @!P1 LDG.E.CONSTANT R24, desc[UR8][R2.64+-0x4] ;  /* 0xfffffc0802189981 */ /* 0x000162000c1e9900 */
[----:B------:R-:W1:Y:S01]  /*2610*/  S2UR UR5, SR_CgaCtaId ;  /* 0x00000000000579c3 */ /* 0x000e620000008800 */
[----:B------:R-:W-:Y:S01]  /*2620*/  SHF.R.U32.HI R37, RZ, 0x5, R41 ;  /* 0x00000005ff257819 */ /* 0x000fe20000011629 */
[----:B------:R-:W-:Y:S01]  /*2630*/  UMOV UR4, 0x400 ;  /* 0x0000040000047882 */ /* 0x000fe20000000000 */
[----:B------:R-:W0:Y:S01]  /*2640*/  S2R R40, SR_LANEID ;  /* 0x0000000000287919 */ /* 0x000e220000000000 */
[----:B------:R-:W-:Y:S01]  /*2650*/  ISETP.NE.AND P0, PT, R41, RZ, PT ;  /* 0x000000ff2900720c */ /* 0x000fe20003f05270 */
[----:B-1----:R-:W-:-:S06]  /*2660*/  ULEA UR4, UR5, UR4, 0x18 ;  /* 0x0000000405047291 */ /* 0x002fcc000f8ec0ff */
        /* <DEDUP_REMOVED lines=19> */
[----:B------:R-:W-:Y:S04]  /*27a0*/  LDS R14, [R3+0x10] ;  /* 0x00001000030e7984 */ /* 0x000fe80000000800 */
[----:B------:R-:W-:Y:S04]  /*27b0*/  LDS R12, [R3+0x14] ;  /* 0x00001400030c7984 */ /* 0x000fe80000000800 */
[----:B------:R-:W-:Y:S04]  /*27c0*/  LDS R10, [R3+0x18] ;  /* 0x00001800030a7984 */ /* 0x000fe80000000800 */
[----:B------:R-:W3:Y:S01]  /*27d0*/  LDS R8, [R3+0x1c] ;  /* 0x00001c0003087984 */ /* 0x000ee20000000800 */
[----:B------:R-:W-:Y:S01]  /*27e0*/  BAR.SYNC.DEFER_BLOCKING 0x0 ;  /* 0x0000000000007b1d */ /* 0x000fe20000010000 */
[----:B0-----:R-:W-:-:S02]  /*27f0*/  ISETP.NE.AND P2, PT, R22, R20, PT ;  /* 0x000000141600720c */ /* 0x001fc40003f45270 */
[----:B-1----:R-:W-:Y:S02]  /*2800*/  ISETP.NE.AND P4, PT, R20, R18, PT ;  /* 0x000000121400720c */ /* 0x002fe40003f85270 */
[----:B--2---:R-:W-:Y:S01]  /*2810*/  ISETP.NE.AND P5, PT, R18, R16, PT ;  /* 0x000000101200720c */ /* 0x004fe20003fa5270 */
[----:B------:R-:W-:Y:S04]  /*2820*/  STS [R6], R19 ;  /* 0x0000001306007388 */ /* 0x000fe80000000800 */
[----:B------:R-:W-:Y:S04]  /*2830*/  STS [R6+0x80], R25 ;  /* 0x0000801906007388 */ /* 0x000fe80000000800 */
[----:B------:R-:W-:Y:S04]  /*2840*/  STS [R6+0x100], R27 ;  /* 0x0001001b06007388 */ /* 0x000fe80000000800 */
[----:B------:R-:W-:Y:S01]  /*2850*/  STS [R6+0x180], R29 ;  /* 0x0001801d06007388 */ /* 0x000fe20000000800 */
[----:B---3--:R-:W-:-:S03]  /*2860*/  ISETP.NE.AND P6, PT, R10, R8, PT ;  /* 0x000000080a00720c */ /* 0x008fc60003fc5270 */
[----:B------:R-:W-:Y:S04]  /*2870*/  STS [R6+0x200], R31 ;  /* 0x0002001f06007388 */ /* 0x000fe80000000800 */
[----:B------:R-:W-:Y:S04]  /*2880*/  STS [R6+0x280], R33 ;  /* 0x0002802106007388 */ /* 0x000fe80000000800 */
[----:B------:R-:W-:Y:S04]  /*2890*/  STS [R6+0x300], R39 ;  /* 0x0003002706007388 */ /* 0x000fe80000000800 */
[----:B------:R-:W-:Y:S04]  /*28a0*/  STS [R6+0x380], R43 ;  /* 0x0003802b06007388 */ /* 0x000fe80000000800 */
[----:B------:R-:W-:Y:S01]  /*28b0*/  STS [R6+0x400], R45 ;  /* 0x0004002d06007388 */ /* 0x000fe20000000800 */
[----:B------:R-:W-:-:S03]  /*28c0*/  NOP ;  /* 0x0000000000007918 */ /* 0x000fc60000000000 */
[----:B------:R-:W-:Y:S04]  /*28d0*/  LDS R23, [R3] ;  /* 0x0000000003177984 */ /* 0x000fe80000000800 */
[----:B------:R-:W0:Y:S04]  /*28e0*/  LDS R21, [R3+0x4] ;  /* 0x0000040003157984 */ /* 0x000e280000000800 */
[----:B------:R-:W1:Y:S04]  /*28f0*/  LDS R19, [R3+0x8] ;  /* 0x0000080003137984 */ /* 0x000e680000000800 */
[----:B------:R-:W-:Y:S04]  /*2900*/  LDS R25, [R3+0x20] ;  /* 0x0000200003197984 */ /* 0x000fe80000000800 */
[----:B------:R-:W2:Y:S04]  /*2910*/  LDS R17, [R3+0xc] ;  /* 0x00000c0003117984 */ /* 0x000ea80000000800 */
[----:B------:R-:W3:Y:S04]  /*2920*/  LDS R15, [R3+0x10] ;  /* 0x00001000030f7984 */ /* 0x000ee80000000800 */
[----:B------:R-:W4:Y:S04]  /*2930*/  LDS R13, [R3+0x14] ;  /* 0x00001400030d7984 */ /* 0x000f280000000800 */
[----:B------:R-:W-:Y:S04]  /*2940*/  LDS R11, [R3+0x18] ;  /* 0x00001800030b7984 */ /* 0x000fe80000000800 */
[----:B------:R5:W-:Y:S01]  /*2950*/  LDS R9, [R3+0x1c] ;  /* 0x00001c0003097984 */ /* 0x000be20000000800 */
[----:B------:R-:W-:Y:S01]  /*2960*/  BAR.SYNC.DEFER_BLOCKING 0x0 ;  /* 0x0000000000007b1d */ /* 0x000fe20000010000 */
[----:B-----5:R-:W-:Y:S01]  /*2970*/  SEL R3, RZ, 0x1, !P2 ;  /* 0x00000001ff037807 */ /* 0x020fe20005000000 */
[----:B0-----:R-:W-:-:S05]  /*2980*/  FADD R2, R23, R21 ;  /* 0x0000001517027221 */ /* 0x001fca0000000000 */
[----:B------:R-:W-:Y:S02]  /*2990*/  FSEL R2, R21, R2, P2 ;  /* 0x0000000215027208 */ /* 0x000fe40001000000 */
[----:B------:R-:W-:-:S03]  /*29a0*/  ISETP.NE.AND P2, PT, R16, R14, PT ;  /* 0x0000000e1000720c */ /* 0x000fc60003f45270 */
[----:B-1----:R-:W-:-:S05]  /*29b0*/  FADD R2, R19, R2 ;  /* 0x0000000213027221 */ /* 0x002fca0000000000 */
[----:B------:R-:W-:Y:S01]  /*29c0*/  FSEL R2, R19, R2, P4 ;  /* 0x0000000213027208 */ /* 0x000fe20002000000 */
[----:B------:R-:W-:Y:S01]  /*29d0*/  STS [R4+0x4d8], R35 ;  /* 0x0004d82304007388 */ /* 0x000fe20000000800 */
[----:B------:R-:W-:Y:S03]  /*29e0*/  BAR.SYNC.DEFER_BLOCKING 0x0 ;  /* 0x0000000000007b1d */ /* 0x000fe60000010000 */
[----:B--2---:R-:W-:-:S05]  /*29f0*/  FADD R2, R17, R2 ;  /* 0x0000000211027221 */ /* 0x004fca0000000000 */
[----:B------:R-:W-:-:S05]  /*2a00*/  FSEL R2, R17, R2, P5 ;  /* 0x0000000211027208 */ /* 0x000fca0002800000 */
[----:B---3--:R-:W-:-:S05]  /*2a10*/  FADD R2, R15, R2 ;  /* 0x000000020f027221 */ /* 0x008fca0000000000 */
[----:B------:R-:W-:-:S05]  /*2a20*/  FSEL R2, R15, R2, P2 ;  /* 0x000000020f027208 */ /* 0x000fca0001000000 */
[----:B----4-:R-:W-:Y:S01]  /*2a30*/  FADD R2, R13, R2 ;  /* 0x000000020d027221 */ /* 0x010fe20000000000 */
[----:B------:R-:W0:Y:S02]  /*2a40*/  @P0 LDS R24, [R4+0x4d4] ;  /* 0x0004d40004180984 */ /* 0x000e240000000800 */
[----:B0-----:R-:W-:-:S04]  /*2a50*/  ISETP.NE.AND P0, PT, R24, R22, PT ;  /* 0x000000161800720c */ /* 0x001fc80003f05270 */
[----:B------:R-:W-:-:S04]  /*2a60*/  SEL R4, RZ, 0x1, !P0 ;  /* 0x00000001ff047807 */ /* 0x000fc80004000000 */
[----:B------:R-:W-:Y:S02]  /*2a70*/  IADD3 R5, P3, PT, R3, R4, RZ ;  /* 0x0000000403057210 */ /* 0x000fe40007f7e0ff */
[----:B------:R-:W-:Y:S02]  /*2a80*/  SEL R4, RZ, 0x1, !P4 ;  /* 0x00000001ff047807 */ /* 0x000fe40006000000 */
[----:B------:R-:W-:Y:S02]  /*2a90*/  ISETP.NE.AND P4, PT, R14, R12, PT ;  /* 0x0000000c0e00720c */ /* 0x000fe40003f85270 */
[----:B------:R-:W-:Y:S02]  /*2aa0*/  SEL R3, RZ, 0x1, !P5 ;  /* 0x00000001ff037807 */ /* 0x000fe40006800000 */
[----:B------:R-:W-:Y:S01]  /*2ab0*/  IADD3 R4, P5, PT, R5, R4, RZ ;  /* 0x0000000405047210 */ /* 0x000fe20007fbe0ff */
[----:B------:R-:W-:Y:S01]  /*2ac0*/  IMAD.X R5, RZ, RZ, RZ, P3 ;  /* 0x000000ffff057224 */ /* 0x000fe200018e06ff */
[----:B------:R-:W-:-:S02]  /*2ad0*/  FSEL R2, R13, R2, P4 ;  /* 0x000000020d027208 */ /* 0x000fc40002000000 */
[----:B------:R-:W-:Y:S01]  /*2ae0*/  IADD3 R6, P0, PT, R4, R3, RZ ;  /* 0x0000000304067210 */ /* 0x000fe20007f1e0ff */
[----:B------:R-:W-:Y:S01]  /*2af0*/  IMAD.X R5, RZ, RZ, R5, P5 ;  /* 0x000000ffff057224 */ /* 0x000fe200028e0605 */
[----:B------:R-:W-:Y:S01]  /*2b00*/  SEL R3, RZ, 0x1, !P4 ;  /* 0x00000001ff037807 */ /* 0x000fe20006000000 */
[C---:B------:R-:W-:Y:S01]  /*2b10*/  FADD R2, R11.reuse, R2 ;  /* 0x000000020b027221 */ /* 0x040fe20000000000 */
[----:B------:R-:W-:Y:S01]  /*2b20*/  ISETP.NE.AND P4, PT, R12, R10, PT ;  /* 0x0000000a0c00720c */ /* 0x000fe20003f85270 */
[----:B------:R-:W-:Y:S01]  /*2b30*/  IMAD.X R5, RZ, RZ, R5, P0 ;  /* 0x000000ffff057224 */ /* 0x000fe200000e0605 */
[----:B------:R-:W-:Y:S02]  /*2b40*/  SEL R4, RZ, 0x1, !P2 ;  /* 0x00000001ff047807 */ /* 0x000fe40005000000 */
[----:B------:R-:W-:Y:S02]  /*2b50*/  FSEL R2, R11, R2, P4 ;  /* 0x000000020b027208 */ /* 0x000fe40002000000 */
[----:B------:R-:W-:-:S02]  /*2b60*/  IADD3 R4, P3, P2, R3, R6, R4 ;  /* 0x0000000603047210 */ /* 0x000fc40007a7e004 */
[----:B------:R-:W-:Y:S01]  /*2b70*/  SEL R33, RZ, 0x1, !P4 ;  /* 0x00000001ff217807 */ /* 0x000fe20006000000 */
[C---:B------:R-:W-:Y:S01]  /*2b80*/  FADD R2, R9.reuse, R2 ;  /* 0x0000000209027221 */ /* 0x040fe20000000000 */
[----:B------:R-:W-:Y:S02]  /*2b90*/  ISETP.NE.AND P5, PT, R8, R35, PT ;  /* 0x000000230800720c */ /* 0x000fe40003fa5270 */
[----:B------:R-:W-:Y:S02]  /*2ba0*/  IADD3 R33, P0, PT, R4, R33, RZ ;  /* 0x0000002104217210 */ /* 0x000fe40007f1e0ff */
[----:B------:R-:W-:Y:S02]  /*2bb0*/  IADD3.X R36, PT, PT, RZ, R5, RZ, P3, P2 ;  /* 0x00000005ff247210 */ /* 0x000fe40001fe44ff */
[----:B------:R-:W-:Y:S02]  /*2bc0*/  SEL R3, RZ, 0x1, !P6 ;  /* 0x00000001ff037807 */ /* 0x000fe40007000000 */
[----:B------:R-:W-:Y:S01]  /*2bd0*/  SEL R6, RZ, 0x1, !P5 ;  /* 0x00000001ff067807 */ /* 0x000fe20006800000 */
[----:B------:R-:W-:Y:S01]  /*2be0*/  IMAD.X R34, RZ, RZ, R36, P0 ;  /* 0x000000ffff227224 */ /* 0x000fe200000e0624 */
[----:B------:R-:W-:-:S02]  /*2bf0*/  FSEL R2, R9, R2, P6 ;  /* 0x0000000209027208 */ /* 0x000fc40003000000 */
[----:B------:R-:W-:Y:S02]  /*2c00*/  IADD3 R6, P2, P3, R6, R33, R3 ;  /* 0x0000002106067210 */ /* 0x000fe40007b5e003 */
[C---:B------:R-:W-:Y:S01]  /*2c10*/  ISETP.NE.AND P4, PT, R40.reuse, 0x1f, PT ;  /* 0x0000001f2800780c */ /* 0x040fe20003f85270 */
[----:B------:R-:W-:Y:S01]  /*2c20*/  @!P5 FADD R25, R25, R2 ;  /* 0x000000021919d221 */ /* 0x000fe20000000000 */
[----:B------:R-:W-:Y:S01]  /*2c30*/  IADD3.X R5, PT, PT, RZ, R34, RZ, P2, P3 ;  /* 0x00000022ff057210 */ /* 0x000fe200017e64ff */
[----:B------:R-:W0:Y:S01]  /*2c40*/  SHFL.UP PT, R3, R6, 0x1, RZ ;  /* 0x0420000006037989 */ /* 0x000e2200000e00ff */
[----:B------:R-:W-:Y:S02]  /*2c50*/  ISETP.GE.AND P3, PT, R40, 0x1, PT ;  /* 0x000000012800780c */ /* 0x000fe40003f66270 */
[----:B------:R-:W-:Y:S01]  /*2c60*/  ISETP.NE.U32.AND P0, PT, R6, RZ, PT ;  /* 0x000000ff0600720c */ /* 0x000fe20003f05070 */
[----:B------:R-:W1:Y:S03]  /*2c70*/  SHFL.UP PT, R2, R5, 0x1, RZ ;  /* 0x0420000005027989 */ /* 0x000e6600000e00ff */
[----:B------:R-:W-:Y:S01]  /*2c80*/  ISETP.NE.AND.EX P0, PT, R5, RZ, PT, P0 ;  /* 0x000000ff0500720c */ /* 0x000fe20003f05300 */
[----:B------:R-:W2:Y:S02]  /*2c90*/  SHFL.UP PT, R4, R25, 0x1, RZ ;  /* 0x0420000019047989 */ /* 0x000ea400000e00ff */
[----:B------:R-:W-:-:S02]  /*2ca0*/  @!P4 LEA R45, R37, UR4, 0x4 ;  /* 0x00000004252dcc11 */ /* 0x000fc4000f8e20ff */
[----:B0-----:R-:W-:-:S04]  /*2cb0*/  SEL R3, R3, RZ, P3 ;  /* 0x000000ff03037207 */ /* 0x001fc80001800000 */
[----:B------:R-:W-:Y:S02]  /*2cc0*/  IADD3 R7, P2, PT, R3, R6, RZ ;  /* 0x0000000603077210 */ /* 0x000fe40007f5e0ff */
[----:B-1----:R-:W-:Y:S01]  /*2cd0*/  SEL R2, R2, RZ, P3 ;  /* 0x000000ff02027207 */ /* 0x002fe20001800000 */
[----:B--2---:R-:W-:-:S04]  /*2ce0*/  FADD R4, R25, R4 ;  /* 0x0000000419047221 */ /* 0x004fc80000000000 */
[----:B------:R-:W-:Y:S01]  /*2cf0*/  IMAD.X R26, R2, 0x1, R5, P2 ;  /* 0x00000001021a7824 */ /* 0x000fe200010e0605 */
[----:B------:R-:W-:Y:S01]  /*2d00*/  @P3 FSEL R25, R4, R25, !P0 ;  /* 0x0000001904193208 */ /* 0x000fe20004000000 */
[----:B------:R-:W0:Y:S01]  /*2d10*/  SHFL.UP PT, R2, R7, 0x2, RZ ;  /* 0x0440000007027989 */ /* 0x000e2200000e00ff */
[----:B------:R-:W-:Y:S02]  /*2d20*/  ISETP.GE.AND P3, PT, R40, 0x2, PT ;  /* 0x000000022800780c */ /* 0x000fe40003f66270 */
[----:B------:R-:W-:Y:S01]  /*2d30*/  ISETP.NE.U32.AND P0, PT, R7, RZ, PT ;  /* 0x000000ff0700720c */ /* 0x000fe20003f05070 */
[----:B------:R-:W1:Y:S03]  /*2d40*/  SHFL.UP PT, R3, R26, 0x2, RZ ;  /* 0x044000001a037989 */ /* 0x000e6600000e00ff */
[----:B------:R-:W-:Y:S01]  /*2d50*/  ISETP.NE.AND.EX P0, PT, R26, RZ, PT, P0 ;  /* 0x000000ff1a00720c */ /* 0x000fe20003f05300 */
[----:B------:R-:W2:Y:S01]  /*2d60*/  SHFL.UP PT, R4, R25, 0x2, RZ ;  /* 0x0440000019047989 */ /* 0x000ea200000e00ff */
[----:B0-----:R-:W-:-:S04]  /*2d70*/  SEL R2, R2, RZ, P3 ;  /* 0x000000ff02027207 */ /* 0x001fc80001800000 */
[----:B------:R-:W-:Y:S02]  /*2d80*/  IADD3 R5, P2, PT, R2, R7, RZ ;  /* 0x0000000702057210 */ /* 0x000fe40007f5e0ff */
[----:B-1----:R-:W-:Y:S01]  /*2d90*/  SEL R3, R3, RZ, P3 ;  /* 0x000000ff03037207 */ /* 0x002fe20001800000 */
[----:B--2---:R-:W-:Y:S02]  /*2da0*/  FADD R4, R25, R4 ;  /* 0x0000000419047221 */ /* 0x004fe40000000000 */
[----:B------:R-:W0:Y:S02]  /*2db0*/  SHFL.UP PT, R2, R5, 0x4, RZ ;  /* 0x0480000005027989 */ /* 0x000e2400000e00ff */
[----:B------:R-:W-:Y:S01]  /*2dc0*/  IMAD.X R6, R3, 0x1, R26, P2 ;  /* 0x0000000103067824 */ /* 0x000fe200010e061a */
[----:B------:R-:W-:Y:S02]  /*2dd0*/  @P3 FSEL R25, R4, R25, !P0 ;  /* 0x0000001904193208 */ /* 0x000fe40004000000 */
[----:B------:R-:W-:-:S02]  /*2de0*/  ISETP.GE.AND P3, PT, R40, 0x4, PT ;  /* 0x000000042800780c */ /* 0x000fc40003f66270 */
[----:B------:R-:W1:Y:S01]  /*2df0*/  SHFL.UP PT, R3, R6, 0x4, RZ ;  /* 0x0480000006037989 */ /* 0x000e6200000e00ff */
[----:B------:R-:W-:-:S03]  /*2e00*/  ISETP.NE.U32.AND P0, PT, R5, RZ, PT ;  /* 0x000000ff0500720c */ /* 0x000fc60003f05070 */
[----:B------:R-:W2:Y:S01]  /*2e10*/  SHFL.UP PT, R4, R25, 0x4, RZ ;  /* 0x0480000019047989 */ /* 0x000ea200000e00ff */
[----:B------:R-:W-:Y:S02]  /*2e20*/  ISETP.NE.AND.EX P0, PT, R6, RZ, PT, P0 ;  /* 0x000000ff0600720c */ /* 0x000fe40003f05300 */
[----:B0-----:R-:W-:-:S04]  /*2e30*/  SEL R2, R2, RZ, P3 ;  /* 0x000000ff02027207 */ /* 0x001fc80001800000 */
[----:B------:R-:W-:Y:S02]  /*2e40*/  IADD3 R7, P2, PT, R2, R5, RZ ;  /* 0x0000000502077210 */ /* 0x000fe40007f5e0ff */
[----:B-1----:R-:W-:-:S03]  /*2e50*/  SEL R3, R3, RZ, P3 ;  /* 0x000000ff03037207 */ /* 0x002fc60001800000 */
[----:B------:R-:W0:Y:S01]  /*2e60*/  SHFL.UP PT, R2, R7, 0x8, RZ ;  /* 0x0500000007027989 */ /* 0x000e2200000e00ff */
[----:B--2---:R-:W-:Y:S01]  /*2e70*/  FADD R4, R25, R4 ;  /* 0x0000000419047221 */ /* 0x004fe20000000000 */
[----:B------:R-:W-:-:S04]  /*2e80*/  IMAD.X R26, R3, 0x1, R6, P2 ;  /* 0x00000001031a7824 */ /* 0x000fc800010e0606 */
[----:B------:R-:W-:Y:S01]  /*2e90*/  @P3 FSEL R25, R4, R25, !P0 ;  /* 0x0000001904193208 */ /* 0x000fe20004000000 */
[----:B------:R-:W1:Y:S01]  /*2ea0*/  SHFL.UP PT, R3, R26, 0x8, RZ ;  /* 0x050000001a037989 */ /* 0x000e6200000e00ff */
[----:B------:R-:W-:Y:S02]  /*2eb0*/  ISETP.GE.AND P3, PT, R40, 0x8, PT ;  /* 0x000000082800780c */ /* 0x000fe40003f66270 */
[----:B------:R-:W-:Y:S01]  /*2ec0*/  ISETP.NE.U32.AND P0, PT, R7, RZ, PT ;  /* 0x000000ff0700720c */ /* 0x000fe20003f05070 */
[----:B------:R-:W2:Y:S03]  /*2ed0*/  SHFL.UP PT, R4, R25, 0x8, RZ ;  /* 0x0500000019047989 */ /* 0x000ea600000e00ff */
        /* <DEDUP_REMOVED lines=15> */
[----:B-1----:R-:W-:Y:S01]  /*2fd0*/  SEL R3, R3, RZ, P3 ;  /* 0x000000ff03037207 */ /* 0x002fe20001800000 */
[----:B--2---:R-:W-:-:S04]  /*2fe0*/  FADD R4, R25, R4 ;  /* 0x0000000419047221 */ /* 0x004fc80000000000 */
[----:B------:R-:W-:Y:S01]  /*2ff0*/  IMAD.X R3, R3, 0x1, R6, P2 ;  /* 0x0000000103037824 */ /* 0x000fe200010e0606 */
[----:B------:R-:W-:-:S04]  /*3000*/  FSEL R48, R4, R25, !P0 ;  /* 0x0000001904307208 */ /* 0x000fc80004000000 */
[----:B------:R-:W-:Y:S01]  /*3010*/  @!P4 STS.64 [R45], R2 ;  /* 0x000000022d00c388 */ /* 0x000fe20000000a00 */
[----:B------:R-:W-:-:S03]  /*3020*/  FSEL R25, R25, R48, !P3 ;  /* 0x0000003019197208 */ /* 0x000fc60005800000 */
[----:B------:R-:W-:Y:S01]  /*3030*/  @!P4 STS [R45+0x8], R48 ;  /* 0x000008302d00c388 */ /* 0x000fe20000000800 */
[----:B------:R-:W-:Y:S01]  /*3040*/  BAR.SYNC.DEFER_BLOCKING 0x0 ;  /* 0x0000000000007b1d */ /* 0x000fe20000010000 */
[----:B------:R-:W-:-:S05]  /*3050*/  ISETP.NE.AND P4, PT, R37, 0x2, PT ;  /* 0x000000022500780c */ /* 0x000fca0003f85270 */
[----:B------:R-:W-:Y:S04]  /*3060*/  SHFL.UP PT, R3, R3, 0x1, RZ ;  /* 0x0420000003037989 */ /* 0x000fe800000e00ff */
[----:B------:R-:W-:Y:S04]  /*3070*/  SHFL.UP PT, R25, R25, 0x1, RZ ;  /* 0x0420000019197989 */ /* 0x000fe800000e00ff */
[----:B------:R-:W0:Y:S04]  /*3080*/  LDS.64 R26, [UR4+0x10] ;  /* 0x00001004ff1a7984 */ /* 0x000e280008000a00 */
[----:B------:R-:W1:Y:S04]  /*3090*/  LDS.64 R4, [UR4] ;  /* 0x00000004ff047984 */ /* 0x000e680008000a00 */
[----:B------:R-:W2:Y:S04]  /*30a0*/  LDS.64 R6, [UR4+0x20] ;  /* 0x00002004ff067984 */ /* 0x000ea80008000a00 */
[----:B------:R-:W3:Y:S04]  /*30b0*/  LDS.64 R30, [UR4+0x30] ;  /* 0x00003004ff1e7984 */ /* 0x000ee80008000a00 */
[----:B------:R-:W-:Y:S04]  /*30c0*/  LDS R42, [UR4+0x8] ;  /* 0x00000804ff2a7984 */ /* 0x000fe80008000800 */
[----:B------:R-:W4:Y:S04]  /*30d0*/  LDS R39, [UR4+0x18] ;  /* 0x00001804ff277984 */ /* 0x000f280008000800 */
[----:B------:R-:W5:Y:S04]  /*30e0*/  LDS.64 R28, [UR4+0x40] ;  /* 0x00004004ff1c7984 */ /* 0x000f680008000a00 */
[----:B------:R-:W5:Y:S04]  /*30f0*/  LDS R32, [UR4+0x28] ;  /* 0x00002804ff207984 */ /* 0x000f680008000800 */
[----:B------:R-:W5:Y:S04]  /*3100*/  LDS R43, [UR4+0x38] ;  /* 0x00003804ff2b7984 */ /* 0x000f680008000800 */
[----:B------:R-:W5:Y:S01]  /*3110*/  LDS R38, [UR4+0x48] ;  /* 0x00004804ff267984 */ /* 0x000f620008000800 */
[----:B0-----:R-:W-:-:S02]  /*3120*/  ISETP.NE.U32.AND P0, PT, R26, RZ, PT ;  /* 0x000000ff1a00720c */ /* 0x001fc40003f05070 */
[----:B-1----:R-:W-:Y:S02]  /*3130*/  IADD3 R47, P2, PT, R4, R26, RZ ;  /* 0x0000001a042f7210 */ /* 0x002fe40007f5e0ff */
[----:B------:R-:W-:Y:S02]  /*3140*/  ISETP.NE.AND.EX P0, PT, R27, RZ, PT, P0 ;  /* 0x000000ff1b00720c */ /* 0x000fe40003f05300 */
[----:B------:R-:W-:Y:S01]  /*3150*/  SEL R44, R47, R4, !P4 ;  /* 0x000000042f2c7207 */ /* 0x000fe20006000000 */
[----:B------:R-:W-:Y:S01]  /*3160*/  IMAD.X R27, R5, 0x1, R27, P2 ;  /* 0x00000001051b7824 */ /* 0x000fe200010e061b */
[C---:B--2---:R-:W-:Y:S02]  /*3170*/  IADD3 R47, P5, PT, R6.reuse, R47, RZ ;  /* 0x0000002f062f7210 */ /* 0x044fe40007fbe0ff */
[----:B------:R-:W-:Y:S02]  /*3180*/  ISETP.NE.U32.AND P2, PT, R6, RZ, PT ;  /* 0x000000ff0600720c */ /* 0x000fe40003f45070 */
[----:B------:R-:W-:Y:S01]  /*3190*/  SEL R46, R27, R5, !P4 ;  /* 0x000000051b2e7207 */ /* 0x000fe20006000000 */
[C---:B------:R-:W-:Y:S01]  /*31a0*/  IMAD.X R45, R7.reuse, 0x1, R27, P5 ;  /* 0x00000001072d7824 */ /* 0x040fe200028e061b */
[----:B------:R-:W0:Y:S01]  /*31b0*/  LDS.64 R4, [UR4+0x50] ;  /* 0x00005004ff047984 */ /* 0x000e220008000a00 */
[----:B------:R-:W-:-:S02]  /*31c0*/  ISETP.NE.AND.EX P2, PT, R7, RZ, PT, P2 ;  /* 0x000000ff0700720c */ /* 0x000fc40003f45320 */
[----:B------:R-:W-:Y:S01]  /*31d0*/  ISETP.NE.AND P5, PT, R37, 0x3, PT ;  /* 0x000000032500780c */ /* 0x000fe20003fa5270 */
[----:B------:R-:W1:Y:S01]  /*31e0*/  LDS.64 R6, [UR4+0x60] ;  /* 0x00006004ff067984 */ /* 0x000e620008000a00 */
[----:B---3--:R-:W-:Y:S01]  /*31f0*/  ISETP.NE.U32.AND P3, PT, R30, RZ, PT ;  /* 0x000000ff1e00720c */ /* 0x008fe20003f65070 */
[----:B----4-:R-:W-:Y:S01]  /*3200*/  @!P0 FADD R39, R42, R39 ;  /* 0x000000272a278221 */ /* 0x010fe20000000000 */
[----:B------:R-:W-:Y:S01]  /*3210*/  SEL R44, R47, R44, !P5 ;  /* 0x0000002c2f2c7207 */ /* 0x000fe20006800000 */
[----:B------:R-:W2:Y:S01]  /*3220*/  LDS.64 R26, [UR4+0x70] ;  /* 0x00007004ff1a7984 */ /* 0x000ea20008000a00 */
[----:B------:R-:W-:Y:S02]  /*3230*/  IADD3 R47, P6, PT, R30, R47, RZ ;  /* 0x0000002f1e2f7210 */ /* 0x000fe40007fde0ff */
[C---:B------:R-:W-:Y:S01]  /*3240*/  ISETP.NE.AND.EX P3, PT, R31.reuse, RZ, PT, P3 ;  /* 0x000000ff1f00720c */ /* 0x040fe20003f65330 */
[----:B------:R-:W-:Y:S01]  /*3250*/  LDS R30, [UR4+0x68] ;  /* 0x00006804ff1e7984 */ /* 0x000fe20008000800 */
[----:B-----5:R-:W-:Y:S01]  /*3260*/  ISETP.NE.U32.AND P0, PT, R28, RZ, PT ;  /* 0x000000ff1c00720c */ /* 0x020fe20003f05070 */
[----:B------:R-:W-:Y:S01]  /*3270*/  IMAD.X R49, R31, 0x1, R45, P6 ;  /* 0x000000011f317824 */ /* 0x000fe200030e062d */
[----:B------:R-:W-:Y:S01]  /*3280*/  SEL R46, R45, R46, !P5 ;  /* 0x0000002e2d2e7207 */ /* 0x000fe20006800000 */
[----:B------:R-:W3:Y:S01]  /*3290*/  LDS R31, [UR4+0x58] ;  /* 0x00005804ff1f7984 */ /* 0x000ee20008000800 */
[C---:B------:R-:W-:Y:S01]  /*32a0*/  FSEL R45, R39.reuse, R42, !P4 ;  /* 0x0000002a272d7208 */ /* 0x040fe20006000000 */
[----:B------:R-:W-:Y:S01]  /*32b0*/  @!P2 FADD R32, R39, R32 ;  /* 0x000000202720a221 */ /* 0x000fe20000000000 */
[----:B------:R-:W-:Y:S01]  /*32c0*/  ISETP.NE.AND.EX P0, PT, R29, RZ, PT, P0 ;  /* 0x000000ff1d00720c */ /* 0x000fe20003f05300 */
[----:B------:R-:W4:Y:S01]  /*32d0*/  LDS R39, [UR4+0x78] ;  /* 0x00007804ff277984 */ /* 0x000f220008000800 */
[----:B------:R-:W-:-:S02]  /*32e0*/  ISETP.NE.AND P4, PT, R37, 0x6, PT ;  /* 0x000000062500780c */ /* 0x000fc40003f85270 */
[C---:B------:R-:W-:Y:S01]  /*32f0*/  FSEL R42, R32.reuse, R45, !P5 ;  /* 0x0000002d202a7208 */ /* 0x040fe20006800000 */
[----:B------:R-:W-:Y:S01]  /*3300*/  @!P3 FADD R43, R32, R43 ;  /* 0x0000002b202bb221 */ /* 0x000fe20000000000 */
[----:B------:R-:W-:Y:S01]  /*3310*/  ISETP.NE.AND P3, PT, R37, 0x4, PT ;  /* 0x000000042500780c */ /* 0x000fe20003f65270 */
[----:B------:R5:W2:Y:S01]  /*3320*/  SHFL.UP PT, R32, R2, 0x1, RZ ;  /* 0x0420000002207989 */ /* 0x000aa200000e00ff */
[----:B------:R-:W-:Y:S02]  /*3330*/  IADD3 R45, P2, PT, R28, R47, RZ ;  /* 0x0000002f1c2d7210 */ /* 0x000fe40007f5e0ff */
[----:B------:R-:W-:Y:S02]  /*3340*/  SEL R28, R47, R44, !P3 ;  /* 0x0000002c2f1c7207 */ /* 0x000fe40005800000 */
[----:B------:R-:W-:Y:S01]  /*3350*/  ISETP.NE.AND P5, PT, R37, 0x5, PT ;  /* 0x000000052500780c */ /* 0x000fe20003fa5270 */
[----:B------:R-:W-:Y:S01]  /*3360*/  IMAD.X R47, R29, 0x1, R49, P2 ;  /* 0x000000011d2f7824 */ /* 0x000fe200010e0631 */
[C---:B------:R-:W-:Y:S01]  /*3370*/  FSEL R29, R43.reuse, R42, !P3 ;  /* 0x0000002a2b1d7208 */ /* 0x040fe20005800000 */
[----:B------:R-:W-:Y:S01]  /*3380*/  @!P0 FADD R38, R43, R38 ;  /* 0x000000262b268221 */ /* 0x000fe20000000000 */
[----:B------:R-:W-:-:S02]  /*3390*/  SEL R44, R49, R46, !P3 ;  /* 0x0000002e312c7207 */ /* 0x000fc40005800000 */
[----:B------:R-:W-:Y:S02]  /*33a0*/  SEL R28, R45, R28, !P5 ;  /* 0x0000001c2d1c7207 */ /* 0x000fe40006800000 */
[----:B------:R-:W-:Y:S02]  /*33b0*/  SEL R42, R47, R44, !P5 ;  /* 0x0000002c2f2a7207 */ /* 0x000fe40006800000 */
[C---:B0-----:R-:W-:Y:S02]  /*33c0*/  IADD3 R43, P6, PT, R4.reuse, R45, RZ ;  /* 0x0000002d042b7210 */ /* 0x041fe40007fde0ff */
[----:B------:R-:W-:Y:S02]  /*33d0*/  ISETP.NE.U32.AND P0, PT, R4, RZ, PT ;  /* 0x000000ff0400720c */ /* 0x000fe40003f05070 */
[----:B------:R-:W-:Y:S01]  /*33e0*/  FSEL R4, R38, R29, !P5 ;  /* 0x0000001d26047208 */ /* 0x000fe20006800000 */
[----:B------:R-:W-:Y:S01]  /*33f0*/  IMAD.X R29, R5, 0x1, R47, P6 ;  /* 0x00000001051d7824 */ /* 0x000fe200030e062f */
[----:B-1----:R-:W-:-:S02]  /*3400*/  ISETP.NE.U32.AND P2, PT, R6, RZ, PT ;  /* 0x000000ff0600720c */ /* 0x002fc40003f45070 */
[----:B------:R-:W-:Y:S02]  /*3410*/  ISETP.NE.AND.EX P0, PT, R5, RZ, PT, P0 ;  /* 0x000000ff0500720c */ /* 0x000fe40003f05300 */
[----:B------:R-:W-:Y:S02]  /*3420*/  IADD3 R5, P6, PT, R6, R43, RZ ;  /* 0x0000002b06057210 */ /* 0x000fe40007fde0ff */
[C---:B------:R-:W-:Y:S02]  /*3430*/  ISETP.NE.AND.EX P2, PT, R7.reuse, RZ, PT, P2 ;  /* 0x000000ff0700720c */ /* 0x040fe40003f45320 */
[----:B--2---:R-:W-:Y:S01]  /*3440*/  ISETP.NE.U32.AND P3, PT, R26, RZ, PT ;  /* 0x000000ff1a00720c */ /* 0x004fe20003f65070 */
[----:B------:R-:W-:Y:S01]  /*3450*/  IMAD.X R7, R7, 0x1, R29, P6 ;  /* 0x0000000107077824 */ /* 0x000fe200030e061d */
[----:B------:R-:W-:Y:S02]  /*3460*/  ISETP.GE.U32.AND P6, PT, R41, 0x20, PT ;  /* 0x000000202900780c */ /* 0x000fe40003fc6070 */
[----:B------:R-:W-:-:S02]  /*3470*/  ISETP.NE.AND.EX P3, PT, R27, RZ, PT, P3 ;  /* 0x000000ff1b00720c */ /* 0x000fc40003f65330 */
[----:B------:R-:W-:Y:S01]  /*3480*/  ISETP.NE.AND P5, PT, R37, 0x7, PT ;  /* 0x000000072500780c */ /* 0x000fe20003fa5270 */
[----:B---3--:R-:W-:Y:S01]  /*3490*/  @!P0 FADD R31, R38, R31 ;  /* 0x0000001f261f8221 */ /* 0x008fe20000000000 */
[----:B-----5:R-:W-:Y:S02]  /*34a0*/  SEL R2, R43, R28, !P4 ;  /* 0x0000001c2b027207 */ /* 0x020fe40006000000 */
[----:B------:R-:W-:Y:S01]  /*34b0*/  IADD3 R38, P0, PT, R26, R5, RZ ;  /* 0x000000051a267210 */ /* 0x000fe20007f1e0ff */
[----:B------:R-:W-:Y:S01]  /*34c0*/  @!P2 FADD R30, R31, R30 ;  /* 0x0000001e1f1ea221 */ /* 0x000fe20000000000 */
[----:B------:R-:W-:Y:S02]  /*34d0*/  SEL R6, R29, R42, !P4 ;  /* 0x0000002a1d067207 */ /* 0x000fe40006000000 */
[----:B------:R-:W-:Y:S01]  /*34e0*/  FSEL R31, R31, R4, !P4 ;  /* 0x000000041f1f7208 */ /* 0x000fe20006000000 */
[----:B------:R-:W-:Y:S01]  /*34f0*/  IMAD.X R37, R27, 0x1, R7, P0 ;  /* 0x000000011b257824 */ /* 0x000fe200000e0607 */
[----:B------:R-:W-:Y:S01]  /*3500*/  SEL R5, R5, R2, !P5 ;  /* 0x0000000205057207 */ /* 0x000fe20006800000 */
[----:B----4-:R-:W-:Y:S01]  /*3510*/  @!P3 FADD R39, R30, R39 ;  /* 0x000000271e27b221 */ /* 0x010fe20000000000 */
[----:B------:R-:W-:-:S02]  /*3520*/  SEL R4, R7, R6, !P5 ;  /* 0x0000000607047207 */ /* 0x000fc40006800000 */
[----:B------:R-:W-:Y:S01]  /*3530*/  FSEL R2, R30, R31, !P5 ;  /* 0x0000001f1e027208 */ /* 0x000fe20006800000 */
[----:B------:R-:W-:Y:S06]  /*3540*/  @!P6 BRA `(.L_x_1052) ;  /* 0x000000000028e947 */ /* 0x000fec0003800000 */
[----:B------:R-:W-:Y:S02]  /*3550*/  ISETP.NE.U32.AND P0, PT, R32, RZ, PT ;  /* 0x000000ff2000720c */ /* 0x000fe40003f05070 */
[----:B------:R-:W-:Y:S02]  /*3560*/  ISETP.NE.AND P2, PT, R40, RZ, PT ;  /* 0x000000ff2800720c */ /* 0x000fe40003f45270 */
[C---:B------:R-:W-:Y:S02]  /*3570*/  ISETP.NE.AND.EX P0, PT, R3.reuse, RZ, PT, P0 ;  /* 0x000000ff0300720c */ /* 0x040fe40003f05300 */
[----:B------:R-:W-:Y:S02]  /*3580*/  SEL R32, R32, RZ, P2 ;  /* 0x000000ff20207207 */ /* 0x000fe40001000000 */
[----:B------:R-:W-:Y:S02]  /*3590*/  SEL R3, R3, RZ, P2 ;  /* 0x000000ff03037207 */ /* 0x000fe40001000000 */
[----:B------:R-:W-:-:S05]  /*35a0*/  IADD3 R32, P1, PT, R32, R5, RZ ;  /* 0x0000000520207210 */ /* 0x000fca0007f3e0ff */
[----:B------:R-:W-:Y:S02]  /*35b0*/  IMAD.X R3, R3, 0x1, R4, P1 ;  /* 0x0000000103037824 */ /* 0x000fe400008e0604 */
[----:B------:R-:W-:-:S05]  /*35c0*/  @!P0 FADD R25, R25, R2 ;  /* 0x0000000219198221 */ /* 0x000fca0000000000 */
[----:B------:R-:W-:Y:S01]  /*35d0*/  FSEL R25, R2, R25, !P2 ;  /* 0x0000001902197208 */ /* 0x000fe20005000000 */
[----:B------:R-:W-:Y:S06]  /*35e0*/  BRA `(.L_x_1053) ;  /* 0x0000001000407947 */ /* 0x000fec0003800000 */
.L_x_1052:
[----:B------:R-:W0:Y:S01]  /*35f0*/  LDC.64 R26, c[0x0][0x3a8] ;  /* 0x0000ea00ff1a7b82 */ /* 0x000e220000000a00 */
[----:B------:R-:W1:Y:S01]  /*3600*/  LDCU UR5, c[0x0][0x370] ;  /* 0x00006e00ff0577ac */ /* 0x000e620008000800 */
[----:B------:R-:W-:Y:S01]  /*3610*/  @!P1 IMAD.MOV.U32 R6, RZ, RZ, R38 ;  /* 0x000000ffff069224 */ /* 0x000fe200078e0026 */
[----:B------:R2:W-:Y:S01]  /*3620*/  @!P1 STS [UR4+0xd0], R39 ;  /* 0x0000d027ff009988 */ /* 0x0005e20008000804 */
[----:B------:R-:W-:Y:S01]  /*3630*/  @!P1 IMAD.MOV.U32 R7, RZ, RZ, R37 ;  /* 0x000000ffff079224 */ /* 0x000fe200078e0025 */
[----:B------:R-:W-:Y:S01]  /*3640*/  LOP3.LUT R49, RZ, R41, RZ, 0x33, !PT ;  /* 0x00000029ff317212 */ /* 0x000fe200078e33ff */
[----:B------:R-:W-:Y:S02]  /*3650*/  @!P1 IMAD.MOV.U32 R4, RZ, RZ, R39 ;  /* 0x000000ffff049224 */ /* 0x000fe400078e0027 */
[----:B------:R-:W-:Y:S01]  /*3660*/  @!P1 IMAD.MOV.U32 R5, RZ, RZ, 0x64 ;  /* 0x00000064ff059424 */ /* 0x000fe200078e00ff */
[----:B------:R2:W-:Y:S01]  /*3670*/  @!P1 STS.64 [UR4+0xc8], R6 ;  /* 0x0000c806ff009988 */ /* 0x0005e20008000a04 */
[----:B-1----:R-:W-:Y:S01]  /*3680*/  UISETP.GT.U32.AND UP0, UPT, UR5, 0x1f3, UPT ;  /* 0x000001f30500788c */ /* 0x002fe2000bf04070 */
[----:B0-----:R-:W-:-:S05]  /*3690*/  IMAD.WIDE.U32 R26, R0, 0x10, R26 ;  /* 0x00000010001a7825 */ /* 0x001fca00078e001a */
[----:B------:R2:W-:Y:S03]  /*36a0*/  @!P1 ST.E.128.STRONG.GPU desc[UR8][R26.64+0x200], R4 ;  /* 0x000200041a009985 */ /* 0x0005e6000c10fd08 */
[----:B------:R-:W-:Y:S05]  /*36b0*/  BRA.U UP0, `(.L_x_1054) ;  /* 0x0000000100087547 */ /* 0x000fea000b800000 */
[----:B------:R0:W-:Y:S06]  /*36c0*/  MEMBAR.SC.CTA ;  /* 0x0000000000007992 */ /* 0x0001ec0000000000 */
[----:B0-----:R-:W-:Y:S05]  /*36d0*/  BRA `(.L_x_1055) ;  /* 0x0000000000087947 */ /* 0x001fea0003800000 */
.L_x_1054:
[----:B------:R-:W-:Y:S05]  /*36e0*/  NANOSLEEP 0x1c2 ;  /* 0x000001c20000795d */ /* 0x000fea0003800000 */
[----:B------:R-:W-:Y:S01]  /*36f0*/  NOP ;  /* 0x0000000000007918 */ /* 0x000fe20000000000 */
.L_x_1055:
[----:B------:R-:W-:-:S07]  /*3700*/  IMAD.WIDE R28, R49, 0x10, R26 ;  /* 0x00000010311c7825 */ /* 0x000fce00078e021a */
.L_x_1057:
[----:B--2---:R-:W2:Y:S01]  /*3710*/  LD.E.128.STRONG.GPU R4, desc[UR8][R28.64+0x200] ;  /* 0x000200081c047980 */ /* 0x004ea2000c10fd00 */
[----:B------:R-:W-:Y:S05]  /*3720*/  YIELD ;  /* 0x0000000000007946 */ /* 0x000fea0003800000 */
[----:B------:R-:W-:Y:S01]  /*3730*/  UMOV UR5, 0xffffffff ;  /* 0xffffffff00057882 */ /* 0x000fe20000000000 */
[----:B--2---:R-:W-:Y:S02]  /*3740*/  ISETP.NE.AND P0, PT, R5, 0x63, PT ;  /* 0x000000630500780c */ /* 0x004fe40003f05270 */
[----:B------:R-:W-:Y:S11]  /*3750*/  BRA.DIV UR5, `(.L_x_1056) ;  /* 0x0000008a05ec7947 */ /* 0x000ff6000b800000 */
[----:B------:R-:W-:-:S13]  /*3760*/  VOTE.ANY P0, !P0 ;  /* 0x0000000000ff7806 */ /* 0x000fda0004000100 */
.L_x_1200:
[----:B------:R-:W-:Y:S05]  /*3770*/  @P0 BRA `(.L_x_1057) ;  /* 0xfffffffc00e40947 */ /* 0x000fea000383ffff */
[----:B------:R-:W-:Y:S01]  /*3780*/  UMOV UR5, 0xffffffff ;  /* 0xffffffff00057882 */ /* 0x000fe20000000000 */
[----:B------:R-:W-:Y:S01]  /*3790*/  ISETP.NE.AND P0, PT, R5, 0x65, PT ;  /* 0x000000650500780c */ /* 0x000fe20003f05270 */
[----:B------:R-:W-:Y:S02]  /*37a0*/  IMAD.MOV.U32 R42, RZ, RZ, R6 ;  /* 0x000000ffff2a7224 */ /* 0x000fe400078e0006 */
[----:B------:R-:W-:Y:S01]  /*37b0*/  IMAD.MOV.U32 R43, RZ, RZ, R7 ;  /* 0x000000ffff2b7224 */ /* 0x000fe200078e0007 */
[----:B------:R-:W-:Y:S09]  /*37c0*/  BRA.DIV UR5, `(.L_x_1058) ;  /* 0x0000008a05f47947 */ /* 0x000ff2000b800000 */
[----:B------:R-:W0:Y:S01]  /*37d0*/  S2R R41, SR_GEMASK ;  /* 0x0000000000297919 */ /* 0x000e220000003c00 */
[----:B------:R-:W-:Y:S01]  /*37e0*/  VOTE.ANY R2, PT, !P0 ;  /* 0x0000000000027806 */ /* 0x000fe200040e0100 */
[----:B------:R-:W-:-:S03]  /*37f0*/  IMAD.MOV.U32 R48, RZ, RZ, R4 ;  /* 0x000000ffff307224 */ /* 0x000fc600078e0004 */
[----:B0-----:R-:W-:-:S05]  /*3800*/  LOP3.LUT R2, R2, 0x80000000, R41, 0xec, !PT ;  /* 0x8000000002027812 */ /* 0x001fca00078eec29 */
[----:B------:R-:W-:-:S05]  /*3810*/  VIADD R7, R2, 0xffffffff ;  /* 0xffffffff02077836 */ /* 0x000fca0000000000 */
[----:B------:R-:W-:-:S04]  /*3820*/  LOP3.LUT R7, R2, R7, RZ, 0xc, !PT ;  /* 0x0000000702077212 */ /* 0x000fc800078e0cff */
[----:B------:R-:W0:Y:S02]  /*3830*/  POPC R29, R7 ;  /* 0x00000007001d7309 */ /* 0x000e240000000000 */
[----:B0-----:R0:W1:Y:S04]  /*3840*/  SHFL.DOWN PT, R28, R4, 0x1, R29 ;  /* 0x08200000041c7989 */ /* 0x00106800000e001d */
[----:B------:R0:W2:Y:S04]  /*3850*/  SHFL.DOWN PT, R31, R42, 0x1, R29 ;  /* 0x082000002a1f7989 */ /* 0x0000a800000e001d */
[----:B------:R0:W3:Y:S02]  /*3860*/  SHFL.DOWN PT, R30, R43, 0x1, R29 ;  /* 0x082000002b1e7989 */ /* 0x0000e400000e001d */
.L_x_1206:
[----:B------:R-:W-:Y:S01]  /*3870*/  ISETP.GE.AND P3, PT, R40, R29, PT ;  /* 0x0000001d2800720c */ /* 0x000fe20003f66270 */
[----:B------:R-:W-:Y:S01]  /*3880*/  UMOV UR5, 0xffffffff ;  /* 0xffffffff00057882 */ /* 0x000fe20000000000 */
[----:B------:R-:W-:-:S11]  /*3890*/  PLOP3.LUT P0, PT, PT, PT, PT, 0x80, 0x8 ;  /* 0x000000000008781c */ /* 0x000fd60003f0f070 */
[----:B------:R-:W-:-:S04]  /*38a0*/  @!P3 ISETP.NE.U32.AND P2, PT, R42, RZ, PT ;  /* 0x000000ff2a00b20c */ /* 0x000fc80003f45070 */
[----:B------:R-:W-:-:S04]  /*38b0*/  @!P3 ISETP.NE.AND.EX P2, PT, R43, RZ, PT, P2 ;  /* 0x000000ff2b00b20c */ /* 0x000fc80003f45320 */
[----:B------:R-:W-:Y:S02]  /*38c0*/  @!P3 PLOP3.LUT P0, PT, P2, PT, PT, 0x80, 0x8 ;  /* 0x000000000008b81c */ /* 0x000fe4000170f070 */
[----:B--2---:R-:W-:-:S05]  /*38d0*/  @!P3 IADD3 R31, P2, PT, R31, R42, RZ ;  /* 0x0000002a1f1fb210 */ /* 0x004fca0007f5e0ff */
[----:B0-----:R-:W-:Y:S02]  /*38e0*/  @!P3 IMAD.MOV.U32 R42, RZ, RZ, R31 ;  /* 0x000000ffff2ab224 */ /* 0x001fe400078e001f */
[----:B---3--:R-:W-:-:S04]  /*38f0*/  @!P3 IMAD.X R30, R30, 0x1, R43, P2 ;  /* 0x000000011e1eb824 */ /* 0x008fc800010e062b */
[----:B-1----:R-:W-:Y:S01]  /*3900*/  @!P0 FADD R48, R48, R28 ;  /* 0x0000001c30308221 */ /* 0x002fe20000000000 */
[----:B------:R-:W-:Y:S06]  /*3910*/  BRA.DIV UR5, `(.L_x_1059) ;  /* 0x0000008e05187947 */ /* 0x000fec000b800000 */
.L_x_1209:
[----:B------:R-:W-:Y:S01]  /*3920*/  UMOV UR5, 0xffffffff ;  /* 0xffffffff00057882 */ /* 0x000fe20000000000 */
[----:B------:R-:W-:Y:S02]  /*3930*/  @!P3 IMAD.MOV.U32 R43, RZ, RZ, R30 ;  /* 0x000000ffff2bb224 */ /* 0x000fe400078e001e */
[----:B------:R-:W-:Y:S05]  /*3940*/  BRA.DIV UR5, `(.L_x_1060) ;  /* 0x0000008e052c7947 */ /* 0x000fea000b800000 */
[----:B------:R0:W1:Y:S04]  /*3950*/  SHFL.DOWN PT, R31, R42, 0x2, R29 ;  /* 0x084000002a1f7989 */ /* 0x00006800000e001d */
[----:B------:R0:W2:Y:S04]  /*3960*/  SHFL.DOWN PT, R4, R43, 0x2, R29 ;  /* 0x084000002b047989 */ /* 0x0000a800000e001d */
[----:B------:R0:W3:Y:S02]  /*3970*/  SHFL.DOWN PT, R28, R48, 0x2, R29 ;  /* 0x08400000301c7989 */ /* 0x0000e400000e001d */
.L_x_1214:
[----:B------:R-:W-:Y:S01]  /*3980*/  VIADD R47, R40, 0x2 ;  /* 0x00000002282f7836 */ /* 0x000fe20000000000 */
[----:B------:R-:W-:-:S04]  /*3990*/  UMOV UR5, 0xffffffff ;  /* 0xffffffff00057882 */ /* 0x000fc80000000000 */
[----:B------:R-:W-:-:S13]  /*39a0*/  ISETP.GT.AND P3, PT, R47, R29, PT ;  /* 0x0000001d2f00720c */ /* 0x000fda0003f64270 */
[----:B------:R-:W-:-:S04]  /*39b0*/  @!P3 ISETP.NE.U32.AND P0, PT, R42, RZ, PT ;  /* 0x000000ff2a00b20c */ /* 0x000fc80003f05070 */
[----:B------:R-:W-:Y:S02]  /*39c0*/  @!P3 ISETP.NE.AND.EX P2, PT, R43, RZ, PT, P0 ;  /* 0x000000ff2b00b20c */ /* 0x000fe40003f45300 */
[----:B------:R-:W-:Y:S02]  /*39d0*/  PLOP3.LUT P0, PT, PT, PT, PT, 0x80, 0x8 ;  /* 0x000000000008781c */ /* 0x000fe40003f0f070 */
[----:B------:R-:W-:Y:S02]  /*39e0*/  @!P3 PLOP3.LUT P0, PT, P2, PT, PT, 0x80, 0x8 ;  /* 0x000000000008b81c */ /* 0x000fe4000170f070 */
[----:B-1----:R-:W-:-:S05]  /*39f0*/  @!P3 IADD3 R31, P2, PT, R31, R42, RZ ;  /* 0x0000002a1f1fb210 */ /* 0x002fca0007f5e0ff */
[----:B--2---:R-:W-:-:S06]  /*3a00*/  @!P3 IMAD.X R4, R4, 0x1, R43, P2 ;  /* 0x000000010404b824 */ /* 0x004fcc00010e062b */
[----:B0--3--:R-:W-:Y:S01]  /*3a10*/  @!P0 FADD R48, R48, R28 ;  /* 0x0000001c30308221 */ /* 0x009fe20000000000 */
[----:B------:R-:W-:Y:S06]  /*3a20*/  BRA.DIV UR5, `(.L_x_1061) ;  /* 0x0000008e05487947 */ /* 0x000fec000b800000 */
.L_x_1217:
[----:B------:R-:W-:Y:S01]  /*3a30*/  UMOV UR5, 0xffffffff ;  /* 0xffffffff00057882 */ /* 0x000fe20000000000 */
[----:B------:R-:W-:Y:S02]  /*3a40*/  @!P3 IMAD.MOV.U32 R42, RZ, RZ, R31 ;  /* 0x000000ffff2ab224 */ /* 0x000fe400078e001f */
[----:B------:R-:W-:Y:S01]  /*3a50*/  @!P3 IMAD.MOV.U32 R43, RZ, RZ, R4 ;  /* 0x000000ffff2bb224 */ /* 0x000fe200078e0004 */
[----:B------:R-:W-:Y:S06]  /*3a60*/  BRA.DIV UR5, `(.L_x_1062) ;  /* 0x0000008e05587947 */ /* 0x000fec000b800000 */
[----:B------:R0:W1:Y:S04]  /*3a70*/  SHFL.DOWN PT, R31, R42, 0x4, R29 ;  /* 0x088000002a1f7989 */ /* 0x00006800000e001d */
[----:B------:R0:W2:Y:S04]  /*3a80*/  SHFL.DOWN PT, R4, R43, 0x4, R29 ;  /* 0x088000002b047989 */ /* 0x0000a800000e001d */
[----:B------:R0:W3:Y:S02]  /*3a90*/  SHFL.DOWN PT, R28, R48, 0x4, R29 ;  /* 0x08800000301c7989 */ /* 0x0000e400000e001d */
.L_x_1222:
        /* <DEDUP_REMOVED lines=11> */
.L_x_1225:
[----:B------:R-:W-:Y:S01]  /*3b50*/  UMOV UR5, 0xffffffff ;  /* 0xffffffff00057882 */ /* 0x000fe20000000000 */
[----:B------:R-:W-:Y:S02]  /*3b60*/  @!P3 IMAD.MOV.U32 R42, RZ, RZ, R31 ;  /* 0x000000ffff2ab224 */ /* 0x000fe400078e001f */
[----:B------:R-:W-:Y:S01]  /*3b70*/  @!P3 IMAD.MOV.U32 R43, RZ, RZ, R4 ;  /* 0x000000ffff2bb224 */ /* 0x000fe200078e0004 */
[----:B------:R-:W-:Y:S06]  /*3b80*/  BRA.DIV UR5, `(.L_x_1064) ;  /* 0x0000008e05847947 */ /* 0x000fec000b800000 */
[----:B------:R0:W1:Y:S04]  /*3b90*/  SHFL.DOWN PT, R31, R42, 0x8, R29 ;  /* 0x090000002a1f7989 */ /* 0x00006800000e001d */
[----:B------:R0:W2:Y:S04]  /*3ba0*/  SHFL.DOWN PT, R4, R43, 0x8, R29 ;  /* 0x090000002b047989 */ /* 0x0000a800000e001d */
[----:B------:R0:W3:Y:S02]  /*3bb0*/  SHFL.DOWN PT, R28, R48, 0x8, R29 ;  /* 0x09000000301c7989 */ /* 0x0000e400000e001d */
.L_x_1230:
        /* <DEDUP_REMOVED lines=11> */
.L_x_1233:
[----:B------:R-:W-:Y:S01]  /*3c70*/  UMOV UR5, 0xffffffff ;  /* 0xffffffff00057882 */ /* 0x000fe20000000000 */
[----:B------:R-:W-:Y:S02]  /*3c80*/  @!P3 IMAD.MOV.U32 R42, RZ, RZ, R31 ;  /* 0x000000ffff2ab224 */ /* 0x000fe400078e001f */
[----:B------:R-:W-:Y:S01]  /*3c90*/  @!P3 IMAD.MOV.U32 R43, RZ, RZ, R4 ;  /* 0x000000ffff2bb224 */ /* 0x000fe200078e0004 */
[----:B------:R-:W-:Y:S06]  /*3ca0*/  BRA.DIV UR5, `(.L_x_1066) ;  /* 0x0000008e05b07947 */ /* 0x000fec000b800000 */
[----:B------:R0:W1:Y:S04]  /*3cb0*/  SHFL.DOWN PT, R51, R42, 0x10, R29 ;  /* 0x0a0000002a337989 */ /* 0x00006800000e001d */
[----:B------:R0:W2:Y:S04]  /*3cc0*/  SHFL.DOWN PT, R4, R43, 0x10, R29 ;  /* 0x0a0000002b047989 */ /* 0x0000a800000e001d */
[----:B------:R0:W3:Y:S02]  /*3cd0*/  SHFL.DOWN PT, R28, R48, 0x10, R29 ;  /* 0x0a000000301c7989 */ /* 0x0000e400000e001d */
.L_x_1238:
[----:B------:R-:W-:Y:S01]  /*3ce0*/  VIADD R44, R40, 0x10 ;  /* 0x00000010282c7836 */ /* 0x000fe20000000000 */
[----:B------:R-:W4:Y:S01]  /*3cf0*/  LDC.64 R30, c[0x0][0x3a8] ;  /* 0x0000ea00ff1e7b82 */ /* 0x000f220000000a00 */
[----:B------:R-:W-:Y:S01]  /*3d00*/  UMOV UR5, 0xffffffff ;  /* 0xffffffff00057882 */ /* 0x000fe20000000000 */
[----:B------:R-:W-:Y:S02]  /*3d10*/  IMAD.IADD R49, R49, 0x1, R0 ;  /* 0x0000000131317824 */ /* 0x000fe400078e0200 */
[----:B------:R-:W-:-:S13]  /*3d20*/  ISETP.GT.AND P3, PT, R44, R29, PT ;  /* 0x0000001d2c00720c */ /* 0x000fda0003f64270 */
[----:B------:R-:W-:Y:S02]  /*3d30*/  @!P3 ISETP.NE.U32.AND P0, PT, R42, RZ, PT ;  /* 0x000000ff2a00b20c */ /* 0x000fe40003f05070 */
[----:B-1----:R-:W-:Y:S02]  /*3d40*/  @!P3 IADD3 R51, P4, PT, R51, R42, RZ ;  /* 0x0000002a3333b210 */ /* 0x002fe40007f9e0ff */
[----:B------:R-:W-:Y:S02]  /*3d50*/  @!P3 ISETP.NE.AND.EX P2, PT, R43, RZ, PT, P0 ;  /* 0x000000ff2b00b20c */ /* 0x000fe40003f45300 */
[----:B------:R-:W-:Y:S01]  /*3d60*/  PLOP3.LUT P0, PT, PT, PT, PT, 0x80, 0x8 ;  /* 0x000000000008781c */ /* 0x000fe20003f0f070 */
[----:B--2---:R-:W-:Y:S01]  /*3d70*/  @!P3 IMAD.X R4, R4, 0x1, R43, P4 ;  /* 0x000000010404b824 */ /* 0x004fe200020e062b */
[----:B------:R-:W-:Y:S02]  /*3d80*/  @!P3 PLOP3.LUT P0, PT, P2, PT, PT, 0x80, 0x8 ;  /* 0x000000000008b81c */ /* 0x000fe4000170f070 */
[----:B------:R-:W-:-:S02]  /*3d90*/  ISETP.NE.AND P2, PT, R5, 0x65, PT ;  /* 0x000000650500780c */ /* 0x000fc40003f45270 */
[----:B----4-:R-:W-:-:S09]  /*3da0*/  IADD3 R30, P5, PT, R30, 0x200, RZ ;  /* 0x000002001e1e7810 */ /* 0x010fd20007fbe0ff */
[----:B0--3--:R-:W-:Y:S01]  /*3db0*/  @!P0 FADD R48, R48, R28 ;  /* 0x0000001c30308221 */ /* 0x009fe20000000000 */
[----:B------:R-:W-:Y:S06]  /*3dc0*/  BRA.DIV UR5, `(.L_x_1067) ;  /* 0x0000008e05bc7947 */ /* 0x000fec000b800000 */
.L_x_1241:
[----:B------:R-:W-:Y:S01]  /*3dd0*/  UMOV UR5, 0xffffffff ;  /* 0xffffffff00057882 */ /* 0x000fe20000000000 */
[----:B------:R-:W-:Y:S02]  /*3de0*/  @!P3 IMAD.MOV.U32 R42, RZ, RZ, R51 ;  /* 0x000000ffff2ab224 */ /* 0x000fe400078e0033 */
[----:B------:R-:W-:Y:S02]  /*3df0*/  @!P3 IMAD.MOV.U32 R43, RZ, RZ, R4 ;  /* 0x000000ffff2bb224 */ /* 0x000fe400078e0004 */
[----:B------:R-:W-:Y:S01]  /*3e00*/  IMAD.X R31, RZ, RZ, R31, P5 ;  /* 0x000000ffff1f7224 */ /* 0x000fe200028e061f */
[----:B------:R-:W-:Y:S06]  /*3e10*/  BRA.DIV UR5, `(.L_x_1068) ;  /* 0x0000008e05c87947 */ /* 0x000fec000b800000 */
[----:B------:R-:W-:-:S13]  /*3e20*/  VOTE.ALL P2, P2 ;  /* 0x0000000000ff7806 */ /* 0x000fda0001040000 */
.L_x_1244:
[----:B------:R-:W-:Y:S05]  /*3e30*/  @!P2 BRA `(.L_x_1069) ;  /* 0x0000000400c0a947 */ /* 0x000fea0003800000 */
.L_x_1083:
[----:B------:R-:W-:-:S07]  /*3e40*/  IMAD.WIDE R28, R49, 0x10, R30 ;  /* 0x00000010311c7825 */ /* 0x000fce00078e021e */
.L_x_1071:
[----:B------:R-:W2:Y:S01]  /*3e50*/  LD.E.128.STRONG.GPU R4, desc[UR8][R28.64+-0x200] ;  /* 0xfffe00081c047980 */ /* 0x000ea2000c10fd00 */
[----:B------:R-:W-:Y:S05]  /*3e60*/  YIELD ;  /* 0x0000000000007946 */ /* 0x000fea0003800000 */
[----:B------:R-:W-:Y:S01]  /*3e70*/  UMOV UR5, 0xffffffff ;  /* 0xffffffff00057882 */ /* 0x000fe20000000000 */
[----:B--2---:R-:W-:Y:S02]  /*3e80*/  ISETP.NE.AND P0, PT, R5, 0x63, PT ;  /* 0x000000630500780c */ /* 0x004fe40003f05270 */
[----:B------:R-:W-:Y:S11]  /*3e90*/  BRA.DIV UR5, `(.L_x_1070) ;  /* 0x0000008e05cc7947 */ /* 0x000ff6000b800000 */
[----:B------:R-:W-:-:S13]  /*3ea0*/  VOTE.ANY P0, !P0 ;  /* 0x0000000000ff7806 */ /* 0x000fda0004000100 */
.L_x_1247:
[----:B------:R-:W-:Y:S05]  /*3eb0*/  @P0 BRA `(.L_x_1071) ;  /* 0xfffffffc00e40947 */ /* 0x000fea000383ffff */
[----:B------:R-:W-:Y:S01]  /*3ec0*/  UMOV UR5, 0xffffffff ;  /* 0xffffffff00057882 */ /* 0x000fe20000000000 */
[----:B------:R-:W-:Y:S01]  /*3ed0*/  ISETP.NE.AND P0, PT, R5, 0x65, PT ;  /* 0x000000650500780c */ /* 0x000fe20003f05270 */
[----:B------:R-:W-:Y:S02]  /*3ee0*/  IMAD.MOV.U32 R51, RZ, RZ, R6 ;  /* 0x000000ffff337224 */ /* 0x000fe400078e0006 */
[----:B------:R-:W-:Y:S01]  /*3ef0*/  IMAD.MOV.U32 R0, RZ, RZ, R7 ;  /* 0x000000ffff007224 */ /* 0x000fe200078e0007 */
[----:B------:R-:W-:Y:S09]  /*3f00*/  BRA.DIV UR5, `(.L_x_1072) ;  /* 0x0000008e05d47947 */ /* 0x000ff2000b800000 */
[----:B------:R-:W-:-:S04]  /*3f10*/  VOTE.ANY R2, PT, !P0 ;  /* 0x0000000000027806 */ /* 0x000fc800040e0100 */
[----:B------:R-:W-:-:S05]  /*3f20*/  LOP3.LUT R2, R2, 0x80000000, R41, 0xec, !PT ;  /* 0x8000000002027812 */ /* 0x000fca00078eec29 */
[----:B------:R-:W-:-:S05]  /*3f30*/  VIADD R7, R2, 0xffffffff ;  /* 0xffffffff02077836 */ /* 0x000fca0000000000 */
[----:B------:R-:W-:-:S04]  /*3f40*/  LOP3.LUT R7, R2, R7, RZ, 0xc, !PT ;  /* 0x0000000702077212 */ /* 0x000fc800078e0cff */
[----:B------:R-:W0:Y:S02]  /*3f50*/  POPC R29, R7 ;  /* 0x00000007001d7309 */ /* 0x000e240000000000 */
[----:B0-----:R0:W1:Y:S04]  /*3f60*/  SHFL.DOWN PT, R28, R4, 0x1, R29 ;  /* 0x08200000041c7989 */ /* 0x00106800000e001d */
[----:B------:R0:W2:Y:S04]  /*3f70*/  SHFL.DOWN PT, R50, R51, 0x1, R29 ;  /* 0x0820000033327989 */ /* 0x0000a800000e001d */
[----:B------:R0:W3:Y:S02]  /*3f80*/  SHFL.DOWN PT, R53, R0, 0x1, R29 ;  /* 0x0820000000357989 */ /* 0x0000e400000e001d */
.L_x_1253:
        /* <DEDUP_REMOVED lines=11> */
.L_x_1256:
[----:B------:R-:W-:Y:S01]  /*4040*/  UMOV UR5, 0xffffffff ;  /* 0xffffffff00057882 */ /* 0x000fe20000000000 */
[----:B------:R-:W-:Y:S02]  /*4050*/  @!P3 IMAD.MOV.U32 R0, RZ, RZ, R53 ;  /* 0x000000ffff00b224 */ /* 0x000fe400078e0035 */
[----:B------:R-:W-:Y:S05]  /*4060*/  BRA.DIV UR5, `(.L_x_1074) ;  /* 0x00000092050c7947 */ /* 0x000fea000b800000 */
[----:B------:R0:W1:Y:S04]  /*4070*/  SHFL.DOWN PT, R50, R51, 0x2, R29 ;  /* 0x0840000033327989 */ /* 0x00006800000e001d */
[----:B------:R0:W2:Y:S04]  /*4080*/  SHFL.DOWN PT, R53, R0, 0x2, R29 ;  /* 0x0840000000357989 */ /* 0x0000a800000e001d */
[----:B------:R0:W3:Y:S02]  /*4090*/  SHFL.DOWN PT, R28, R4, 0x2, R29 ;  /* 0x08400000041c7989 */ /* 0x0000e400000e001d */
.L_x_1261:
[----:B------:R-:W-:Y:S01]  /*40a0*/  ISETP.GT.AND P3, PT, R47, R29, PT ;  /* 0x0000001d2f00720c */ /* 0x000fe20003f64270 */
[----:B------:R-:W-:-:S12]  /*40b0*/  UMOV UR5, 0xffffffff ;  /* 0xffffffff00057882 */ /* 0x000fd80000000000 */
[----:B------:R-:W-:-:S04]  /*40c0*/  @!P3 ISETP.NE.U32.AND P0, PT, R51, RZ, PT ;  /* 0x000000ff3300b20c */ /* 0x000fc80003f05070 */
[----:B------:R-:W-:Y:S02]  /*40d0*/  @!P3 ISETP.NE.AND.EX P2, PT, R0, RZ, PT, P0 ;  /* 0x000000ff0000b20c */ /* 0x000fe40003f45300 */
[----:B------:R-:W-:Y:S02]  /*40e0*/  PLOP3.LUT P0, PT, PT, PT, PT, 0x80, 0x8 ;  /* 0x000000000008781c */ /* 0x000fe40003f0f070 */
[----:B------:R-:W-:Y:S02]  /*40f0*/  @!P3 PLOP3.LUT P0, PT, P2, PT, PT, 0x80, 0x8 ;  /* 0x000000000008b81c */ /* 0x000fe4000170f070 */
[----:B-1----:R-:W-:-:S05]  /*4100*/  @!P3 IADD3 R50, P2, PT, R50, R51, RZ ;  /* 0x000000333232b210 */ /* 0x002fca0007f5e0ff */
[----:B0-----:R-:W-:Y:S02]  /*4110*/  @!P3 IMAD.MOV.U32 R51, RZ, RZ, R50 ;  /* 0x000000ffff33b224 */ /* 0x001fe400078e0032 */
[----:B--2---:R-:W-:-:S04]  /*4120*/  @!P3 IMAD.X R53, R53, 0x1, R0, P2 ;  /* 0x000000013535b824 */ /* 0x004fc800010e0600 */
[----:B---3--:R-:W-:Y:S01]  /*4130*/  @!P0 FADD R4, R4, R28 ;  /* 0x0000001c04048221 */ /* 0x008fe20000000000 */
[----:B------:R-:W-:Y:S06]  /*4140*/  BRA.DIV UR5, `(.L_x_1075) ;  /* 0x0000009205287947 */ /* 0x000fec000b800000 */
.L_x_1264:
[----:B------:R-:W-:Y:S01]  /*4150*/  UMOV UR5, 0xffffffff ;  /* 0xffffffff00057882 */ /* 0x000fe20000000000 */
[----:B------:R-:W-:Y:S02]  /*4160*/  @!P3 IMAD.MOV.U32 R0, RZ, RZ, R53 ;  /* 0x000000ffff00b224 */ /* 0x000fe400078e0035 */
[----:B------:R-:W-:Y:S05]  /*4170*/  BRA.DIV UR5, `(.L_x_1076) ;  /* 0x00000092053c7947 */ /* 0x000fea000b800000 */
[----:B------:R0:W1:Y:S04]  /*4180*/  SHFL.DOWN PT, R50, R51, 0x4, R29 ;  /* 0x0880000033327989 */ /* 0x00006800000e001d */
[----:B------:R0:W2:Y:S04]  /*4190*/  SHFL.DOWN PT, R53, R0, 0x4, R29 ;  /* 0x0880000000357989 */ /* 0x0000a800000e001d */
[----:B------:R0:W3:Y:S02]  /*41a0*/  SHFL.DOWN PT, R28, R4, 0x4, R29 ;  /* 0x08800000041c7989 */ /* 0x0000e400000e001d */
.L_x_1269:
        /* <DEDUP_REMOVED lines=11> */
.L_x_1272:
[----:B------:R-:W-:Y:S01]  /*4260*/  UMOV UR5, 0xffffffff ;  /* 0xffffffff00057882 */ /* 0x000fe20000000000 */
[----:B------:R-:W-:Y:S02]  /*4270*/  @!P3 IMAD.MOV.U32 R0, RZ, RZ, R53 ;  /* 0x000000ffff00b224 */ /* 0x000fe400078e0035 */
[----:B------:R-:W-:Y:S05]  /*4280*/  BRA.DIV UR5, `(.L_x_1078) ;  /* 0x00000092056c7947 */ /* 0x000fea000b800000 */
[----:B------:R0:W1:Y:S04]  /*4290*/  SHFL.DOWN PT, R50, R51, 0x8, R29 ;  /* 0x0900000033327989 */ /* 0x00006800000e001d */
[----:B------:R0:W2:Y:S04]  /*42a0*/  SHFL.DOWN PT, R53, R0, 0x8, R29 ;  /* 0x0900000000357989 */ /* 0x0000a800000e001d */
[----:B------:R0:W3:Y:S02]  /*42b0*/  SHFL.DOWN PT, R28, R4, 0x8, R29 ;  /* 0x09000000041c7989 */ /* 0x0000e400000e001d */
.L_x_1277:
        /* <DEDUP_REMOVED lines=11> */
.L_x_1280:
[----:B------:R-:W-:Y:S01]  /*4370*/  UMOV UR5, 0xffffffff ;  /* 0xffffffff00057882 */ /* 0x000fe20000000000 */
[----:B------:R-:W-:Y:S02]  /*4380*/  @!P3 IMAD.MOV.U32 R0, RZ, RZ, R53 ;  /* 0x000000ffff00b224 */ /* 0x000fe400078e0035 */
[----:B------:R-:W-:Y:S05]  /*4390*/  BRA.DIV UR5, `(.L_x_1080) ;  /* 0x00000092059c7947 */ /* 0x000fea000b800000 */
[----:B------:R0:W1:Y:S04]  /*43a0*/  SHFL.DOWN PT, R50, R51, 0x10, R29 ;  /* 0x0a00000033327989 */ /* 0x00006800000e001d */
[----:B------:R0:W2:Y:S04]  /*43b0*/  SHFL.DOWN PT, R53, R0, 0x10, R29 ;  /* 0x0a00000000357989 */ /* 0x0000a800000e001d */
[----:B------:R0:W3:Y:S02]  /*43c0*/  SHFL.DOWN PT, R28, R4, 0x10, R29 ;  /* 0x0a000000041c7989 */ /* 0x0000e400000e001d */
.L_x_1285:
[----:B------:R-:W-:Y:S01]  /*43d0*/  ISETP.GT.AND P3, PT, R44, R29, PT ;  /* 0x0000001d2c00720c */ /* 0x000fe20003f64270 */
[----:B------:R-:W-:-:S12]  /*43e0*/  UMOV UR5, 0xffffffff ;  /* 0xffffffff00057882 */ /* 0x000fd80000000000 */
[----:B------:R-:W-:Y:S02]  /*43f0*/  @!P3 ISETP.NE.U32.AND P0, PT, R51, RZ, PT ;  /* 0x000000ff3300b20c */ /* 0x000fe40003f05070 */
[----:B-1----:R-:W-:Y:S02]  /*4400*/  @!P3 IADD3 R50, P4, PT, R50, R51, RZ ;  /* 0x000000333232b210 */ /* 0x002fe40007f9e0ff */
[----:B------:R-:W-:Y:S02]  /*4410*/  @!P3 ISETP.NE.AND.EX P2, PT, R0, RZ, PT, P0 ;  /* 0x000000ff0000b20c */ /* 0x000fe40003f45300 */
[----:B------:R-:W-:Y:S01]  /*4420*/  PLOP3.LUT P0, PT, PT, PT, PT, 0x80, 0x8 ;  /* 0x000000000008781c */ /* 0x000fe20003f0f070 */
[----:B0-----:R-:W-:Y:S01]  /*4430*/  @!P3 IMAD.MOV.U32 R51, RZ, RZ, R50 ;  /* 0x000000ffff33b224 */ /* 0x001fe200078e0032 */
[----:B------:R-:W-:Y:S01]  /*4440*/  @!P3 PLOP3.LUT P0, PT, P2, PT, PT, 0x80, 0x8 ;  /* 0x000000000008b81c */ /* 0x000fe2000170f070 */
[----:B--2---:R-:W-:Y:S01]  /*4450*/  @!P3 IMAD.X R53, R53, 0x1, R0, P4 ;  /* 0x000000013535b824 */ /* 0x004fe200020e0600 */
[----:B------:R-:W-:-:S02]  /*4460*/  ISETP.NE.U32.AND P2, PT, R42, RZ, PT ;  /* 0x000000ff2a00720c */ /* 0x000fc40003f45070 */
[----:B------:R-:W-:Y:S01]  /*4470*/  IADD3 R42, P4, PT, R42, R51, RZ ;  /* 0x000000332a2a7210 */ /* 0x000fe20007f9e0ff */
[----:B------:R-:W-:Y:S01]  /*4480*/  @!P3 IMAD.MOV.U32 R0, RZ, RZ, R53 ;  /* 0x000000ffff00b224 */ /* 0x000fe200078e0035 */
[----:B------:R-:W-:-:S03]  /*4490*/  ISETP.NE.AND.EX P2, PT, R43, RZ, PT, P2 ;  /* 0x000000ff2b00720c */ /* 0x000fc60003f45320 */
[----:B------:R-:W-:-:S04]  /*44a0*/  IMAD.X R43, R43, 0x1, R0, P4 ;  /* 0x000000012b2b7824 */ /* 0x000fc800020e0600 */
[----:B---3--:R-:W-:Y:S01]  /*44b0*/  @!P0 FADD R4, R4, R28 ;  /* 0x0000001c04048221 */ /* 0x008fe20000000000 */
[----:B------:R-:W-:-:S05]  /*44c0*/  ISETP.NE.AND P0, PT, R5, 0x65, PT ;  /* 0x000000650500780c */ /* 0x000fca0003f05270 */
[----:B------:R-:W-:Y:S01]  /*44d0*/  @!P2 FADD R48, R4, R48 ;  /* 0x000000300430a221 */ /* 0x000fe20000000000 */
[----:B------:R-:W-:Y:S07]  /*44e0*/  BRA.DIV UR5, `(.L_x_1081) ;  /* 0x00000092059c7947 */ /* 0x000fee000b800000 */
.L_x_1288:
[----:B------:R-:W-:Y:S01]  /*44f0*/  UMOV UR5, 0xffffffff ;  /* 0xffffffff00057882 */ /* 0x000fe20000000000 */
[----:B------:R-:W-:Y:S02]  /*4500*/  VIADD R49, R49, 0xffffffe0 ;  /* 0xffffffe031317836 */ /* 0x000fe40000000000 */
[----:B------:R-:W-:Y:S05]  /*4510*/  BRA.DIV UR5, `(.L_x_1082) ;  /* 0x0000009205b07947 */ /* 0x000fea000b800000 */
[----:B------:R-:W-:-:S13]  /*4520*/  VOTE.ALL P0, P0 ;  /* 0x0000000000ff7806 */ /* 0x000fda0000000000 */
.L_x_1291:
[----:B------:R-:W-:Y:S05]  /*4530*/  @P0 BRA `(.L_x_1083) ;  /* 0xfffffff800400947 */ /* 0x000fea000383ffff */
.L_x_1069:
[----:B------:R-:W-:Y:S01]  /*4540*/  ISETP.NE.AND P2, PT, R40, RZ, PT ;  /* 0x000000ff2800720c */ /* 0x000fe20003f45270 */
[----:B------:R-:W-:-:S12]  /*4550*/  BSSY.RECONVERGENT B0, `(.L_x_1084) ;  /* 0x0000014000007945 */ /* 0x000fd80003800200 */
[----:B------:R-:W0:Y:S01]  /*4560*/  @!P2 S2R R5, SR_CgaCtaId ;  /* 0x000000000005a919 */ /* 0x000e220000008800 */
[----:B------:R-:W-:-:S04]  /*4570*/  @!P2 MOV R0, 0x400 ;  /* 0x000004000000a802 */ /* 0x000fc80000000f00 */
[----:B0-----:R-:W-:Y:S01]  /*4580*/  @!P2 LEA R29, R5, R0, 0x18 ;  /* 0x00000000051da211 */ /* 0x001fe200078ec0ff */
[----:B------:R-:W-:Y:S06]  /*4590*/  @P1 BRA `(.L_x_1085) ;  /* 0x00000000003c1947 */ /* 0x000fec0003800000 */
[----:B------:R-:W0:Y:S01]  /*45a0*/  S2UR UR6, SR_CgaCtaId ;  /* 0x00000000000679c3 */ /* 0x000e220000008800 */
[----:B------:R-:W-:Y:S01]  /*45b0*/  ISETP.NE.U32.AND P0, PT, R38, RZ, PT ;  /* 0x000000ff2600720c */ /* 0x000fe20003f05070 */
[----:B------:R-:W-:Y:S01]  /*45c0*/  UMOV UR5, 0x400 ;  /* 0x0000040000057882 */ /* 0x000fe20000000000 */
[----:B------:R-:W-:Y:S01]  /*45d0*/  IADD3 R6, P1, PT, R42, R38, RZ ;  /* 0x000000262a067210 */ /* 0x000fe20007f3e0ff */
[----:B------:R-:W-:Y:S01]  /*45e0*/  FADD R0, R39, R48 ;  /* 0x0000003027007221 */ /* 0x000fe20000000000 */
[----:B------:R-:W-:Y:S01]  /*45f0*/  ISETP.NE.AND.EX P0, PT, R37, RZ, PT, P0 ;  /* 0x000000ff2500720c */ /* 0x000fe20003f05300 */
[----:B------:R-:W-:Y:S02]  /*4600*/  IMAD.MOV.U32 R5, RZ, RZ, 0x65 ;  /* 0x00000065ff057424 */ /* 0x000fe400078e00ff */
[----:B------:R-:W-:Y:S01]  /*4610*/  IMAD.X R7, R43, 0x1, R37, P1 ;  /* 0x000000012b077824 */ /* 0x000fe200008e0625 */
[----:B------:R-:W-:-:S05]  /*4620*/  FSEL R4, R0, R39, !P0 ;  /* 0x0000002700047208 */ /* 0x000fca0004000000 */
[----:B------:R1:W-:Y:S01]  /*4630*/  ST.E.128.STRONG.GPU desc[UR8][R26.64+0x200], R4 ;  /* 0x000200041a007985 */ /* 0x0003e2000c10fd08 */
[----:B0-----:R-:W-:-:S09]  /*4640*/  ULEA UR5, UR6, UR5, 0x18 ;  /* 0x0000000506057291 */ /* 0x001fd2000f8ec0ff */
[----:B------:R1:W-:Y:S04]  /*4650*/  STS.64 [UR5+0xb8], R6 ;  /* 0x0000b806ff007988 */ /* 0x0003e80008000a05 */
[----:B------:R1:W-:Y:S04]  /*4660*/  STS [UR5+0xc0], R4 ;  /* 0x0000c004ff007988 */ /* 0x0003e80008000805 */
[----:B------:R1:W-:Y:S04]  /*4670*/  STS.64 [UR5+0xa8], R42 ;  /* 0x0000a82aff007988 */ /* 0x0003e80008000a05 */
[----:B------:R1:W-:Y:S02]  /*4680*/  STS [UR5+0xb0], R48 ;  /* 0x0000b030ff007988 */ /* 0x0003e40008000805 */
.L_x_1085:
[----:B------:R-:W-:Y:S05]  /*4690*/  BSYNC.RECONVERGENT B0 ;  /* 0x0000000000007941 */ /* 0x000fea0003800200 */
.L_x_1084:
[----:B------:R0:W-:Y:S01]  /*46a0*/  @!P2 STS.64 [R29+0x88], R42 ;  /* 0x0000882a1d00a388 */ /* 0x0001e20000000a00 */
[----:B------:R-:W-:Y:S02]  /*46b0*/  @!P2 IMAD.MOV.U32 R32, RZ, RZ, R42 ;  /* 0x000000ffff20a224 */ /* 0x000fe400078e002a */
[----:B------:R-:W-:Y:S01]  /*46c0*/  @!P2 IMAD.MOV.U32 R3, RZ, RZ, R43 ;  /* 0x000000ffff03a224 */ /* 0x000fe200078e002b */
[----:B------:R0:W-:Y:S01]  /*46d0*/  @!P2 STS [R29+0x90], R48 ;  /* 0x000090301d00a388 */ /* 0x0001e20000000800 */
[----:B------:R-:W-:-:S07]  /*46e0*/  @!P2 IMAD.MOV.U32 R25, RZ, RZ, R48 ;  /* 0x000000ffff19a224 */ /* 0x000fce00078e0030 */
.L_x_1053:
[----:B------:R-:W2:Y:S01]  /*46f0*/  S2R R31, SR_TID.X ;  /* 0x00000000001f7919 */ /* 0x000ea20000002100 */
[----:B------:R-:W-:Y:S05]  /*4700*/  WARPSYNC.ALL ;  /* 0x0000000000007948 */ /* 0x000fea0003800000 */
[----:B------:R-:W-:Y:S06]  /*4710*/  BAR.SYNC.DEFER_BLOCKING 0x0 ;  /* 0x0000000000007b1d */ /* 0x000fec0000010000 */
[----:B------:R-:W-:Y:S01]  /*4720*/  BSSY.RECONVERGENT B0, `(.L_x_1086) ;  /* 0x000000d000007945 */ /* 0x000fe20003800200 */
[----:B--2---:R-:W-:-:S13]  /*4730*/  ISETP.NE.AND P0, PT, R31, RZ, PT ;  /* 0x000000ff1f00720c */ /* 0x004fda0003f05270 */
[----:B------:R-:W-:Y:S05]  /*4740*/  @!P0 BRA `(.L_x_1087) ;  /* 0x0000000000288947 */ /* 0x000fea0003800000 */
[----:B------:R-:W2:Y:S01]  /*4750*/  S2UR UR6, SR_CgaCtaId ;  /* 0x00000000000679c3 */ /* 0x000ea20000008800 */
[----:B------:R-:W-:Y:S01]  /*4760*/  UMOV UR5, 0x400 ;  /* 0x0000040000057882 */ /* 0x000fe20000000000 */
[----:B------:R-:W-:-:S04]  /*4770*/  ISETP.NE.U32.AND P0, PT, R32, RZ, PT ;  /* 0x000000ff2000720c */ /* 0x000fc80003f05070 */
[----:B------:R-:W-:Y:S01]  /*4780*/  ISETP.NE.AND.EX P0, PT, R3, RZ, PT, P0 ;  /* 0x000000ff0300720c */ /* 0x000fe20003f05300 */
[----:B--2---:R-:W-:-:S09]  /*4790*/  ULEA UR5, UR6, UR5, 0x18 ;  /* 0x0000000506057291 */ /* 0x004fd2000f8ec0ff */
[----:B-1----:R-:W1:Y:S04]  /*47a0*/  LDS.64 R4, [UR5+0x88] ;  /* 0x00008805ff047984 */ /* 0x002e680008000a00 */
[----:B------:R-:W2:Y:S01]  /*47b0*/  LDS R0, [UR5+0x90] ;  /* 0x00009005ff007984 */ /* 0x000ea20008000800 */
[----:B-1----:R-:W-:Y:S01]  /*47c0*/  IADD3 R32, P1, PT, R4, R32, RZ ;  /* 0x0000002004207210 */ /* 0x002fe20007f3e0ff */
[----:B--2---:R-:W-:-:S04]  /*47d0*/  @!P0 FADD R25, R25, R0 ;  /* 0x0000000019198221 */ /* 0x004fc80000000000 */
[----:B------:R-:W-:-:S08]  /*47e0*/  IMAD.X R3, R5, 0x1, R3, P1 ;  /* 0x0000000105037824 */ /* 0x000fd000008e0603 */
.L_x_1087:
[----:B------:R-:W-:Y:S05]  /*47f0*/  BSYNC.RECONVERGENT B0 ;  /* 0x0000000000007941 */ /* 0x000fea0003800200 */
.L_x_1086:
[----:B------:R-:W2:Y:S01]  /*4800*/  S2UR UR5, SR_CgaCtaId ;  /* 0x00000000000579c3 */ /* 0x000ea20000008800 */
[----:B------:R-:W-:Y:S01]  /*4810*/  UMOV UR4, 0x400 ;  /* 0x0000040000047882 */ /* 0x000fe20000000000 */
[----:B------:R-:W-:Y:S02]  /*4820*/  ISETP.NE.AND P1, PT, R22, R20, PT ;  /* 0x000000141600720c */ /* 0x000fe40003f25270 */
[----:B------:R-:W-:Y:S02]  /*4830*/  ISETP.NE.AND P0, PT, R24, R22, PT ;  /* 0x000000161800720c */ /* 0x000fe40003f05270 */
[----:B-1----:R-:W-:Y:S02]  /*4840*/  SEL R5, RZ, 0x1, !P1 ;  /* 0x00000001ff057807 */ /* 0x002fe40004800000 */
[----:B------:R-:W-:Y:S02]  /*4850*/  SEL R0, RZ, 0x1, !P0 ;  /* 0x00000001ff007807 */ /* 0x000fe40004000000 */
[----:B------:R-:W-:-:S02]  /*4860*/  ISETP.NE.AND P0, PT, R20, R18, PT ;  /* 0x000000121400720c */ /* 0x000fc40003f05270 */
[----:B------:R-:W-:Y:S02]  /*4870*/  IADD3 R41, P6, PT, R5, R0, RZ ;  /* 0x0000000005297210 */ /* 0x000fe40007fde0ff */
[----:B------:R-:W-:Y:S02]  /*4880*/  ISETP.NE.AND P2, PT, R24, R22, PT ;  /* 0x000000161800720c */ /* 0x000fe40003f45270 */
[----:B------:R-:W-:Y:S01]  /*4890*/  ISETP.NE.AND P1, PT, R18, R16, PT ;  /* 0x000000101200720c */ /* 0x000fe20003f25270 */
[----:B------:R-:W-:Y:S01]  /*48a0*/  IMAD.X R40, RZ, RZ, RZ, P6 ;  /* 0x000000ffff287224 */ /* 0x000fe200030e06ff */
[----:B------:R-:W-:Y:S02]  /*48b0*/  SEL R0, RZ, 0x1, !P0 ;  /* 0x00000001ff007807 */ /* 0x000fe40004000000 */
[----:B------:R-:W-:Y:S02]  /*48c0*/  ISETP.NE.AND P5, PT, R22, R20, PT ;  /* 0x000000141600720c */ /* 0x000fe40003fa5270 */
[----:B------:R-:W-:Y:S01]  /*48d0*/  ISETP.NE.AND P0, PT, R16, R14, PT ;  /* 0x0000000e1000720c */ /* 0x000fe20003f05270 */
[----:B--2---:R-:W-:Y:S01]  /*48e0*/  ULEA UR4, UR5, UR4, 0x18 ;  /* 0x0000000405047291 */ /* 0x004fe2000f8ec0ff */
[----:B------:R-:W-:-:S02]  /*48f0*/  SEL R2, RZ, 0x1, !P1 ;  /* 0x00000001ff027807 */ /* 0x000fc40004800000 */
[----:B------:R-:W-:Y:S01]  /*4900*/  IADD3 R39, P1, PT, R41, R0, RZ ;  /* 0x0000000029277210 */ /* 0x000fe20007f3e0ff */
[----:B------:R-:W-:Y:S01]  /*4910*/  @!P2 FADD R23, R23, R25 ;  /* 0x000000191717a221 */ /* 0x000fe20000000000 */
[----:B------:R-:W-:Y:S02]  /*4920*/  ISETP.NE.AND P3, PT, R14, R12, PT ;  /* 0x0000000c0e00720c */ /* 0x000fe40003f65270 */
[----:B------:R-:W-:Y:S01]  /*4930*/  ISETP.NE.AND P4, PT, R20, R18, PT ;  /* 0x000000121400720c */ /* 0x000fe20003f85270 */
[----:B------:R-:W-:Y:S01]  /*4940*/  IMAD.X R28, RZ, RZ, R40, P1 ;  /* 0x000000ffff1c7224 */ /* 0x000fe200008e0628 */
[----:B------:R-:W1:Y:S01]  /*4950*/  LDS.64 R4, [UR4+0xc8] ;  /* 0x0000c804ff047984 */ /* 0x000e620008000a00 */
[----:B------:R-:W-:Y:S01]  /*4960*/  SEL R0, RZ, 0x1, !P0 ;  /* 0x00000001ff007807 */ /* 0x000fe20004000000 */
[----:B------:R-:W-:Y:S01]  /*4970*/  @!P5 FADD R21, R21, R23 ;  /* 0x000000171515d221 */ /* 0x000fe20000000000 */
[----:B0-----:R-:W-:Y:S02]  /*4980*/  IADD3 R29, P0, PT, R39, R2, RZ ;  /* 0x00000002271d7210 */ /* 0x001fe40007f1e0ff */
[----:B------:R-:W-:-:S02]  /*4990*/  SEL R6, RZ, 0x1, !P3 ;  /* 0x00000001ff067807 */ /* 0x000fc40005800000 */
[----:B------:R-:W-:Y:S01]  /*49a0*/  ISETP.NE.AND P3, PT, R18, R16, PT ;  /* 0x000000101200720c */ /* 0x000fe20003f65270 */
[----:B------:R-:W-:Y:S01]  /*49b0*/  IMAD.X R26, RZ, RZ, R28, P0 ;  /* 0x000000ffff1a7224 */ /* 0x000fe200000e061c */
[----:B------:R-:W-:Y:S02]  /*49c0*/  SEL R43, RZ, 0x1, !P2 ;  /* 0x00000001ff2b7807 */ /* 0x000fe40005000000 */
[----:B------:R-:W-:Y:S01]  /*49d0*/  ISETP.NE.AND P6, PT, R16, R14, PT ;  /* 0x0000000e1000720c */ /* 0x000fe20003fc5270 */
[----:B------:R-:W-:Y:S01]  /*49e0*/  @!P4 FADD R19, R19, R21 ;  /* 0x000000151313c221 */ /* 0x000fe20000000000 */
[----:B------:R-:W-:Y:S02]  /*49f0*/  IADD3 R43, P0, PT, R32, R43, RZ ;  /* 0x0000002b202b7210 */ /* 0x000fe40007f1e0ff */
[----:B------:R-:W-:Y:S02]  /*4a00*/  ISETP.NE.AND P2, PT, R14, R12, PT ;  /* 0x0000000c0e00720c */ /* 0x000fe40003f45270 */
[-C--:B------:R-:W-:Y:S01]  /*4a10*/  IADD3 R7, PT, PT, R6, R29.reuse, R0 ;  /* 0x0000001d06077210 */ /* 0x080fe20007ffe000 */
[----:B------:R-:W-:Y:S01]  /*4a20*/  IMAD.X R38, RZ, RZ, R3, P0 ;  /* 0x000000ffff267224 */ /* 0x000fe200000e0603 */
[----:B------:R-:W-:Y:S01]  /*4a30*/  ISETP.NE.AND P5, PT, R12, R10, PT ;  /* 0x0000000a0c00720c */ /* 0x000fe20003fa5270 */
[----:B------:R-:W-:Y:S01]  /*4a40*/  @!P3 FADD R17, R17, R19 ;  /* 0x000000131111b221 */ /* 0x000fe20000000000 */
[----:B------:R-:W-:-:S02]  /*4a50*/  IADD3 R29, P4, PT, R32, R29, RZ ;  /* 0x0000001d201d7210 */ /* 0x000fc40007f9e0ff */
[----:B------:R-:W-:Y:S01]  /*4a60*/  ISETP.NE.AND P1, PT, R10, R8, PT ;  /* 0x000000080a00720c */ /* 0x000fe20003f25270 */
[----:B------:R-:W-:Y:S01]  /*4a70*/  @!P6 FADD R15, R15, R17 ;  /* 0x000000110f0fe221 */ /* 0x000fe20000000000 */
[C---:B------:R-:W-:Y:S01]  /*4a80*/  IADD3 R41, P3, PT, R32.reuse, R41, RZ ;  /* 0x0000002920297210 */ /* 0x040fe20007f7e0ff */
[----:B------:R-:W-:Y:S01]  /*4a90*/  IMAD.X R26, R3, 0x1, R26, P4 ;  /* 0x00000001031a7824 */ /* 0x000fe200020e061a */
[C---:B------:R-:W-:Y:S01]  /*4aa0*/  IADD3 R39, P4, PT, R32.reuse, R39, RZ ;  /* 0x0000002720277210 */ /* 0x040fe20007f9e0ff */
[----:B------:R-:W-:Y:S01]  /*4ab0*/  @!P2 FADD R13, R13, R15 ;  /* 0x0000000f0d0da221 */ /* 0x000fe20000000000 */
[----:B------:R-:W-:Y:S01]  /*4ac0*/  SEL R6, RZ, 0x1, !P6 ;  /* 0x00000001ff067807 */ /* 0x000fe20007000000 */
[C---:B------:R-:W-:Y:S01]  /*4ad0*/  IMAD.X R40, R3.reuse, 0x1, R40, P3 ;  /* 0x0000000103287824 */ /* 0x040fe200018e0628 */
[----:B------:R-:W-:Y:S01]  /*4ae0*/  SEL R2, RZ, 0x1, !P1 ;  /* 0x00000001ff027807 */ /* 0x000fe20004800000 */
[----:B------:R-:W-:Y:S01]  /*4af0*/  IMAD.X R28, R3, 0x1, R28, P4 ;  /* 0x00000001031c7824 */ /* 0x000fe200020e061c */
[----:B------:R-:W-:Y:S01]  /*4b00*/  IADD3 R33, P6, PT, R32, R33, RZ ;  /* 0x0000002120217210 */ /* 0x000fe20007fde0ff */
[----:B------:R-:W-:Y:S01]  /*4b10*/  @!P5 FADD R11, R11, R13 ;  /* 0x0000000d0b0bd221 */ /* 0x000fe20000000000 */
[----:B------:R-:W-:-:S02]  /*4b20*/  IADD3 R6, P3, PT, R29, R6, RZ ;  /* 0x000000061d067210 */ /* 0x000fc40007f7e0ff */
[----:B------:R-:W-:Y:S01]  /*4b30*/  IADD3 R0, P4, PT, R32, R7, RZ ;  /* 0x0000000720007210 */ /* 0x000fe20007f9e0ff */
[----:B------:R-:W-:Y:S01]  /*4b40*/  IMAD.X R34, R3, 0x1, R34, P6 ;  /* 0x0000000103227824 */ /* 0x000fe200030e0622 */
[----:B------:R-:W-:Y:S01]  /*4b50*/  IADD3 R2, P2, PT, R33, R2, RZ ;  /* 0x0000000221027210 */ /* 0x000fe20007f5e0ff */
[----:B------:R-:W-:Y:S01]  /*4b60*/  IMAD.X R37, RZ, RZ, R26, P3 ;  /* 0x000000ffff257224 */ /* 0x000fe200018e061a */
[----:B-1----:R-:W-:Y:S01]  /*4b70*/  ISETP.GE.U32.AND P0, PT, R4, 0x101, PT ;  /* 0x000001010400780c */ /* 0x002fe20003f06070 */
[----:B------:R-:W-:Y:S02]  /*4b80*/  IMAD.X R27, R3, 0x1, R36, P4 ;  /* 0x00000001031b7824 */ /* 0x000fe400020e0624 */
[----:B------:R-:W-:Y:S01]  /*4b90*/  @!P1 FADD R9, R9, R11 ;  /* 0x0000000b09099221 */ /* 0x000fe20000000000 */
[----:B------:R-:W-:Y:S01]  /*4ba0*/  IMAD.X R7, RZ, RZ, R34, P2 ;  /* 0x000000ffff077224 */ /* 0x000fe200010e0622 */
[----:B------:R-:W-:-:S13]  /*4bb0*/  ISETP.GE.AND.EX P0, PT, R5, RZ, PT, P0 ;  /* 0x000000ff0500720c */ /* 0x000fda0003f06300 */
[----:B------:R-:W-:Y:S05]  /*4bc0*/  @!P0 BRA `(.L_x_1088) ;  /* 0x0000000400f08947 */ /* 0x000fea0003800000 */
[----:B------:R-:W0:Y:S01]  /*4bd0*/  LDS.64 R26, [UR4+0xa8] ;  /* 0x0000a804ff1a7984 */ /* 0x000e220008000a00 */
[----:B------:R-:W-:Y:S01]  /*4be0*/  BAR.SYNC.DEFER_BLOCKING 0x0 ;  /* 0x0000000000007b1d */ /* 0x000fe20000010000 */
[----:B------:R-:W-:Y:S02]  /*4bf0*/  ISETP.NE.AND P1, PT, R24, R22, PT ;  /* 0x000000161800720c */ /* 0x000fe40003f25270 */
[----:B------:R-:W-:Y:S02]  /*4c00*/  ISETP.NE.AND P2, PT, R22, R20, PT ;  /* 0x000000141600720c */ /* 0x000fe40003f45270 */
[----:B------:R-:W-:Y:S02]  /*4c10*/  ISETP.NE.AND P0, PT, R20, R18, PT ;  /* 0x000000121400720c */ /* 0x000fe40003f05270 */
[----:B------:R-:W-:Y:S02]  /*4c20*/  ISETP.NE.AND P6, PT, R18, R16, PT ;  /* 0x000000101200720c */ /* 0x000fe40003fc5270 */
[----:B------:R-:W-:-:S02]  /*4c30*/  ISETP.NE.AND P3, PT, R12, R10, PT ;  /* 0x0000000a0c00720c */ /* 0x000fc40003f65270 */
[----:B------:R-:W-:Y:S02]  /*4c40*/  ISETP.NE.AND P4, PT, R10, R8, PT ;  /* 0x000000080a00720c */ /* 0x000fe40003f85270 */
[----:B------:R-:W-:Y:S01]  /*4c50*/  ISETP.NE.AND P5, PT, R8, R35, PT ;  /* 0x000000230800720c */ /* 0x000fe20003fa5270 */
[--C-:B0-----:R-:W-:Y:S02]  /*4c60*/  @P1 IMAD.IADD R32, R32, 0x1, -R26.reuse ;  /* 0x0000000120201824 */ /* 0x101fe400078e0a1a */
[--C-:B------:R-:W-:Y:S02]  /*4c70*/  @P2 IMAD.IADD R3, R43, 0x1, -R26.reuse ;  /* 0x000000012b032824 */ /* 0x100fe400078e0a1a */
[--C-:B------:R-:W-:Y:S01]  /*4c80*/  @P0 IMAD.IADD R41, R41, 0x1, -R26.reuse ;  /* 0x0000000129290824 */ /* 0x100fe200078e0a1a */
[----:B------:R-:W-:Y:S01]  /*4c90*/  @P1 LEA R32, R32, UR4, 0x3 ;  /* 0x0000000420201c11 */ /* 0x000fe2000f8e18ff */
[--C-:B------:R-:W-:Y:S01]  /*4ca0*/  @P6 IMAD.IADD R39, R39, 0x1, -R26.reuse ;  /* 0x0000000127276824 */ /* 0x100fe200078e0a1a */
[----:B------:R-:W-:Y:S01]  /*4cb0*/  @P2 LEA R3, R3, UR4, 0x3 ;  /* 0x0000000403032c11 */ /* 0x000fe2000f8e18ff */
[--C-:B------:R-:W-:Y:S01]  /*4cc0*/  @P3 IMAD.IADD R0, R0, 0x1, -R26.reuse ;  /* 0x0000000100003824 */ /* 0x100fe200078e0a1a */
[----:B------:R-:W-:Y:S01]  /*4cd0*/  @P0 LEA R41, R41, UR4, 0x3 ;  /* 0x0000000429290c11 */ /* 0x000fe2000f8e18ff */
[----:B------:R0:W-:Y:S01]  /*4ce0*/  @P1 STS.64 [R32], R24 ;  /* 0x0000001820001388 */ /* 0x0001e20000000a00 */
[----:B------:R-:W-:Y:S01]  /*4cf0*/  ISETP.NE.AND P1, PT, R16, R14, PT ;  /* 0x0000000e1000720c */ /* 0x000fe20003f25270 */
[--C-:B------:R-:W-:Y:S01]  /*4d00*/  @P4 IMAD.IADD R33, R33, 0x1, -R26.reuse ;  /* 0x0000000121214824 */ /* 0x100fe200078e0a1a */
[----:B------:R-:W-:Y:S01]  /*4d10*/  @P6 LEA R39, R39, UR4, 0x3 ;  /* 0x0000000427276c11 */ /* 0x000fe2000f8e18ff */
[----:B------:R0:W-:Y:S01]  /*4d20*/  @P2 STS.64 [R3], R22 ;  /* 0x0000001603002388 */ /* 0x0001e20000000a00 */
[----:B------:R-:W-:Y:S01]  /*4d30*/  ISETP.NE.AND P2, PT, R14, R12, PT ;  /* 0x0000000c0e00720c */ /* 0x000fe20003f45270 */
[----:B------:R-:W-:Y:S01]  /*4d40*/  @P5 IMAD.IADD R2, R2, 0x1, -R26 ;  /* 0x0000000102025824 */ /* 0x000fe200078e0a1a */
[----:B------:R-:W-:Y:S01]  /*4d50*/  @P3 LEA R0, R0, UR4, 0x3 ;  /* 0x0000000400003c11 */ /* 0x000fe2000f8e18ff */
[----:B------:R0:W-:Y:S01]  /*4d60*/  @P0 STS.64 [R41], R20 ;  /* 0x0000001429000388 */ /* 0x0001e20000000a00 */
[----:B------:R-:W-:-:S02]  /*4d70*/  @P4 LEA R33, R33, UR4, 0x3 ;  /* 0x0000000421214c11 */ /* 0x000fc4000f8e18ff */
[----:B------:R-:W-:Y:S01]  /*4d80*/  @P5 LEA R2, R2, UR4, 0x3 ;  /* 0x0000000402025c11 */ /* 0x000fe2000f8e18ff */
[----:B------:R0:W-:Y:S01]  /*4d90*/  @P6 STS.64 [R39], R18 ;  /* 0x0000001227006388 */ /* 0x0001e20000000a00 */
[----:B------:R-:W-:Y:S01]  /*4da0*/  ISETP.GT.U32.AND P0, PT, R4, R31, PT ;  /* 0x0000001f0400720c */ /* 0x000fe20003f04070 */
[----:B------:R-:W-:-:S03]  /*4db0*/  @P1 IMAD.IADD R29, R29, 0x1, -R26 ;  /* 0x000000011d1d1824 */ /* 0x000fc600078e0a1a */
[----:B------:R-:W-:Y:S01]  /*4dc0*/  ISETP.GT.U32.AND.EX P0, PT, R5, RZ, PT, P0 ;  /* 0x000000ff0500720c */ /* 0x000fe20003f04100 */
[----:B------:R-:W-:Y:S01]  /*4dd0*/  @P2 IMAD.IADD R6, R6, 0x1, -R26 ;  /* 0x0000000106062824 */ /* 0x000fe200078e0a1a */
[----:B------:R-:W-:-:S04]  /*4de0*/  @P1 LEA R29, R29, UR4, 0x3 ;  /* 0x000000041d1d1c11 */ /* 0x000fc8000f8e18ff */
[----:B------:R-:W-:Y:S01]  /*4df0*/  @P2 LEA R6, R6, UR4, 0x3 ;  /* 0x0000000406062c11 */ /* 0x000fe2000f8e18ff */
        /* <DEDUP_REMOVED lines=11> */
[----:B------:R-:W-:-:S04]  /*4eb0*/  LOP3.LUT R3, RZ, R21, RZ, 0x33, !PT ;  /* 0x00000015ff037212 */ /* 0x000fc800078e33ff */
[----:B------:R-:W-:Y:S02]  /*4ec0*/  IADD3 R14, P0, PT, R4, R3, RZ ;  /* 0x00000003040e7210 */ /* 0x000fe40007f1e0ff */
[----:B------:R-:W-:Y:S02]  /*4ed0*/  LOP3.LUT R3, RZ, R23, RZ, 0x33, !PT ;  /* 0x00000017ff037212 */ /* 0x000fe400078e33ff */
[----:B------:R-:W-:-:S03]  /*4ee0*/  LOP3.LUT R0, R14, 0x300, RZ, 0xc0, !PT ;  /* 0x000003000e007812 */ /* 0x000fc600078ec0ff */
[----:B------:R-:W-:Y:S01]  /*4ef0*/  IMAD.X R3, R5, 0x1, R3, P0 ;  /* 0x0000000105037824 */ /* 0x000fe200000e0603 */
[----:B------:R-:W-:Y:S02]  /*4f00*/  ISETP.NE.U32.AND P1, PT, R0, 0x300, PT ;  /* 0x000003000000780c */ /* 0x000fe40003f25070 */
[----:B------:R-:W-:Y:S02]  /*4f10*/  ISETP.GE.U32.AND P0, PT, R14, 0x300, PT ;  /* 0x000003000e00780c */ /* 0x000fe40003f06070 */
[----:B------:R-:W-:Y:S02]  /*4f20*/  ISETP.NE.AND.EX P1, PT, RZ, RZ, PT, P1 ;  /* 0x000000ffff00720c */ /* 0x000fe40003f25310 */
[----:B------:R-:W-:-:S11]  /*4f30*/  ISETP.GE.U32.AND.EX P0, PT, R3, RZ, PT, P0 ;  /* 0x000000ff0300720c */ /* 0x000fd60003f06100 */
[----:B0-----:R-:W-:Y:S05]  /*4f40*/  @!P1 BRA `(.L_x_1090) ;  /* 0x0000000000849947 */ /* 0x001fea0003800000 */
[----:B------:R-:W0:Y:S01]  /*4f50*/  LDCU.128 UR12, c[0x0][0x390] ;  /* 0x00007200ff0c77ac */ /* 0x000e220008000c00 */
[----:B------:R-:W-:Y:S01]  /*4f60*/  SHF.R.U64 R14, R14, 0x8, R3 ;  /* 0x000000080e0e7819 */ /* 0x000fe20000001203 */
[----:B------:R-:W-:Y:S01]  /*4f70*/  IMAD.MOV.U32 R15, RZ, RZ, RZ ;  /* 0x000000ffff0f7224 */ /* 0x000fe200078e00ff */
[----:B------:R-:W-:-:S03]  /*4f80*/  IADD3 R11, P1, PT, R26, R21, RZ ;  /* 0x000000151a0b7210 */ /* 0x000fc60007f3e0ff */
[----:B------:R-:W-:Y:S02]  /*4f90*/  VIADD R14, R14, 0x1 ;  /* 0x000000010e0e7836 */ /* 0x000fe40000000000 */
[----:B------:R-:W-:Y:S02]  /*4fa0*/  IMAD.X R0, R27, 0x1, R23, P1 ;  /* 0x000000011b007824 */ /* 0x000fe400008e0617 */
[C---:B------:R-:W-:Y:S01]  /*4fb0*/  IMAD.SHL.U32 R10, R11.reuse, 0x4, RZ ;  /* 0x000000040b0a7824 */ /* 0x040fe200078e00ff */
[----:B------:R-:W-:Y:S02]  /*4fc0*/  LOP3.LUT R14, R14, 0x3, RZ, 0xc0, !PT ;  /* 0x000000030e0e7812 */ /* 0x000fe400078ec0ff */
[----:B------:R-:W-:Y:S02]  /*4fd0*/  SHF.L.U64.HI R11, R11, 0x2, R0 ;  /* 0x000000020b0b7819 */ /* 0x000fe40000010200 */
[----:B------:R-:W-:Y:S02]  /*4fe0*/  LEA R21, P3, R14, R21, 0x8 ;  /* 0x000000150e157211 */ /* 0x000fe400078640ff */
[----:B------:R-:W-:-:S02]  /*4ff0*/  LEA R0, R31, UR4, 0x3 ;  /* 0x000000041f007c11 */ /* 0x000fc4000f8e18ff */
[C---:B0-----:R-:W-:Y:S02]  /*5000*/  IADD3 R12, P1, PT, R10.reuse, UR14, RZ ;  /* 0x0000000e0a0c7c10 */ /* 0x041fe4000ff3e0ff */
[----:B------:R-:W-:Y:S02]  /*5010*/  IADD3 R10, P2, PT, R10, UR12, RZ ;  /* 0x0000000c0a0a7c10 */ /* 0x000fe4000ff5e0ff */
[C---:B------:R-:W-:Y:S02]  /*5020*/  IADD3.X R13, PT, PT, R11.reuse, UR15, RZ, P1, !PT ;  /* 0x0000000f0b0d7c10 */ /* 0x040fe40008ffe4ff */
[----:B------:R-:W-:Y:S02]  /*5030*/  IADD3.X R11, PT, PT, R11, UR13, RZ, P2, !PT ;  /* 0x0000000d0b0b7c10 */ /* 0x000fe400097fe4ff */
[----:B------:R-:W-:-:S07]  /*5040*/  LEA.HI.X R23, R14, R23, R15, 0x8, P3 ;  /* 0x000000170e177211 */ /* 0x000fce00018f440f */
.L_x_1091:
        /* <DEDUP_REMOVED lines=17> */
.L_x_1090:
[----:B------:R-:W-:Y:S05]  /*5160*/  BSYNC.RECONVERGENT B0 ;  /* 0x0000000000007941 */ /* 0x000fea0003800200 */
.L_x_1089:
[----:B------:R-:W-:Y:S05]  /*5170*/  @!P0 EXIT ;  /* 0x000000000000894d */ /* 0x000fea0003800000 */
.L_x_1092:
[C---:B------:R-:W-:Y:S02]  /*5180*/  LEA R0, R21.reuse, UR4, 0x3 ;  /* 0x0000000415007c11 */ /* 0x040fe4000f8e18ff */
[----:B0---4-:R-:W-:Y:S01]  /*5190*/  IADD3 R3, P0, PT, R26, R21, RZ ;  /* 0x000000151a037210 */ /* 0x011fe20007f1e0ff */
[----:B------:R-:W-:Y:S02]  /*51a0*/  VIADD R21, R21, 0x400 ;  /* 0x0000040015157836 */ /* 0x000fe40000000000 */
[----:B------:R-:W0:Y:S02]  /*51b0*/  LDS.64 R12, [R0] ;  /* 0x00000000000c7984 */ /* 0x000e240000000a00 */
[----:B------:R-:W-:Y:S02]  /*51c0*/  IMAD.X R2, R27, 0x1, R23, P0 ;  /* 0x000000011b027824 */ /* 0x000fe400000e0617 */
[----:B------:R-:W1:Y:S01]  /*51d0*/  LDS.64 R14, [R0+0x800] ;  /* 0x00080000000e7984 */ /* 0x000e620000000a00 */
[----:B------:R-:W-:-:S02]  /*51e0*/  IMAD.SHL.U32 R10, R3, 0x4, RZ ;  /* 0x00000004030a7824 */ /* 0x000fc400078e00ff */
[----:B------:R-:W-:Y:S01]  /*51f0*/  IMAD.X R6, RZ, RZ, R27, P0 ;  /* 0x000000ffff067224 */ /* 0x000fe200000e061b */
[----:B------:R-:W2:Y:S01]  /*5200*/  LDS.64 R16, [R0+0x1000] ;  /* 0x0010000000107984 */ /* 0x000ea20000000a00 */
[C---:B------:R-:W-:Y:S01]  /*5210*/  SHF.L.U64.HI R2, R3.reuse, 0x2, R2 ;  /* 0x0000000203027819 */ /* 0x040fe20000010202 */
[----:B------:R-:W-:Y:S01]  /*5220*/  IMAD.MOV.U32 R23, RZ, RZ, RZ ;  /* 0x000000ffff177224 */ /* 0x000fe200078e00ff */
[C---:B------:R-:W-:Y:S01]  /*5230*/  IADD3 R8, P0, PT, R10.reuse, UR16, RZ ;  /* 0x000000100a087c10 */ /* 0x040fe2000ff1e0ff */
[----:B------:R-:W3:Y:S01]  /*5240*/  LDS.64 R18, [R0+0x1800] ;  /* 0x0018000000127984 */ /* 0x000ee20000000a00 */
[----:B------:R-:W-:Y:S02]  /*5250*/  IADD3 R10, P1, PT, R10, UR18, RZ ;  /* 0x000000120a0a7c10 */ /* 0x000fe4000ff3e0ff */
[----:B------:R-:W-:Y:S02]  /*5260*/  SHF.L.U64.HI R6, R3, 0x2, R6 ;  /* 0x0000000203067819 */ /* 0x000fe40000010206 */
[----:B------:R-:W-:-:S02]  /*5270*/  IADD3.X R9, PT, PT, R2, UR17, RZ, P0, !PT ;  /* 0x0000001102097c10 */ /* 0x000fc400087fe4ff */
[----:B------:R-:W-:Y:S01]  /*5280*/  IADD3.X R11, PT, PT, R2, UR19, RZ, P1, !PT ;  /* 0x00000013020b7c10 */ /* 0x000fe20008ffe4ff */
[----:B------:R-:W-:Y:S01]  /*5290*/  IMAD.MOV.U32 R2, RZ, RZ, R8 ;  /* 0x000000ffff027224 */ /* 0x000fe200078e0008 */
[C---:B------:R-:W-:Y:S02]  /*52a0*/  IADD3.X R3, PT, PT, R6.reuse, UR17, RZ, P0, !PT ;  /* 0x0000001106037c10 */ /* 0x040fe400087fe4ff */
[----:B------:R-:W-:Y:S01]  /*52b0*/  IADD3.X R7, PT, PT, R6, UR19, RZ, P1, !PT ;  /* 0x0000001306077c10 */ /* 0x000fe20008ffe4ff */
[----:B------:R-:W-:Y:S01]  /*52c0*/  IMAD.MOV.U32 R6, RZ, RZ, R10 ;  /* 0x000000ffff067224 */ /* 0x000fe200078e000a */
        /* <DEDUP_REMOVED lines=12> */
.L_x_1088:
[----:B------:R-:W-:Y:S01]  /*5390*/  ISETP.NE.AND P2, PT, R24, R22, PT ;  /* 0x000000161800720c */ /* 0x000fe20003f45270 */
[----:B------:R-:W-:Y:S01]  /*53a0*/  BSSY.RECONVERGENT B0, `(.L_x_1093) ;  /* 0x000000e000007945 */ /* 0x000fe20003800200 */
[----:B------:R-:W-:Y:S02]  /*53b0*/  ISETP.NE.AND P0, PT, R8, R35, PT ;  /* 0x000000230800720c */ /* 0x000fe40003f05270 */
[----:B------:R-:W-:Y:S02]  /*53c0*/  ISETP.NE.AND P4, PT, R22, R20, PT ;  /* 0x000000141600720c */ /* 0x000fe40003f85270 */
[----:B------:R-:W-:-:S07]  /*53d0*/  ISETP.NE.AND P1, PT, R20, R18, PT ;  /* 0x000000121400720c */ /* 0x000fce0003f25270 */
[----:B------:R-:W-:Y:S06]  /*53e0*/  @!P2 BRA `(.L_x_1094) ;  /* 0x000000000024a947 */ /* 0x000fec0003800000 */
        /* <DEDUP_REMOVED lines=9> */
.L_x_1094:
[----:B------:R-:W-:Y:S05]  /*5480*/  BSYNC.RECONVERGENT B0 ;  /* 0x0000000000007941 */ /* 0x000fea0003800200 */
.L_x_1093:
        /* <DEDUP_REMOVED lines=11> */
.L_x_1096:
[----:B------:R-:W-:Y:S05]  /*5540*/  BSYNC.RECONVERGENT B0 ;  /* 0x0000000000007941 */ /* 0x000fea0003800200 */
.L_x_1095:
[----:B------:R-:W-:Y:S01]  /*5550*/  BSSY.RECONVERGENT B0, `(.L_x_1097) ;  /* 0x0000010000007945 */ /* 0x000fe20003800200 */
[----:B------:R-:W-:Y:S02]  /*5560*/  ISETP.NE.AND P2, PT, R18, R16, PT ;  /* 0x000000101200720c */ /* 0x000fe40003f45270 */
[----:B------:R-:W-:Y:S02]  /*5570*/  ISETP.NE.AND P3, PT, R16, R14, PT ;  /* 0x0000000e1000720c */ /* 0x000fe40003f65270 */
[----:B------:R-:W-:Y:S02]  /*5580*/  ISETP.NE.AND P4, PT, R14, R12, PT ;  /* 0x0000000c0e00720c */ /* 0x000fe40003f85270 */
[----:B------:R-:W-:Y:S02]  /*5590*/  ISETP.NE.AND P5, PT, R12, R10, PT ;  /* 0x0000000a0c00720c */ /* 0x000fe40003fa5270 */
[----:B------:R-:W-:Y:S01]  /*55a0*/  ISETP.NE.AND P6, PT, R10, R8, PT ;  /* 0x000000080a00720c */ /* 0x000fe20003fc5270 */
[----:B------:R-:W-:-:S12]  /*55b0*/  @!P1 BRA `(.L_x_1098) ;  /* 0x0000000000249947 */ /* 0x000fd80003800000 */
[----:B------:R-:W0:Y:S01]  /*55c0*/  LDCU.128 UR4, c[0x0][0x390] ;  /* 0x00007200ff0477ac */ /* 0x000e220008000c00 */
[C---:B-1----:R-:W-:Y:S01]  /*55d0*/  IMAD.SHL.U32 R22, R41.reuse, 0x4, RZ ;  /* 0x0000000429167824 */ /* 0x042fe200078e00ff */
[----:B------:R-:W-:-:S04]  /*55e0*/  SHF.L.U64.HI R41, R41, 0x2, R40 ;  /* 0x0000000229297819 */ /* 0x000fc80000010228 */
[----:B0-----:R-:W-:-:S04]  /*55f0*/  IADD3 R4, P1, PT, R22, UR4, RZ ;  /* 0x0000000416047c10 */ /* 0x001fc8000ff3e0ff */
[----:B------:R-:W-:Y:S02]  /*5600*/  IADD3.X R5, PT, PT, R41, UR5, RZ, P1, !PT ;  /* 0x0000000529057c10 */ /* 0x000fe40008ffe4ff */
[----:B------:R-:W-:-:S03]  /*5610*/  IADD3 R22, P1, PT, R22, UR6, RZ ;  /* 0x0000000616167c10 */ /* 0x000fc6000ff3e0ff */
[----:B------:R2:W-:Y:S01]  /*5620*/  STG.E desc[UR8][R4.64], R20 ;  /* 0x0000001404007986 */ /* 0x0005e2000c101908 */
[----:B------:R-:W-:-:S05]  /*5630*/  IADD3.X R23, PT, PT, R41, UR7, RZ, P1, !PT ;  /* 0x0000000729177c10 */ /* 0x000fca0008ffe4ff */
[----:B------:R2:W-:Y:S04]  /*5640*/  STG.E desc[UR8][R22.64], R21 ;  /* 0x0000001516007986 */ /* 0x0005e8000c101908 */
.L_x_1098:
[----:B------:R-:W-:Y:S05]  /*5650*/  BSYNC.RECONVERGENT B0 ;  /* 0x0000000000007941 */ /* 0x000fea0003800200 */
.L_x_1097:
[----:B------:R-:W-:Y:S04]  /*5660*/  BSSY.RECONVERGENT B0, `(.L_x_1099) ;  /* 0x000000b000007945 */ /* 0x000fe80003800200 */
[----:B------:R-:W-:Y:S05]  /*5670*/  @!P2 BRA `(.L_x_1100) ;  /* 0x000000000024a947 */ /* 0x000fea0003800000 */
[----:B------:R-:W0:Y:S01]  /*5680*/  LDCU.128 UR4, c[0x0][0x390] ;  /* 0x00007200ff0477ac */ /* 0x000e220008000c00 */
[C---:B--2---:R-:W-:Y:S01]  /*5690*/  IMAD.SHL.U32 R20, R39.reuse, 0x4, RZ ;  /* 0x0000000427147824 */ /* 0x044fe200078e00ff */
[----:B------:R-:W-:-:S04]  /*56a0*/  SHF.L.U64.HI R28, R39, 0x2, R28 ;  /* 0x00000002271c7819 */ /* 0x000fc8000001021c */
[C---:B01----:R-:W-:Y:S02]  /*56b0*/  IADD3 R4, P1, PT, R20.reuse, UR4, RZ ;  /* 0x0000000414047c10 */ /* 0x043fe4000ff3e0ff */
[----:B------:R-:W-:Y:S02]  /*56c0*/  IADD3 R20, P2, PT, R20, UR6, RZ ;  /* 0x0000000614147c10 */ /* 0x000fe4000ff5e0ff */
[C---:B------:R-:W-:Y:S02]  /*56d0*/  IADD3.X R5, PT, PT, R28.reuse, UR5, RZ, P1, !PT ;  /* 0x000000051c057c10 */ /* 0x040fe40008ffe4ff */
[----:B------:R-:W-:-:S03]  /*56e0*/  IADD3.X R21, PT, PT, R28, UR7, RZ, P2, !PT ;  /* 0x000000071c157c10 */ /* 0x000fc600097fe4ff */
[----:B------:R3:W-:Y:S04]  /*56f0*/  STG.E desc[UR8][R4.64], R18 ;  /* 0x0000001204007986 */ /* 0x0007e8000c101908 */
[----:B------:R3:W-:Y:S02]  /*5700*/  STG.E desc[UR8][R20.64], R19 ;  /* 0x0000001314007986 */ /* 0x0007e4000c101908 */
.L_x_1100:
[----:B------:R-:W-:Y:S05]  /*5710*/  BSYNC.RECONVERGENT B0 ;  /* 0x0000000000007941 */ /* 0x000fea0003800200 */
.L_x_1099:
[----:B------:R-:W-:Y:S04]  /*5720*/  BSSY.RECONVERGENT B0, `(.L_x_1101) ;  /* 0x000000b000007945 */ /* 0x000fe80003800200 */
[----:B------:R-:W-:Y:S05]  /*5730*/  @!P3 BRA `(.L_x_1102) ;  /* 0x000000000024b947 */ /* 0x000fea0003800000 */
[----:B------:R-:W0:Y:S01]  /*5740*/  LDCU.128 UR4, c[0x0][0x390] ;  /* 0x00007200ff0477ac */ /* 0x000e220008000c00 */
[C---:B---3--:R-:W-:Y:S01]  /*5750*/  IMAD.SHL.U32 R18, R29.reuse, 0x4, RZ ;  /* 0x000000041d127824 */ /* 0x048fe200078e00ff */
[----:B------:R-:W-:-:S04]  /*5760*/  SHF.L.U64.HI R26, R29, 0x2, R26 ;  /* 0x000000021d1a7819 */ /* 0x000fc8000001021a */
[C---:B012---:R-:W-:Y:S02]  /*5770*/  IADD3 R4, P1, PT, R18.reuse, UR4, RZ ;  /* 0x0000000412047c10 */ /* 0x047fe4000ff3e0ff */
[----:B------:R-:W-:Y:S02]  /*5780*/  IADD3 R18, P2, PT, R18, UR6, RZ ;  /* 0x0000000612127c10 */ /* 0x000fe4000ff5e0ff */
[C---:B------:R-:W-:Y:S02]  /*5790*/  IADD3.X R5, PT, PT, R26.reuse, UR5, RZ, P1, !PT ;  /* 0x000000051a057c10 */ /* 0x040fe40008ffe4ff */
[----:B------:R-:W-:-:S03]  /*57a0*/  IADD3.X R19, PT, PT, R26, UR7, RZ, P2, !PT ;  /* 0x000000071a137c10 */ /* 0x000fc600097fe4ff */
[----:B------:R4:W-:Y:S04]  /*57b0*/  STG.E desc[UR8][R4.64], R16 ;  /* 0x0000001004007986 */ /* 0x0009e8000c101908 */
[----:B------:R4:W-:Y:S02]  /*57c0*/  STG.E desc[UR8][R18.64], R17 ;  /* 0x0000001112007986 */ /* 0x0009e4000c101908 */
.L_x_1102:
[----:B------:R-:W-:Y:S05]  /*57d0*/  BSYNC.RECONVERGENT B0 ;  /* 0x0000000000007941 */ /* 0x000fea0003800200 */
.L_x_1101:
[----:B------:R-:W-:Y:S04]  /*57e0*/  BSSY.RECONVERGENT B0, `(.L_x_1103) ;  /* 0x000000b000007945 */ /* 0x000fe80003800200 */
[----:B------:R-:W-:Y:S05]  /*57f0*/  @!P4 BRA `(.L_x_1104) ;  /* 0x000000000024c947 */ /* 0x000fea0003800000 */
[----:B------:R-:W0:Y:S01]  /*5800*/  LDCU.128 UR4, c[0x0][0x390] ;  /* 0x00007200ff0477ac */ /* 0x000e220008000c00 */
[C---:B----4-:R-:W-:Y:S01]  /*5810*/  IMAD.SHL.U32 R16, R6.reuse, 0x4, RZ ;  /* 0x0000000406107824 */ /* 0x050fe200078e00ff */
[----:B------:R-:W-:-:S04]  /*5820*/  SHF.L.U64.HI R37, R6, 0x2, R37 ;  /* 0x0000000206257819 */ /* 0x000fc80000010225 */
[C---:B0123--:R-:W-:Y:S02]  /*5830*/  IADD3 R4, P1, PT, R16.reuse, UR4, RZ ;  /* 0x0000000410047c10 */ /* 0x04ffe4000ff3e0ff */
[----:B------:R-:W-:Y:S02]  /*5840*/  IADD3 R16, P2, PT, R16, UR6, RZ ;  /* 0x0000000610107c10 */ /* 0x000fe4000ff5e0ff */
[C---:B------:R-:W-:Y:S02]  /*5850*/  IADD3.X R5, PT, PT, R37.reuse, UR5, RZ, P1, !PT ;  /* 0x0000000525057c10 */ /* 0x040fe40008ffe4ff */
[----:B------:R-:W-:-:S03]  /*5860*/  IADD3.X R17, PT, PT, R37, UR7, RZ, P2, !PT ;  /* 0x0000000725117c10 */ /* 0x000fc600097fe4ff */
[----:B------:R0:W-:Y:S04]  /*5870*/  STG.E desc[UR8][R4.64], R14 ;  /* 0x0000000e04007986 */ /* 0x0001e8000c101908 */
[----:B------:R0:W-:Y:S02]  /*5880*/  STG.E desc[UR8][R16.64], R15 ;  /* 0x0000000f10007986 */ /* 0x0001e4000c101908 */
.L_x_1104:
[----:B------:R-:W-:Y:S05]  /*5890*/  BSYNC.RECONVERGENT B0 ;  /* 0x0000000000007941 */ /* 0x000fea0003800200 */
.L_x_1103:
[----:B------:R-:W-:Y:S04]  /*58a0*/  BSSY.RECONVERGENT B0, `(.L_x_1105) ;  /* 0x000000b000007945 */ /* 0x000fe80003800200 */
[----:B------:R-:W-:Y:S05]  /*58b0*/  @!P5 BRA `(.L_x_1106) ;  /* 0x000000000024d947 */ /* 0x000fea0003800000 */
[----:B------:R-:W1:Y:S01]  /*58c0*/  LDCU.128 UR4, c[0x0][0x390] ;  /* 0x00007200ff0477ac */ /* 0x000e620008000c00 */
[C---:B0-----:R-:W-:Y:S01]  /*58d0*/  IMAD.SHL.U32 R14, R0.reuse, 0x4, RZ ;  /* 0x00000004000e7824 */ /* 0x041fe200078e00ff */
[----:B------:R-:W-:-:S04]  /*58e0*/  SHF.L.U64.HI R27, R0, 0x2, R27 ;  /* 0x00000002001b7819 */ /* 0x000fc8000001021b */
[C---:B-1234-:R-:W-:Y:S02]  /*58f0*/  IADD3 R4, P1, PT, R14.reuse, UR4, RZ ;  /* 0x000000040e047c10 */ /* 0x05efe4000ff3e0ff */
[----:B------:R-:W-:Y:S02]  /*5900*/  IADD3 R14, P2, PT, R14, UR6, RZ ;  /* 0x000000060e0e7c10 */ /* 0x000fe4000ff5e0ff */
[C---:B------:R-:W-:Y:S02]  /*5910*/  IADD3.X R5, PT, PT, R27.reuse, UR5, RZ, P1, !PT ;  /* 0x000000051b057c10 */ /* 0x040fe40008ffe4ff */
[----:B------:R-:W-:-:S03]  /*5920*/  IADD3.X R15, PT, PT, R27, UR7, RZ, P2, !PT ;  /* 0x000000071b0f7c10 */ /* 0x000fc600097fe4ff */
[----:B------:R0:W-:Y:S04]  /*5930*/  STG.E desc[UR8][R4.64], R12 ;  /* 0x0000000c04007986 */ /* 0x0001e8000c101908 */
[----:B------:R0:W-:Y:S02]  /*5940*/  STG.E desc[UR8][R14.64], R13 ;  /* 0x0000000d0e007986 */ /* 0x0001e4000c101908 */
.L_x_1106:
[----:B------:R-:W-:Y:S05]  /*5950*/  BSYNC.RECONVERGENT B0 ;  /* 0x0000000000007941 */ /* 0x000fea0003800200 */
.L_x_1105:
        /* <DEDUP_REMOVED lines=11> */
.L_x_1108:
[----:B------:R-:W-:Y:S05]  /*5a10*/  BSYNC.RECONVERGENT B0 ;  /* 0x0000000000007941 */ /* 0x000fea0003800200 */
.L_x_1107:
[----:B------:R-:W-:Y:S05]  /*5a20*/  @!P0 EXIT ;  /* 0x000000000000894d */ /* 0x000fea0003800000 */
[----:B------:R-:W5:Y:S01]  /*5a30*/  LDCU.128 UR4, c[0x0][0x390] ;  /* 0x00007200ff0477ac */ /* 0x000f620008000c00 */
[C---:B01234-:R-:W-:Y:S01]  /*5a40*/  IMAD.SHL.U32 R4, R2.reuse, 0x4, RZ ;  /* 0x0000000402047824 */ /* 0x05ffe200078e00ff */
[----:B------:R-:W-:-:S04]  /*5a50*/  SHF.L.U64.HI R7, R2, 0x2, R7 ;  /* 0x0000000202077819 */ /* 0x000fc80000010207 */
[C---:B-----5:R-:W-:Y:S02]  /*5a60*/  IADD3 R2, P0, PT, R4.reuse, UR4, RZ ;  /* 0x0000000404027c10 */ /* 0x060fe4000ff1e0ff */
[----:B------:R-:W-:Y:S02]  /*5a70*/  IADD3 R4, P1, PT, R4, UR6, RZ ;  /* 0x0000000604047c10 */ /* 0x000fe4000ff3e0ff */
[C---:B------:R-:W-:Y:S02]  /*5a80*/  IADD3.X R3, PT, PT, R7.reuse, UR5, RZ, P0, !PT ;  /* 0x0000000507037c10 */ /* 0x040fe400087fe4ff */
[----:B------:R-:W-:-:S03]  /*5a90*/  IADD3.X R5, PT, PT, R7, UR7, RZ, P1, !PT ;  /* 0x0000000707057c10 */ /* 0x000fc60008ffe4ff */
[----:B------:R-:W-:Y:S04]  /*5aa0*/  STG.E desc[UR8][R2.64], R8 ;  /* 0x0000000802007986 */ /* 0x000fe8000c101908 */
[----:B------:R-:W-:Y:S01]  /*5ab0*/  STG.E desc[UR8][R4.64], R9 ;  /* 0x0000000904007986 */ /* 0x000fe2000c101908 */
[----:B------:R-:W-:Y:S05]  /*5ac0*/  EXIT ;  /* 0x000000000000794d */ /* 0x000fea0003800000 */
.L_x_1029:
[----:B------:R-:W-:-:S04]  /*5ad0*/  ISETP.GE.U32.AND P0, PT, R3, 0x1, PT ;  /* 0x000000010300780c */ /* 0x000fc80003f06070 */
[----:B------:R-:W-:-:S13]  /*5ae0*/  ISETP.GE.AND.EX P0, PT, R26, RZ, PT, P0 ;  /* 0x000000ff1a00720c */ /* 0x000fda0003f06300 */
[----:B------:R-:W-:Y:S05]  /*5af0*/  @!P0 EXIT ;  /* 0x000000000000894d */ /* 0x000fea0003800000 */
[----:B------:R-:W-:-:S13]  /*5b00*/  ISETP.NE.AND P0, PT, R0, RZ, PT ;  /* 0x000000ff0000720c */ /* 0x000fda0003f05270 */
[----:B------:R-:W-:Y:S05]  /*5b10*/  @P0 BRA `(.L_x_1109) ;  /* 0x0000002800a80947 */ /* 0x000fea0003800000 */
[----:B------:R-:W0:Y:S08]  /*5b20*/  LDC.64 R4, c[0x0][0x380] ;  /* 0x0000e000ff047b82 */ /* 0x000e300000000a00 */
[----:B------:R-:W1:Y:S01]  /*5b30*/  LDC.64 R6, c[0x0][0x388] ;  /* 0x0000e200ff067b82 */ /* 0x000e620000000a00 */
[----:B0-----:R-:W-:-:S05]  /*5b40*/  IMAD.WIDE.U32 R4, RZ, 0x2400, R4 ;  /* 0x00002400ff047825 */ /* 0x001fca00078e0004 */
[----:B------:R0:W2:Y:S01]  /*5b50*/  LDG.E.CONSTANT R8, desc[UR8][R4.64] ;  /* 0x0000000804087981 */ /* 0x0000a2000c1e9900 */
[----:B-1----:R-:W-:-:S05]  /*5b60*/  IMAD.WIDE.U32 R6, RZ, 0x2400, R6 ;  /* 0x00002400ff067825 */ /* 0x002fca00078e0006 */
[----:B------:R1:W3:Y:S01]  /*5b70*/  LDG.E.CONSTANT R19, desc[UR8][R6.64] ;  /* 0x0000000806137981 */ /* 0x0002e2000c1e9900 */
[----:B------:R-:W4:Y:S02]  /*5b80*/  S2R R0, SR_TID.X ;  /* 0x0000000000007919 */ /* 0x000f240000002100 */
[C---:B----4-:R-:W-:Y:S02]  /*5b90*/  LOP3.LUT R2, R0.reuse, 0x1f, RZ, 0xc0, !PT ;  /* 0x0000001f00027812 */ /* 0x050fe400078ec0ff */
[----:B------:R-:W-:-:S05]  /*5ba0*/  LOP3.LUT R9, R0, 0x3e0, RZ, 0xc0, !PT ;  /* 0x000003e000097812 */ /* 0x000fca00078ec0ff */
[----:B------:R-:W-:-:S04]  /*5bb0*/  IMAD R11, R9, 0x9, R2 ;  /* 0x00000009090b7824 */ /* 0x000fc800078e0202 */
[C---:B------:R-:W-:Y:S02]  /*5bc0*/  VIADD R2, R11.reuse, 0x20 ;  /* 0x000000200b027836 */ /* 0x040fe40000000000 */
[----:B------:R-:W-:-:S03]  /*5bd0*/  VIADD R9, R11, 0x40 ;  /* 0x000000400b097836 */ /* 0x000fc60000000000 */
[----:B------:R-:W-:Y:S01]  /*5be0*/  ISETP.GE.AND P5, PT, R2, UR4, PT ;  /* 0x0000000402007c0c */ /* 0x000fe2000bfa6270 */
[----:B------:R-:W-:Y:S01]  /*5bf0*/  VIADD R2, R11, 0x60 ;  /* 0x000000600b027836 */ /* 0x000fe20000000000 */
[----:B------:R-:W-:Y:S01]  /*5c00*/  ISETP.GE.AND P0, PT, R9, UR4, PT ;  /* 0x0000000409007c0c */ /* 0x000fe2000bf06270 */
[----:B------:R-:W-:-:S03]  /*5c10*/  IMAD.SHL.U32 R9, R11, 0x4, RZ ;  /* 0x000000040b097824 */ /* 0x000fc600078e00ff */
[----:B------:R-:W-:Y:S01]  /*5c20*/  ISETP.GE.AND P4, PT, R2, UR4, PT ;  /* 0x0000000402007c0c */ /* 0x000fe2000bf86270 */
[C---:B------:R-:W-:Y:S01]  /*5c30*/  VIADD R2, R11.reuse, 0xa0 ;  /* 0x000000a00b027836 */ /* 0x040fe20000000000 */
[----:B0-----:R-:W-:Y:S02]  /*5c40*/  IADD3 R4, P2, PT, R4, R9, RZ ;  /* 0x0000000904047210 */ /* 0x001fe40007f5e0ff */
[----:B------:R-:W-:Y:S02]  /*5c50*/  ISETP.GE.AND P6, PT, R11, UR4, PT ;  /* 0x000000040b007c0c */ /* 0x000fe4000bfc6270 */
[----:B-1----:R-:W-:Y:S01]  /*5c60*/  IADD3 R6, P1, PT, R9, R6, RZ ;  /* 0x0000000609067210 */ /* 0x002fe20007f3e0ff */
[C---:B------:R-:W-:Y:S02]  /*5c70*/  VIADD R9, R11.reuse, 0xc0 ;  /* 0x000000c00b097836 */ /* 0x040fe40000000000 */
[----:B------:R-:W-:Y:S01]  /*5c80*/  IMAD.X R5, RZ, RZ, R5, P2 ;  /* 0x000000ffff057224 */ /* 0x000fe200010e0605 */
[----:B------:R-:W-:Y:S01]  /*5c90*/  ISETP.GE.AND P2, PT, R2, UR4, PT ;  /* 0x0000000402007c0c */ /* 0x000fe2000bf46270 */
[----:B------:R-:W-:-:S02]  /*5ca0*/  VIADD R10, R11, 0x80 ;  /* 0x000000800b0a7836 */ /* 0x000fc40000000000 */
[----:B------:R-:W-:Y:S01]  /*5cb0*/  IMAD.X R7, RZ, RZ, R7, P1 ;  /* 0x000000ffff077224 */ /* 0x000fe200008e0607 */
[----:B------:R-:W-:Y:S01]  /*5cc0*/  ISETP.GE.AND P1, PT, R9, UR4, PT ;  /* 0x0000000409007c0c */ /* 0x000fe2000bf26270 */
[C---:B------:R-:W-:Y:S01]  /*5cd0*/  VIADD R12, R11.reuse, 0xe0 ;  /* 0x000000e00b0c7836 */ /* 0x040fe20000000000 */
[----:B------:R-:W-:Y:S01]  /*5ce0*/  ISETP.GE.AND P3, PT, R10, UR4, PT ;  /* 0x000000040a007c0c */ /* 0x000fe2000bf66270 */
[----:B------:R-:W-:Y:S02]  /*5cf0*/  VIADD R10, R11, 0x100 ;  /* 0x000001000b0a7836 */ /* 0x000fe40000000000 */
[----:B--2---:R-:W-:Y:S02]  /*5d00*/  IMAD.MOV.U32 R2, RZ, RZ, R8 ;  /* 0x000000ffff027224 */ /* 0x004fe400078e0008 */
[----:B------:R-:W2:Y:S02]  /*5d10*/  @!P6 LDG.E.CONSTANT R8, desc[UR8][R4.64] ;  /* 0x000000080408e981 */ /* 0x000ea4000c1e9900 */
[----:B------:R-:W-:-:S02]  /*5d20*/  IMAD.MOV.U32 R9, RZ, RZ, R2 ;  /* 0x000000ffff097224 */ /* 0x000fc400078e0002 */
[----:B---3--:R-:W-:Y:S02]  /*5d30*/  IMAD.MOV.U32 R17, RZ, RZ, R19 ;  /* 0x000000ffff117224 */ /* 0x008fe400078e0013 */
[----:B------:R-:W3:Y:S02]  /*5d40*/  @!P6 LDG.E.CONSTANT R19, desc[UR8][R6.64] ;  /* 0x000000080613e981 */ /* 0x000ee4000c1e9900 */
[----:B------:R-:W-:Y:S01]  /*5d50*/  IMAD.MOV.U32 R21, RZ, RZ, R17 ;  /* 0x000000ffff157224 */ /* 0x000fe200078e0011 */
[----:B------:R-:W-:Y:S01]  /*5d60*/  ISETP.GE.AND P6, PT, R12, UR4, PT ;  /* 0x000000040c007c0c */ /* 0x000fe2000bfc6270 */
[----:B------:R-:W4:Y:S04]  /*5d70*/  @!P5 LDG.E.CONSTANT R9, desc[UR8][R4.64+0x80] ;  /* 0x000080080409d981 */ /* 0x000f28000c1e9900 */
[----:B------:R-:W5:Y:S01]  /*5d80*/  @!P5 LDG.E.CONSTANT R21, desc[UR8][R6.64+0x80] ;  /* 0x000080080615d981 */ /* 0x000f62000c1e9900 */
[----:B------:R-:W-:Y:S01]  /*5d90*/  ISETP.GE.AND P5, PT, R10, UR4, PT ;  /* 0x000000040a007c0c */ /* 0x000fe2000bfa6270 */
[----:B------:R-:W-:-:S02]  /*5da0*/  IMAD.MOV.U32 R10, RZ, RZ, R2 ;  /* 0x000000ffff0a7224 */ /* 0x000fc400078e0002 */
[--C-:B------:R-:W-:Y:S02]  /*5db0*/  IMAD.MOV.U32 R11, RZ, RZ, R2.reuse ;  /* 0x000000ffff0b7224 */ /* 0x100fe400078e0002 */
[--C-:B------:R-:W-:Y:S02]  /*5dc0*/  IMAD.MOV.U32 R12, RZ, RZ, R2.reuse ;  /* 0x000000ffff0c7224 */ /* 0x100fe400078e0002 */
[--C-:B------:R-:W-:Y:S01]  /*5dd0*/  IMAD.MOV.U32 R13, RZ, RZ, R2.reuse ;  /* 0x000000ffff0d7224 */ /* 0x100fe200078e0002 */
[----:B------:R-:W3:Y:S01]  /*5de0*/  @!P0 LDG.E.CONSTANT R10, desc[UR8][R4.64+0x100] ;  /* 0x00010008040a8981 */ /* 0x000ee2000c1e9900 */
[--C-:B------:R-:W-:Y:S02]  /*5df0*/  IMAD.MOV.U32 R14, RZ, RZ, R2.reuse ;  /* 0x000000ffff0e7224 */ /* 0x100fe400078e0002 */
[----:B------:R-:W-:Y:S01]  /*5e00*/  IMAD.MOV.U32 R15, RZ, RZ, R2 ;  /* 0x000000ffff0f7224 */ /* 0x000fe200078e0002 */
[----:B------:R-:W5:Y:S04]  /*5e10*/  @!P4 LDG.E.CONSTANT R11, desc[UR8][R4.64+0x180] ;  /* 0x00018008040bc981 */ /* 0x000f68000c1e9900 */
[----:B------:R-:W5:Y:S04]  /*5e20*/  @!P3 LDG.E.CONSTANT R12, desc[UR8][R4.64+0x200] ;  /* 0x00020008040cb981 */ /* 0x000f68000c1e9900 */
[----:B------:R-:W5:Y:S04]  /*5e30*/  @!P2 LDG.E.CONSTANT R13, desc[UR8][R4.64+0x280] ;  /* 0x00028008040da981 */ /* 0x000f68000c1e9900 */
[----:B------:R-:W5:Y:S04]  /*5e40*/  @!P1 LDG.E.CONSTANT R14, desc[UR8][R4.64+0x300] ;  /* 0x00030008040e9981 */ /* 0x000f68000c1e9900 */
[----:B------:R-:W5:Y:S04]  /*5e50*/  @!P6 LDG.E.CONSTANT R15, desc[UR8][R4.64+0x380] ;  /* 0x00038008040fe981 */ /* 0x000f68000c1e9900 */
[----:B------:R0:W5:Y:S01]  /*5e60*/  @!P5 LDG.E.CONSTANT R2, desc[UR8][R4.64+0x400] ;  /* 0x000400080402d981 */ /* 0x000162000c1e9900 */
[----:B------:R-:W-:-:S02]  /*5e70*/  IMAD.MOV.U32 R22, RZ, RZ, R17 ;  /* 0x000000ffff167224 */ /* 0x000fc400078e0011 */
[--C-:B------:R-:W-:Y:S02]  /*5e80*/  IMAD.MOV.U32 R23, RZ, RZ, R17.reuse ;  /* 0x000000ffff177224 */ /* 0x100fe400078e0011 */
[--C-:B------:R-:W-:Y:S02]  /*5e90*/  IMAD.MOV.U32 R24, RZ, RZ, R17.reuse ;  /* 0x000000ffff187224 */ /* 0x100fe400078e0011 */
[--C-:B------:R-:W-:Y:S01]  /*5ea0*/  IMAD.MOV.U32 R25, RZ, RZ, R17.reuse ;  /* 0x000000ffff197224 */ /* 0x100fe200078e0011 */
[----:B------:R-:W5:Y:S01]  /*5eb0*/  @!P0 LDG.E.CONSTANT R22, desc[UR8][R6.64+0x100] ;  /* 0x0001000806168981 */ /* 0x000f62000c1e9900 */
        /* <DEDUP_REMOVED lines=8> */
[----:B0-----:R-:W0:Y:S01]  /*5f40*/  S2R R4, SR_LANEID ;  /* 0x0000000000047919 */ /* 0x001e220000000000 */
[----:B------:R-:W1:Y:S01]  /*5f50*/  S2UR UR5, SR_CgaCtaId ;  /* 0x00000000000579c3 */ /* 0x000e620000008800 */
[----:B------:R-:W-:Y:S01]  /*5f60*/  SHF.R.U32.HI R5, RZ, 0x5, R0 ;  /* 0x00000005ff057819 */ /* 0x000fe20000011600 */
[----:B------:R-:W-:-:S02]  /*5f70*/  UMOV UR4, 0x400 ;  /* 0x0000040000047882 */ /* 0x000fc40000000000 */
[----:B-1----:R-:W-:Y:S02]  /*5f80*/  ULEA UR4, UR5, UR4, 0x18 ;  /* 0x0000000405047291 */ /* 0x002fe4000f8ec0ff */
[----:B0-----:R-:W-:-:S05]  /*5f90*/  IMAD R5, R5, 0x120, R4 ;  /* 0x0000012005057824 */ /* 0x001fca00078e0204 */
[----:B------:R-:W-:-:S05]  /*5fa0*/  LEA R30, R5, UR4, 0x2 ;  /* 0x00000004051e7c11 */ /* 0x000fca000f8e10ff */
[----:B------:R-:W-:Y:S01]  /*5fb0*/  IMAD R31, R4, 0x20, R30 ;  /* 0x00000020041f7824 */ /* 0x000fe200078e021e */
[C---:B------:R-:W-:Y:S02]  /*5fc0*/  LEA R32, R0.reuse, UR4, 0x2 ;  /* 0x0000000400207c11 */ /* 0x040fe4000f8e10ff */
[----:B------:R-:W-:Y:S01]  /*5fd0*/  ISETP.NE.AND P5, PT, R0, RZ, PT ;  /* 0x000000ff0000720c */ /* 0x000fe20003fa5270 */
[----:B------:R-:W-:Y:S01]  /*5fe0*/  IMAD.MOV.U32 R44, RZ, RZ, RZ ;  /* 0x000000ffff2c7224 */ /* 0x000fe200078e00ff */
[----:B--2---:R-:W-:Y:S04]  /*5ff0*/  STS [R30], R8 ;  /* 0x000000081e007388 */ /* 0x004fe80000000800 */
[----:B----4-:R-:W-:Y:S04]  /*6000*/  STS [R30+0x80], R9 ;  /* 0x000080091e007388 */ /* 0x010fe80000000800 */
[----:B---3--:R-:W-:Y:S04]  /*6010*/  STS [R30+0x100], R10 ;  /* 0x0001000a1e007388 */ /* 0x008fe80000000800 */
[----:B-----5:R-:W-:Y:S04]  /*6020*/  STS [R30+0x180], R11 ;  /* 0x0001800b1e007388 */ /* 0x020fe80000000800 */
[----:B------:R-:W-:Y:S04]  /*6030*/  STS [R30+0x200], R12 ;  /* 0x0002000c1e007388 */ /* 0x000fe80000000800 */
[----:B------:R-:W-:Y:S04]  /*6040*/  STS [R30+0x280], R13 ;  /* 0x0002800d1e007388 */ /* 0x000fe80000000800 */
[----:B------:R-:W-:Y:S04]  /*6050*/  STS [R30+0x300], R14 ;  /* 0x0003000e1e007388 */ /* 0x000fe80000000800 */
[----:B------:R-:W-:Y:S04]  /*6060*/  STS [R30+0x380], R15 ;  /* 0x0003800f1e007388 */ /* 0x000fe80000000800 */
[----:B------:R-:W-:Y:S01]  /*6070*/  STS [R30+0x400], R2 ;  /* 0x000400021e007388 */ /* 0x000fe20000000800 */
[----:B------:R-:W-:-:S03]  /*6080*/  NOP ;  /* 0x0000000000007918 */ /* 0x000fc60000000000 */
[----:B------:R-:W0:Y:S04]  /*6090*/  LDS R27, [R31+0x20] ;  /* 0x000020001f1b7984 */ /* 0x000e280000000800 */
[----:B------:R-:W-:Y:S04]  /*60a0*/  LDS R4, [R31] ;  /* 0x000000001f047984 */ /* 0x000fe80000000800 */
[----:B------:R-:W-:Y:S04]  /*60b0*/  LDS R6, [R31+0x4] ;  /* 0x000004001f067984 */ /* 0x000fe80000000800 */
[----:B------:R-:W1:Y:S04]  /*60c0*/  LDS R8, [R31+0x8] ;  /* 0x000008001f087984 */ /* 0x000e680000000800 */
[----:B------:R-:W-:Y:S04]  /*60d0*/  LDS R10, [R31+0xc] ;  /* 0x00000c001f0a7984 */ /* 0x000fe80000000800 */
[----:B------:R-:W2:Y:S04]  /*60e0*/  LDS R12, [R31+0x10] ;  /* 0x000010001f0c7984 */ /* 0x000ea80000000800 */
[----:B------:R-:W-:Y:S04]  /*60f0*/  LDS R14, [R31+0x14] ;  /* 0x000014001f0e7984 */ /* 0x000fe80000000800 */
[----:B------:R-:W-:Y:S04]  /*6100*/  LDS R16, [R31+0x18] ;  /* 0x000018001f107984 */ /* 0x000fe80000000800 */
[----:B------:R-:W-:Y:S01]  /*6110*/  LDS R18, [R31+0x1c] ;  /* 0x00001c001f127984 */ /* 0x000fe20000000800 */
[----:B------:R-:W-:Y:S06]  /*6120*/  BAR.SYNC.DEFER_BLOCKING 0x0 ;  /* 0x0000000000007b1d */ /* 0x000fec0000010000 */
[----:B------:R-:W-:Y:S04]  /*6130*/  STS [R30], R19 ;  /* 0x000000131e007388 */ /* 0x000fe80000000800 */
[----:B------:R-:W-:Y:S04]  /*6140*/  STS [R30+0x80], R21 ;  /* 0x000080151e007388 */ /* 0x000fe80000000800 */
[----:B------:R3:W-:Y:S04]  /*6150*/  STS [R30+0x100], R22 ;  /* 0x000100161e007388 */ /* 0x0007e80000000800 */
[----:B------:R4:W-:Y:S04]  /*6160*/  STS [R30+0x180], R23 ;  /* 0x000180171e007388 */ /* 0x0009e80000000800 */
[----:B------:R5:W-:Y:S04]  /*6170*/  STS [R30+0x200], R24 ;  /* 0x000200181e007388 */ /* 0x000be80000000800 */
[----:B------:R-:W-:Y:S04]  /*6180*/  STS [R30+0x280], R25 ;  /* 0x000280191e007388 */ /* 0x000fe80000000800 */
[----:B------:R1:W-:Y:S04]  /*6190*/  STS [R30+0x300], R28 ;  /* 0x0003001c1e007388 */ /* 0x0003e80000000800 */
[----:B------:R-:W-:Y:S04]  /*61a0*/  STS [R30+0x380], R29 ;  /* 0x0003801d1e007388 */ /* 0x000fe80000000800 */
[----:B------:R-:W-:Y:S01]  /*61b0*/  STS [R30+0x400], R17 ;  /* 0x000400111e007388 */ /* 0x000fe20000000800 */
[----:B------:R-:W-:-:S03]  /*61c0*/  NOP ;  /* 0x0000000000007918 */ /* 0x000fc60000000000 */
[----:B------:R-:W-:Y:S04]  /*61d0*/  LDS R21, [R31+0x20] ;  /* 0x000020001f157984 */ /* 0x000fe80000000800 */
        /* <DEDUP_REMOVED lines=9> */
[----:B0-----:R-:W-:Y:S02]  /*6270*/  STS [R32+0x4d8], R27 ;  /* 0x0004d81b20007388 */ /* 0x001fe40000000800 */
[----:B------:R-:W-:Y:S06]  /*6280*/  BAR.SYNC.DEFER_BLOCKING 0x0 ;  /* 0x0000000000007b1d */ /* 0x000fec0000010000 */
[----:B------:R-:W0:Y:S01]  /*6290*/  @P5 LDS R20, [R32+0x4d4] ;  /* 0x0004d40020145984 */ /* 0x000e220000000800 */
[----:B------:R-:W-:-:S04]  /*62a0*/  IMAD R2, R0, 0x9, RZ ;  /* 0x0000000900027824 */ /* 0x000fc800078e02ff */
[----:B---3--:R-:W-:Y:S01]  /*62b0*/  VIADD R22, R2, 0x2 ;  /* 0x0000000202167836 */ /* 0x008fe20000000000 */
[----:B------:R-:W-:Y:S01]  /*62c0*/  ISETP.NE.U32.AND P4, PT, R3, R2, PT ;  /* 0x000000020300720c */ /* 0x000fe20003f85070 */
[----:B----4-:R-:W-:-:S03]  /*62d0*/  IMAD.MOV.U32 R23, RZ, RZ, 0x1 ;  /* 0x00000001ff177424 */ /* 0x010fc600078e00ff */
[----:B------:R-:W-:Y:S02]  /*62e0*/  ISETP.NE.AND.EX P4, PT, R26, RZ, PT, P4 ;  /* 0x000000ff1a00720c */ /* 0x000fe40003f85340 */
[----:B------:R-:W-:Y:S01]  /*62f0*/  ISETP.EQ.U32.AND P0, PT, R3, R22, PT ;  /* 0x000000160300720c */ /* 0x000fe20003f02070 */
[C---:B------:R-:W-:Y:S01]  /*6300*/  VIADD R22, R2.reuse, 0x6 ;  /* 0x0000000602167836 */ /* 0x040fe20000000000 */
[----:B------:R-:W-:Y:S01]  /*6310*/  SEL R42, RZ, 0x1, P4 ;  /* 0x00000001ff2a7807 */ /* 0x000fe20002000000 */
[----:B-----5:R-:W-:Y:S01]  /*6320*/  VIADD R24, R2, 0x3 ;  /* 0x0000000302187836 */ /* 0x020fe20000000000 */
[----:B------:R-:W-:Y:S01]  /*6330*/  SEL R44, R44, RZ, P4 ;  /* 0x000000ff2c2c7207 */ /* 0x000fe20002000000 */
[----:B-1----:R-:W-:Y:S01]  /*6340*/  VIADD R28, R2, 0x4 ;  /* 0x00000004021c7836 */ /* 0x002fe20000000000 */
[----:B------:R-:W-:Y:S02]  /*6350*/  ISETP.NE.AND P6, PT, R6, R8, PT ;  /* 0x000000080600720c */ /* 0x000fe40003fc5270 */
[----:B------:R-:W-:-:S02]  /*6360*/  SEL R44, R44, RZ, P5 ;  /* 0x000000ff2c2c7207 */ /* 0x000fc40002800000 */
[C---:B------:R-:W-:Y:S02]  /*6370*/  ISETP.EQ.U32.AND P1, PT, R3.reuse, R24, PT ;  /* 0x000000180300720c */ /* 0x040fe40003f22070 */
[----:B------:R-:W-:Y:S02]  /*6380*/  ISETP.EQ.OR.EX P0, PT, R26, RZ, P6, P0 ;  /* 0x000000ff1a00720c */ /* 0x000fe40003702700 */
[----:B------:R-:W-:Y:S02]  /*6390*/  ISETP.EQ.U32.AND P2, PT, R3, R28, PT ;  /* 0x0000001c0300720c */ /* 0x000fe40003f42070 */
[----:B--2---:R-:W-:Y:S02]  /*63a0*/  ISETP.NE.AND P6, PT, R10, R12, PT ;  /* 0x0000000c0a00720c */ /* 0x004fe40003fc5270 */
[----:B0-----:R-:W-:-:S04]  /*63b0*/  @P5 ISETP.NE.AND P3, PT, R20, R4, PT ;  /* 0x000000041400520c */ /* 0x001fc80003f65270 */
[----:B------:R-:W-:Y:S02]  /*63c0*/  @P5 SEL R23, RZ, 0x1, !P3 ;  /* 0x00000001ff175807 */ /* 0x000fe40005800000 */
[C---:B------:R-:W-:Y:S01]  /*63d0*/  ISETP.EQ.U32.AND P3, PT, R3.reuse, R22, PT ;  /* 0x000000160300720c */ /* 0x040fe20003f62070 */
[----:B------:R-:W-:Y:S01]  /*63e0*/  VIADD R22, R2, 0x7 ;  /* 0x0000000702167836 */ /* 0x000fe20000000000 */
[----:B------:R-:W-:Y:S02]  /*63f0*/  @P5 SEL R42, R42, R23, !P4 ;  /* 0x000000172a2a5207 */ /* 0x000fe40006000000 */
[----:B------:R-:W-:Y:S02]  /*6400*/  ISETP.NE.AND P5, PT, R8, R10, PT ;  /* 0x0000000a0800720c */ /* 0x000fe40003fa5270 */
[----:B------:R-:W-:Y:S01]  /*6410*/  ISETP.EQ.U32.AND P4, PT, R3, R22, PT ;  /* 0x000000160300720c */ /* 0x000fe20003f82070 */
[----:B------:R-:W-:Y:S01]  /*6420*/  VIADD R22, R2, 0x8 ;  /* 0x0000000802167836 */ /* 0x000fe20000000000 */
[----:B------:R-:W-:-:S02]  /*6430*/  ISETP.EQ.OR.EX P1, PT, R26, RZ, P5, P1 ;  /* 0x000000ff1a00720c */ /* 0x000fc40002f22710 */
[----:B------:R-:W-:Y:S02]  /*6440*/  ISETP.NE.AND P5, PT, R14, R16, PT ;  /* 0x000000100e00720c */ /* 0x000fe40003fa5270 */
[----:B------:R-:W-:Y:S02]  /*6450*/  ISETP.EQ.OR.EX P2, PT, R26, RZ, P6, P2 ;  /* 0x000000ff1a00720c */ /* 0x000fe40003742720 */
[----:B------:R-:W-:Y:S02]  /*6460*/  ISETP.NE.AND P6, PT, R16, R18, PT ;  /* 0x000000121000720c */ /* 0x000fe40003fc5270 */
[----:B------:R-:W-:Y:S02]  /*6470*/  ISETP.EQ.OR.EX P3, PT, R26, RZ, P5, P3 ;  /* 0x000000ff1a00720c */ /* 0x000fe40002f62730 */
[----:B------:R-:W-:Y:S01]  /*6480*/  ISETP.EQ.U32.AND P5, PT, R3, R22, PT ;  /* 0x000000160300720c */ /* 0x000fe20003fa2070 */
[----:B------:R-:W-:Y:S01]  /*6490*/  VIADD R22, R2, 0x1 ;  /* 0x0000000102167836 */ /* 0x000fe20000000000 */
[----:B------:R-:W-:-:S02]  /*64a0*/  ISETP.EQ.OR.EX P4, PT, R26, RZ, P6, P4 ;  /* 0x000000ff1a00720c */ /* 0x000fc40003782740 */
[----:B------:R-:W-:Y:S02]  /*64b0*/  ISETP.NE.AND P6, PT, R18, R27, PT ;  /* 0x0000001b1200720c */ /* 0x000fe40003fc5270 */
[----:B------:R-:W-:Y:S02]  /*64c0*/  P2R R24, PR, RZ, 0x8 ;  /* 0x00000008ff187803 */ /* 0x000fe40000000000 */
[----:B------:R-:W-:Y:S02]  /*64d0*/  ISETP.EQ.OR.EX P5, PT, R26, RZ, P6, P5 ;  /* 0x000000ff1a00720c */ /* 0x000fe400037a2750 */
[----:B------:R-:W-:Y:S02]  /*64e0*/  ISETP.EQ.U32.AND P6, PT, R3, R22, PT ;  /* 0x000000160300720c */ /* 0x000fe40003fc2070 */
[----:B------:R-:W-:Y:S01]  /*64f0*/  ISETP.NE.AND P3, PT, R4, R6, PT ;  /* 0x000000060400720c */ /* 0x000fe20003f65270 */
[----:B------:R-:W-:-:S03]  /*6500*/  FADD R22, R5, R7 ;  /* 0x0000000705167221 */ /* 0x000fc60000000000 */
[----:B------:R-:W-:-:S04]  /*6510*/  ISETP.EQ.OR.EX P6, PT, R26, RZ, P3, P6 ;  /* 0x000000ff1a00720c */ /* 0x000fc80001fc2760 */
[----:B------:R-:W-:-:S05]  /*6520*/  FSEL R22, R7, R22, P6 ;  /* 0x0000001607167208 */ /* 0x000fca0003000000 */
[----:B------:R-:W-:-:S05]  /*6530*/  FADD R22, R9, R22 ;  /* 0x0000001609167221 */ /* 0x000fca0000000000 */
[----:B------:R-:W-:-:S05]  /*6540*/  FSEL R22, R9, R22, P0 ;  /* 0x0000001609167208 */ /* 0x000fca0000000000 */
[----:B------:R-:W-:Y:S01]  /*6550*/  FADD R22, R11, R22 ;  /* 0x000000160b167221 */ /* 0x000fe20000000000 */
[----:B------:R-:W-:-:S04]  /*6560*/  SEL R23, RZ, 0x1, !P6 ;  /* 0x00000001ff177807 */ /* 0x000fc80007000000 */
[----:B------:R-:W-:Y:S01]  /*6570*/  FSEL R22, R11, R22, P1 ;  /* 0x000000160b167208 */ /* 0x000fe20000800000 */
[----:B------:R-:W-:Y:S01]  /*6580*/  VIADD R2, R2, 0x5 ;  /* 0x0000000502027836 */ /* 0x000fe20000000000 */
[----:B------:R-:W-:-:S03]  /*6590*/  IADD3 R25, P6, PT, R23, R42, RZ ;  /* 0x0000002a17197210 */ /* 0x000fc60007fde0ff */
[----:B------:R-:W-:Y:S01]  /*65a0*/  FADD R22, R13, R22 ;  /* 0x000000160d167221 */ /* 0x000fe20000000000 */
[----:B------:R-:W-:Y:S01]  /*65b0*/  ISETP.NE.AND P3, PT, R12, R14, PT ;  /* 0x0000000e0c00720c */ /* 0x000fe20003f65270 */
[----:B------:R-:W-:Y:S01]  /*65c0*/  IMAD.X R39, RZ, RZ, R44, P6 ;  /* 0x000000ffff277224 */ /* 0x000fe200030e062c */
[----:B------:R-:W-:Y:S02]  /*65d0*/  ISETP.EQ.U32.AND P6, PT, R3, R2, PT ;  /* 0x000000020300720c */ /* 0x000fe40003fc2070 */
[----:B------:R-:W-:Y:S02]  /*65e0*/  FSEL R22, R13, R22, P2 ;  /* 0x000000160d167208 */ /* 0x000fe40001000000 */
[----:B------:R-:W-:-:S03]  /*65f0*/  ISETP.EQ.OR.EX P6, PT, R26, RZ, P3, P6 ;  /* 0x000000ff1a00720c */ /* 0x000fc60001fc2760 */
[----:B------:R-:W-:-:S05]  /*6600*/  FADD R22, R15, R22 ;  /* 0x000000160f167221 */ /* 0x000fca0000000000 */
[----:B------:R-:W-:Y:S02]  /*6610*/  FSEL R22, R15, R22, P6 ;  /* 0x000000160f167208 */ /* 0x000fe40003000000 */
[----:B------:R-:W-:Y:S02]  /*6620*/  ISETP.NE.AND P3, PT, R24, RZ, PT ;  /* 0x000000ff1800720c */ /* 0x000fe40003f65270 */
[----:B------:R-:W-:Y:S01]  /*6630*/  SEL R38, RZ, 0x1, !P0 ;  /* 0x00000001ff267807 */ /* 0x000fe20004000000 */
[----:B------:R-:W-:Y:S01]  /*6640*/  FADD R22, R17, R22 ;  /* 0x0000001611167221 */ /* 0x000fe20000000000 */
[----:B------:R-:W-:Y:S02]  /*6650*/  SEL R23, RZ, 0x1, !P6 ;  /* 0x00000001ff177807 */ /* 0x000fe40007000000 */
[----:B------:R-:W-:Y:S02]  /*6660*/  IADD3 R38, P6, PT, R25, R38, RZ ;  /* 0x0000002619267210 */ /* 0x000fe40007fde0ff */
[----:B------:R-:W-:-:S02]  /*6670*/  FSEL R22, R17, R22, P3 ;  /* 0x0000001611167208 */ /* 0x000fc40001800000 */
[----:B------:R-:W-:Y:S01]  /*6680*/  SEL R25, RZ, 0x1, !P1 ;  /* 0x00000001ff197807 */ /* 0x000fe20004800000 */
[----:B------:R-:W0:Y:S01]  /*6690*/  S2R R46, SR_LANEID ;  /* 0x00000000002e7919 */ /* 0x000e220000000000 */
[----:B------:R-:W-:Y:S02]  /*66a0*/  IMAD.X R2, RZ, RZ, R39, P6 ;  /* 0x000000ffff027224 */ /* 0x000fe400030e0627 */
[C---:B------:R-:W-:Y:S01]  /*66b0*/  FADD R22, R19.reuse, R22 ;  /* 0x0000001613167221 */ /* 0x040fe20000000000 */
[----:B------:R-:W-:Y:S02]  /*66c0*/  IADD3 R28, P6, PT, R38, R25, RZ ;  /* 0x00000019261c7210 */ /* 0x000fe40007fde0ff */
[----:B------:R-:W-:Y:S02]  /*66d0*/  SEL R25, RZ, 0x1, !P2 ;  /* 0x00000001ff197807 */ /* 0x000fe40005000000 */
[----:B------:R-:W-:Y:S01]  /*66e0*/  FSEL R22, R19, R22, P4 ;  /* 0x0000001613167208 */ /* 0x000fe20002000000 */
[----:B------:R-:W-:Y:S01]  /*66f0*/  IMAD.X R29, RZ, RZ, R2, P6 ;  /* 0x000000ffff1d7224 */ /* 0x000fe200030e0602 */
[----:B------:R-:W-:-:S03]  /*6700*/  IADD3 R30, P6, PT, R28, R25, RZ ;  /* 0x000000191c1e7210 */ /* 0x000fc60007fde0ff */
[----:B------:R-:W-:Y:S02]  /*6710*/  @!P5 FADD R21, R21, R22 ;  /* 0x000000161515d221 */ /* 0x000fe40000000000 */
[----:B------:R-:W-:Y:S01]  /*6720*/  IMAD.X R31, RZ, RZ, R29, P6 ;  /* 0x000000ffff1f7224 */ /* 0x000fe200030e061d */
[----:B------:R-:W-:Y:S02]  /*6730*/  IADD3 R32, P6, PT, R30, R23, RZ ;  /* 0x000000171e207210 */ /* 0x000fe40007fde0ff */
[----:B------:R-:W-:Y:S01]  /*6740*/  SEL R23, RZ, 0x1, !P3 ;  /* 0x00000001ff177807 */ /* 0x000fe20005800000 */
[----:B------:R-:W1:Y:S02]  /*6750*/  SHFL.UP PT, R22, R21, 0x1, RZ ;  /* 0x0420000015167989 */ /* 0x000e6400000e00ff */
[----:B------:R-:W-:Y:S01]  /*6760*/  IMAD.X R33, RZ, RZ, R31, P6 ;  /* 0x000000ffff217224 */ /* 0x000fe200030e061f */
[----:B------:R-:W-:Y:S02]  /*6770*/  IADD3 R34, P6, PT, R32, R23, RZ ;  /* 0x0000001720227210 */ /* 0x000fe40007fde0ff */
[----:B------:R-:W-:-:S02]  /*6780*/  SEL R23, RZ, 0x1, !P4 ;  /* 0x00000001ff177807 */ /* 0x000fc40006000000 */
[----:B------:R-:W-:Y:S01]  /*6790*/  SEL R25, RZ, 0x1, !P5 ;  /* 0x00000001ff197807 */ /* 0x000fe20006800000 */
[----:B------:R-:W-:Y:S01]  /*67a0*/  IMAD.X R35, RZ, RZ, R33, P6 ;  /* 0x000000ffff237224 */ /* 0x000fe200030e0621 */
[----:B------:R-:W-:-:S05]  /*67b0*/  IADD3 R36, P5, PT, R34, R23, RZ ;  /* 0x0000001722247210 */ /* 0x000fca0007fbe0ff */
[----:B------:R-:W-:Y:S01]  /*67c0*/  IMAD.X R37, RZ, RZ, R35, P5 ;  /* 0x000000ffff257224 */ /* 0x000fe200028e0623 */
[----:B------:R-:W-:Y:S02]  /*67d0*/  IADD3 R25, P5, PT, R36, R25, RZ ;  /* 0x0000001924197210 */ /* 0x000fe40007fbe0ff */
[----:B0-----:R-:W-:-:S03]  /*67e0*/  ISETP.GE.AND P6, PT, R46, 0x1, PT ;  /* 0x000000012e00780c */ /* 0x001fc60003fc6270 */
[----:B------:R-:W-:Y:S01]  /*67f0*/  IMAD.X R24, RZ, RZ, R37, P5 ;  /* 0x000000ffff187224 */ /* 0x000fe200028e0625 */
[----:B------:R-:W-:Y:S01]  /*6800*/  ISETP.NE.U32.AND P5, PT, R25, RZ, PT ;  /* 0x000000ff1900720c */ /* 0x000fe20003fa5070 */
[----:B-1----:R-:W-:-:S03]  /*6810*/  FADD R22, R21, R22 ;  /* 0x0000001615167221 */ /* 0x002fc60000000000 */
[----:B------:R-:W-:-:S05]  /*6820*/  ISETP.NE.AND.EX P5, PT, R24, RZ, PT, P5 ;  /* 0x000000ff1800720c */ /* 0x000fca0003fa5350 */
[----:B------:R-:W-:Y:S02]  /*6830*/  @P6 FSEL R21, R22, R21, !P5 ;  /* 0x0000001516156208 */ /* 0x000fe40006800000 */
[----:B------:R-:W0:Y:S04]  /*6840*/  SHFL.UP PT, R22, R25, 0x1, RZ ;  /* 0x0420000019167989 */ /* 0x000e2800000e00ff */
[----:B------:R-:W1:Y:S01]  /*6850*/  SHFL.UP PT, R23, R24, 0x1, RZ ;  /* 0x0420000018177989 */ /* 0x000e6200000e00ff */
[----:B0-----:R-:W-:-:S04]  /*6860*/  SEL R22, R22, RZ, P6 ;  /* 0x000000ff16167207 */ /* 0x001fc80003000000 */
[----:B------:R-:W-:Y:S02]  /*6870*/  IADD3 R41, P5, PT, R22, R25, RZ ;  /* 0x0000001916297210 */ /* 0x000fe40007fbe0ff */
[----:B------:R-:W0:Y:S01]  /*6880*/  SHFL.UP PT, R22, R21, 0x2, RZ ;  /* 0x0440000015167989 */ /* 0x000e2200000e00ff */
[----:B-1----:R-:W-:Y:S02]  /*6890*/  SEL R23, R23, RZ, P6 ;  /* 0x000000ff17177207 */ /* 0x002fe40003000000 */
[----:B------:R-:W-:-:S03]  /*68a0*/  ISETP.GE.AND P6, PT, R46, 0x2, PT ;  /* 0x000000022e00780c */ /* 0x000fc60003fc6270 */
[----:B------:R-:W-:Y:S01]  /*68b0*/  IMAD.X R40, R23, 0x1, R24, P5 ;  /* 0x0000000117287824 */ /* 0x000fe200028e0618 */
[----:B------:R-:W-:-:S04]  /*68c0*/  ISETP.NE.U32.AND P5, PT, R41, RZ, PT ;  /* 0x000000ff2900720c */ /* 0x000fc80003fa5070 */
[----:B------:R-:W-:Y:S01]  /*68d0*/  ISETP.NE.AND.EX P5, PT, R40, RZ, PT, P5 ;  /* 0x000000ff2800720c */ /* 0x000fe20003fa5350 */
[----:B0-----:R-:W-:-:S05]  /*68e0*/  FADD R22, R21, R22 ;  /* 0x0000001615167221 */ /* 0x001fca0000000000 */
        /* <DEDUP_REMOVED lines=30> */
[----:B-1----:R-:W-:-:S05]  /*6ad0*/  SEL R23, R23, RZ, P6 ;  /* 0x000000ff17177207 */ /* 0x002fca0003000000 */
[----:B------:R-:W-:Y:S01]  /*6ae0*/  IMAD.X R24, R23, 0x1, R40, P5 ;  /* 0x0000000117187824 */ /* 0x000fe200028e0628 */
[----:B------:R-:W-:-:S04]  /*6af0*/  ISETP.NE.U32.AND P5, PT, R25, RZ, PT ;  /* 0x000000ff1900720c */ /* 0x000fc80003fa5070 */
[----:B------:R-:W-:Y:S01]  /*6b00*/  ISETP.NE.AND.EX P5, PT, R24, RZ, PT, P5 ;  /* 0x000000ff1800720c */ /* 0x000fe20003fa5350 */
[----:B------:R-:W1:Y:S01]  /*6b10*/  SHFL.UP PT, R23, R24, 0x10, RZ ;  /* 0x0600000018177989 */ /* 0x000e6200000e00ff */
[----:B0-----:R-:W-:-:S05]  /*6b20*/  FADD R22, R21, R22 ;  /* 0x0000001615167221 */ /* 0x001fca0000000000 */
[----:B------:R-:W-:Y:S02]  /*6b30*/  FSEL R52, R22, R21, !P5 ;  /* 0x0000001516347208 */ /* 0x000fe40006800000 */
[----:B------:R-:W0:Y:S01]  /*6b40*/  SHFL.UP PT, R22, R25, 0x10, RZ ;  /* 0x0600000019167989 */ /* 0x000e2200000e00ff */
[----:B------:R-:W-:-:S04]  /*6b50*/  ISETP.GE.AND P5, PT, R46, 0x10, PT ;  /* 0x000000102e00780c */ /* 0x000fc80003fa6270 */
[----:B-1----:R-:W-:Y:S02]  /*6b60*/  SEL R23, R23, RZ, P5 ;  /* 0x000000ff17177207 */ /* 0x002fe40002800000 */
[----:B------:R-:W-:Y:S02]  /*6b70*/  FSEL R21, R21, R52, !P5 ;  /* 0x0000003415157208 */ /* 0x000fe40006800000 */
[----:B------:R-:W-:Y:S02]  /*6b80*/  SHF.R.U32.HI R43, RZ, 0x5, R0 ;  /* 0x00000005ff2b7819 */ /* 0x000fe40000011600 */
[----:B0-----:R-:W-:Y:S02]  /*6b90*/  SEL R22, R22, RZ, P5 ;  /* 0x000000ff16167207 */ /* 0x001fe40002800000 */
[----:B------:R-:W-:Y:S02]  /*6ba0*/  ISETP.NE.AND P5, PT, R46, 0x1f, PT ;  /* 0x0000001f2e00780c */ /* 0x000fe40003fa5270 */
[----:B------:R-:W-:-:S05]  /*6bb0*/  IADD3 R22, P6, PT, R22, R25, RZ ;  /* 0x0000001916167210 */ /* 0x000fca0007fde0ff */
[----:B------:R-:W-:-:S06]  /*6bc0*/  IMAD.X R23, R23, 0x1, R24, P6 ;  /* 0x0000000117177824 */ /* 0x000fcc00030e0618 */
[----:B------:R-:W-:-:S05]  /*6bd0*/  @!P5 LEA R49, R43, UR4, 0x4 ;  /* 0x000000042b31dc11 */ /* 0x000fca000f8e20ff */
[----:B------:R-:W-:Y:S04]  /*6be0*/  @!P5 STS [R49+0x8], R52 ;  /* 0x000008343100d388 */ /* 0x000fe80000000800 */
[----:B------:R-:W-:Y:S01]  /*6bf0*/  @!P5 STS.64 [R49], R22 ;  /* 0x000000163100d388 */ /* 0x000fe20000000a00 */
[----:B------:R-:W-:Y:S06]  /*6c00*/  BAR.SYNC.DEFER_BLOCKING 0x0 ;  /* 0x0000000000007b1d */ /* 0x000fec0000010000 */
        /* <DEDUP_REMOVED lines=11> */
[----:B------:R-:W-:-:S04]  /*6cc0*/  ISETP.NE.AND P5, PT, R43, 0x2, PT ;  /* 0x000000022b00780c */ /* 0x000fc80003fa5270 */
[----:B------:R-:W-:Y:S02]  /*6cd0*/  SEL R52, R51, R24, !P5 ;  /* 0x0000001833347207 */ /* 0x000fe40006800000 */
[----:B------:R-:W-:Y:S02]  /*6ce0*/  SEL R54, R53, R25, !P5 ;  /* 0x0000001935367207 */ /* 0x000fe40006800000 */
[----:B------:R-:W1:Y:S01]  /*6cf0*/  LDS.64 R24, [UR4+0x30] ;  /* 0x00003004ff187984 */ /* 0x000e620008000a00 */
[----:B------:R-:W-:Y:S02]  /*6d00*/  FSEL R47, R50, R47, !P5 ;  /* 0x0000002f322f7208 */ /* 0x000fe40006800000 */
[----:B0-----:R-:W-:-:S04]  /*6d10*/  ISETP.NE.U32.AND P5, PT, R40, RZ, PT ;  /* 0x000000ff2800720c */ /* 0x001fc80003fa5070 */
[C---:B------:R-:W-:Y:S02]  /*6d20*/  ISETP.NE.AND.EX P5, PT, R41.reuse, RZ, PT, P5 ;  /* 0x000000ff2900720c */ /* 0x040fe40003fa5350 */
[----:B------:R-:W-:Y:S02]  /*6d30*/  IADD3 R51, P6, PT, R40, R51, RZ ;  /* 0x0000003328337210 */ /* 0x000fe40007fde0ff */
[----:B------:R-:W0:Y:S03]  /*6d40*/  LDS R40, [UR4+0x38] ;  /* 0x00003804ff287984 */ /* 0x000e260008000800 */
[----:B------:R-:W-:-:S06]  /*6d50*/  IMAD.X R53, R41, 0x1, R53, P6 ;  /* 0x0000000129357824 */ /* 0x000fcc00030e0635 */
[----:B------:R-:W-:Y:S01]  /*6d60*/  @!P5 FADD R49, R50, R49 ;  /* 0x000000313231d221 */ /* 0x000fe20000000000 */
[----:B------:R-:W-:Y:S02]  /*6d70*/  ISETP.NE.AND P5, PT, R43, 0x3, PT ;  /* 0x000000032b00780c */ /* 0x000fe40003fa5270 */
[C---:B-1----:R-:W-:Y:S02]  /*6d80*/  IADD3 R41, P6, PT, R24.reuse, R51, RZ ;  /* 0x0000003318297210 */ /* 0x042fe40007fde0ff */
[----:B------:R-:W-:Y:S02]  /*6d90*/  SEL R52, R51, R52, !P5 ;  /* 0x0000003433347207 */ /* 0x000fe40006800000 */
[----:B------:R-:W-:Y:S02]  /*6da0*/  SEL R54, R53, R54, !P5 ;  /* 0x0000003635367207 */ /* 0x000fe40006800000 */
[----:B------:R-:W-:Y:S02]  /*6db0*/  FSEL R47, R49, R47, !P5 ;  /* 0x0000002f312f7208 */ /* 0x000fe40006800000 */
[----:B------:R-:W-:Y:S01]  /*6dc0*/  ISETP.NE.U32.AND P5, PT, R24, RZ, PT ;  /* 0x000000ff1800720c */ /* 0x000fe20003fa5070 */
[----:B------:R-:W-:-:S03]  /*6dd0*/  IMAD.X R51, R25, 0x1, R53, P6 ;  /* 0x0000000119337824 */ /* 0x000fc600030e0635 */
[----:B------:R-:W-:Y:S02]  /*6de0*/  ISETP.NE.AND.EX P5, PT, R25, RZ, PT, P5 ;  /* 0x000000ff1900720c */ /* 0x000fe40003fa5350 */
[----:B------:R-:W1:Y:S11]  /*6df0*/  LDS.64 R24, [UR4+0x40] ;  /* 0x00004004ff187984 */ /* 0x000e760008000a00 */
[----:B0-----:R-:W-:Y:S01]  /*6e00*/  @!P5 FADD R40, R49, R40 ;  /* 0x000000283128d221 */ /* 0x001fe20000000000 */
[----:B------:R-:W-:-:S04]  /*6e10*/  ISETP.NE.AND P5, PT, R43, 0x4, PT ;  /* 0x000000042b00780c */ /* 0x000fc80003fa5270 */
[----:B------:R-:W-:Y:S02]  /*6e20*/  SEL R52, R41, R52, !P5 ;  /* 0x0000003429347207 */ /* 0x000fe40006800000 */
[----:B------:R-:W-:Y:S02]  /*6e30*/  SEL R54, R51, R54, !P5 ;  /* 0x0000003633367207 */ /* 0x000fe40006800000 */
[----:B-1----:R-:W-:Y:S02]  /*6e40*/  IADD3 R49, P6, PT, R24, R41, RZ ;  /* 0x0000002918317210 */ /* 0x002fe40007fde0ff */
[----:B------:R-:W0:Y:S01]  /*6e50*/  LDS R41, [UR4+0x48] ;  /* 0x00004804ff297984 */ /* 0x000e220008000800 */
[----:B------:R-:W-:Y:S02]  /*6e60*/  FSEL R47, R40, R47, !P5 ;  /* 0x0000002f282f7208 */ /* 0x000fe40006800000 */
[----:B------:R-:W-:Y:S01]  /*6e70*/  ISETP.NE.U32.AND P5, PT, R24, RZ, PT ;  /* 0x000000ff1800720c */ /* 0x000fe20003fa5070 */
[----:B------:R-:W-:-:S03]  /*6e80*/  IMAD.X R53, R25, 0x1, R51, P6 ;  /* 0x0000000119357824 */ /* 0x000fc600030e0633 */
[----:B------:R-:W-:Y:S02]  /*6e90*/  ISETP.NE.AND.EX P5, PT, R25, RZ, PT, P5 ;  /* 0x000000ff1900720c */ /* 0x000fe40003fa5350 */
[----:B------:R-:W1:Y:S11]  /*6ea0*/  LDS.64 R24, [UR4+0x50] ;  /* 0x00005004ff187984 */ /* 0x000e760008000a00 */
[----:B0-----:R-:W-:-:S02]  /*6eb0*/  @!P5 FADD R41, R40, R41 ;  /* 0x000000292829d221 */ /* 0x001fc40000000000 */
[----:B------:R-:W0:Y:S01]  /*6ec0*/  LDS R40, [UR4+0x58] ;  /* 0x00005804ff287984 */ /* 0x000e220008000800 */
[----:B------:R-:W-:-:S04]  /*6ed0*/  ISETP.NE.AND P5, PT, R43, 0x5, PT ;  /* 0x000000052b00780c */ /* 0x000fc80003fa5270 */
[----:B------:R-:W-:Y:S02]  /*6ee0*/  SEL R52, R49, R52, !P5 ;  /* 0x0000003431347207 */ /* 0x000fe40006800000 */
[----:B------:R-:W-:Y:S02]  /*6ef0*/  SEL R54, R53, R54, !P5 ;  /* 0x0000003635367207 */ /* 0x000fe40006800000 */
[----:B------:R-:W-:Y:S02]  /*6f00*/  FSEL R47, R41, R47, !P5 ;  /* 0x0000002f292f7208 */ /* 0x000fe40006800000 */
[C---:B-1----:R-:W-:Y:S02]  /*6f10*/  IADD3 R49, P6, PT, R24.reuse, R49, RZ ;  /* 0x0000003118317210 */ /* 0x042fe40007fde0ff */
[----:B------:R-:W-:-:S03]  /*6f20*/  ISETP.NE.U32.AND P5, PT, R24, RZ, PT ;  /* 0x000000ff1800720c */ /* 0x000fc60003fa5070 */
[C---:B------:R-:W-:Y:S01]  /*6f30*/  IMAD.X R51, R25.reuse, 0x1, R53, P6 ;  /* 0x0000000119337824 */ /* 0x040fe200030e0635 */
[----:B------:R-:W-:Y:S02]  /*6f40*/  ISETP.NE.AND.EX P5, PT, R25, RZ, PT, P5 ;  /* 0x000000ff1900720c */ /* 0x000fe40003fa5350 */
[----:B------:R-:W1:Y:S11]  /*6f50*/  LDS.64 R24, [UR4+0x60] ;  /* 0x00006004ff187984 */ /* 0x000e760008000a00 */
[----:B0-----:R-:W-:Y:S01]  /*6f60*/  @!P5 FADD R40, R41, R40 ;  /* 0x000000282928d221 */ /* 0x001fe20000000000 */
[----:B------:R-:W-:-:S04]  /*6f70*/  ISETP.NE.AND P5, PT, R43, 0x6, PT ;  /* 0x000000062b00780c */ /* 0x000fc80003fa5270 */
[----:B------:R-:W-:Y:S02]  /*6f80*/  FSEL R50, R40, R47, !P5 ;  /* 0x0000002f28327208 */ /* 0x000fe40006800000 */
[----:B------:R-:W0:Y:S01]  /*6f90*/  LDS R47, [UR4+0x68] ;  /* 0x00006804ff2f7984 */ /* 0x000e220008000800 */
[----:B------:R-:W-:Y:S02]  /*6fa0*/  SEL R52, R49, R52, !P5 ;  /* 0x0000003431347207 */ /* 0x000fe40006800000 */
[----:B------:R-:W-:Y:S02]  /*6fb0*/  SEL R54, R51, R54, !P5 ;  /* 0x0000003633367207 */ /* 0x000fe40006800000 */
[----:B-1----:R-:W-:-:S04]  /*6fc0*/  ISETP.NE.U32.AND P5, PT, R24, RZ, PT ;  /* 0x000000ff1800720c */ /* 0x002fc80003fa5070 */
[----:B------:R-:W-:Y:S02]  /*6fd0*/  ISETP.NE.AND.EX P5, PT, R25, RZ, PT, P5 ;  /* 0x000000ff1900720c */ /* 0x000fe40003fa5350 */
[----:B------:R-:W-:-:S05]  /*6fe0*/  IADD3 R49, P6, PT, R24, R49, RZ ;  /* 0x0000003118317210 */ /* 0x000fca0007fde0ff */
[----:B------:R-:W-:Y:S02]  /*6ff0*/  IMAD.X R41, R25, 0x1, R51, P6 ;  /* 0x0000000119297824 */ /* 0x000fe400030e0633 */
[----:B------:R-:W1:Y:S04]  /*7000*/  SHFL.UP PT, R51, R22, 0x1, RZ ;  /* 0x0420000016337989 */ /* 0x000e6800000e00ff */
[----:B------:R-:W2:Y:S01]  /*7010*/  SHFL.UP PT, R23, R23, 0x1, RZ ;  /* 0x0420000017177989 */ /* 0x000ea200000e00ff */
[----:B0-----:R-:W-:Y:S01]  /*7020*/  @!P5 FADD R47, R40, R47 ;  /* 0x0000002f282fd221 */ /* 0x001fe20000000000 */
[----:B------:R-:W-:-:S04]  /*7030*/  ISETP.NE.AND P5, PT, R43, 0x7, PT ;  /* 0x000000072b00780c */ /* 0x000fc80003fa5270 */
[----:B------:R-:W-:Y:S02]  /*7040*/  SEL R25, R49, R52, !P5 ;  /* 0x0000003431197207 */ /* 0x000fe40006800000 */
[----:B------:R-:W-:Y:S02]  /*7050*/  SEL R24, R41, R54, !P5 ;  /* 0x0000003629187207 */ /* 0x000fe40006800000 */
[----:B------:R-:W-:Y:S02]  /*7060*/  FSEL R50, R47, R50, !P5 ;  /* 0x000000322f327208 */ /* 0x000fe40006800000 */
[----:B------:R-:W-:-:S04]  /*7070*/  ISETP.NE.U32.AND P5, PT, R25, RZ, PT ;  /* 0x000000ff1900720c */ /* 0x000fc80003fa5070 */
[----:B------:R-:W-:Y:S01]  /*7080*/  ISETP.NE.AND.EX P5, PT, R24, RZ, PT, P5 ;  /* 0x000000ff1800720c */ /* 0x000fe20003fa5350 */
[----:B------:R-:W0:Y:S01]  /*7090*/  SHFL.UP PT, R40, R21, 0x1, RZ ;  /* 0x0420000015287989 */ /* 0x000e2200000e00ff */
[----:B------:R-:W-:Y:S02]  /*70a0*/  P2R R48, PR, RZ, 0x8 ;  /* 0x00000008ff307803 */ /* 0x000fe40000000000 */
[----:B------:R-:W-:-:S09]  /*70b0*/  ISETP.GE.U32.AND P3, PT, R0, 0x20, PT ;  /* 0x000000200000780c */ /* 0x000fd20003f66070 */
[----:B------:R-:W-:Y:S01]  /*70c0*/  @!P5 FADD R50, RZ, R50 ;  /* 0x00000032ff32d221 */ /* 0x000fe20000000000 */
[----:B-1----:R-:W-:-:S04]  /*70d0*/  ISETP.NE.U32.AND P5, PT, R51, RZ, PT ;  /* 0x000000ff3300720c */ /* 0x002fc80003fa5070 */
[----:B--2---:R-:W-:Y:S02]  /*70e0*/  ISETP.NE.AND.EX P5, PT, R23, RZ, PT, P5 ;  /* 0x000000ff1700720c */ /* 0x004fe40003fa5350 */
[----:B------:R-:W-:Y:S01]  /*70f0*/  FSEL R43, R50, RZ, P3 ;  /* 0x000000ff322b7208 */ /* 0x000fe20001800000 */
[----:B------:R-:W-:Y:S01]  /*7100*/  IMAD R50, R0, 0x9, RZ ;  /* 0x0000000900327824 */ /* 0x000fe200078e02ff */
[----:B------:R-:W-:-:S03]  /*7110*/  P2R R45, PR, RZ, 0x10 ;  /* 0x00000010ff2d7803 */ /* 0x000fc60000000000 */
[----:B------:R-:W-:-:S06]  /*7120*/  VIADD R50, R50, 0x1 ;  /* 0x0000000132327836 */ /* 0x000fcc0000000000 */
[----:B0-----:R-:W-:Y:S01]  /*7130*/  @!P5 FADD R40, R40, R43 ;  /* 0x0000002b2828d221 */ /* 0x001fe20000000000 */
[----:B------:R-:W-:-:S04]  /*7140*/  ISETP.NE.U32.AND P5, PT, R42, RZ, PT ;  /* 0x000000ff2a00720c */ /* 0x000fc80003fa5070 */
[----:B------:R-:W-:Y:S02]  /*7150*/  ISETP.NE.AND.EX P5, PT, R44, RZ, PT, P5 ;  /* 0x000000ff2c00720c */ /* 0x000fe40003fa5350 */
[----:B------:R-:W-:Y:S02]  /*7160*/  ISETP.NE.AND P4, PT, R46, RZ, PT ;  /* 0x000000ff2e00720c */ /* 0x000fe40003f85270 */
[----:B------:R-:W-:Y:S02]  /*7170*/  ISETP.NE.U32.AND P6, PT, R3, R50, PT ;  /* 0x000000320300720c */ /* 0x000fe40003fc5070 */
[----:B------:R-:W-:Y:S02]  /*7180*/  FSEL R21, R43, R40, !P4 ;  /* 0x000000282b157208 */ /* 0x000fe40006000000 */
[----:B------:R-:W-:-:S05]  /*7190*/  ISETP.NE.AND.EX P6, PT, R26, RZ, PT, P6 ;  /* 0x000000ff1a00720c */ /* 0x000fca0003fc5360 */
[----:B------:R-:W-:Y:S01]  /*71a0*/  @!P5 FADD R5, R5, R21 ;  /* 0x000000150505d221 */ /* 0x000fe20000000000 */
[----:B------:R-:W-:Y:S02]  /*71b0*/  P2R R52, PR, RZ, 0x8 ;  /* 0x00000008ff347803 */ /* 0x000fe40000000000 */
[----:B------:R-:W-:Y:S01]  /*71c0*/  ISETP.NE.AND P3, PT, R4, R6, PT ;  /* 0x000000060400720c */ /* 0x000fe20003f65270 */
[----:B------:R-:W-:-:S05]  /*71d0*/  FADD R22, R7, R5 ;  /* 0x0000000507167221 */ /* 0x000fca0000000000 */
[----:B------:R-:W-:Y:S01]  /*71e0*/  @P6 FSEL R7, R7, R22, P3 ;  /* 0x0000001607076208 */ /* 0x000fe20001800000 */
[----:B------:R-:W-:-:S04]  /*71f0*/  IMAD R22, R0, 0x9, RZ ;  /* 0x0000000900167824 */ /* 0x000fc800078e02ff */
[----:B------:R-:W-:Y:S02]  /*7200*/  VIADD R22, R22, 0x5 ;  /* 0x0000000516167836 */ /* 0x000fe40000000000 */
[----:B------:R-:W-:-:S03]  /*7210*/  @!P0 FADD R9, R9, R7 ;  /* 0x0000000709098221 */ /* 0x000fc60000000000 */
[----:B------:R-:W-:Y:S01]  /*7220*/  ISETP.NE.U32.AND P6, PT, R3, R22, PT ;  /* 0x000000160300720c */ /* 0x000fe20003fc5070 */
[----:B------:R-:W-:-:S03]  /*7230*/  @!P1 FADD R11, R11, R9 ;  /* 0x000000090b0b9221 */ /* 0x000fc60000000000 */
[----:B------:R-:W-:Y:S01]  /*7240*/  ISETP.NE.AND.EX P6, PT, R26, RZ, PT, P6 ;  /* 0x000000ff1a00720c */ /* 0x000fe20003fc5360 */
[----:B------:R-:W-:Y:S01]  /*7250*/  @!P2 FADD R13, R13, R11 ;  /* 0x0000000b0d0da221 */ /* 0x000fe20000000000 */
[----:B------:R-:W-:Y:S02]  /*7260*/  P2R R40, PR, RZ, 0x10 ;  /* 0x00000010ff287803 */ /* 0x000fe40000000000 */
[----:B------:R-:W-:Y:S01]  /*7270*/  ISETP.NE.AND P4, PT, R12, R14, PT ;  /* 0x0000000e0c00720c */ /* 0x000fe20003f85270 */
[----:B------:R-:W-:-:S08]  /*7280*/  FADD R22, R15, R13 ;  /* 0x0000000d0f167221 */ /* 0x000fd00000000000 */
[----:B------:R-:W-:Y:S02]  /*7290*/  @P6 FSEL R15, R15, R22, P4 ;  /* 0x000000160f0f6208 */ /* 0x000fe40002000000 */
[----:B------:R-:W-:Y:S02]  /*72a0*/  ISETP.EQ.U32.AND P6, PT, R3, R50, PT ;  /* 0x000000320300720c */ /* 0x000fe40003fc2070 */
[----:B------:R-:W-:Y:S02]  /*72b0*/  ISETP.NE.AND P4, PT, R40, RZ, PT ;  /* 0x000000ff2800720c */ /* 0x000fe40003f85270 */
[----:B------:R-:W-:Y:S02]  /*72c0*/  ISETP.EQ.OR.EX P6, PT, R26, RZ, P3, P6 ;  /* 0x000000ff1a00720c */ /* 0x000fe40001fc2760 */
[----:B------:R-:W-:Y:S02]  /*72d0*/  ISETP.NE.AND P3, PT, R52, RZ, PT ;  /* 0x000000ff3400720c */ /* 0x000fe40003f65270 */
[----:B------:R-:W-:-:S02]  /*72e0*/  SEL R22, R51, RZ, P4 ;  /* 0x000000ff33167207 */ /* 0x000fc40002000000 */
[----:B------:R-:W-:Y:S02]  /*72f0*/  SEL R46, R23, RZ, P4 ;  /* 0x000000ff172e7207 */ /* 0x000fe40002000000 */
[----:B------:R-:W-:Y:S02]  /*7300*/  ISETP.NE.AND P4, PT, R45, RZ, PT ;  /* 0x000000ff2d00720c */ /* 0x000fe40003f85270 */
[----:B------:R-:W-:Y:S02]  /*7310*/  SEL R45, R25, RZ, P3 ;  /* 0x000000ff192d7207 */ /* 0x000fe40001800000 */
[----:B------:R-:W-:Y:S02]  /*7320*/  SEL R23, R24, RZ, P3 ;  /* 0x000000ff18177207 */ /* 0x000fe40001800000 */
[----:B------:R-:W-:Y:S01]  /*7330*/  IADD3 R45, P3, PT, R22, R45, RZ ;  /* 0x0000002d162d7210 */ /* 0x000fe20007f7e0ff */
[----:B------:R-:W-:Y:S04]  /*7340*/  LDS R24, [UR4+0x78] ;  /* 0x00007804ff187984 */ /* 0x000fe80008000800 */
[----:B------:R-:W-:-:S02]  /*7350*/  IMAD.X R46, R46, 0x1, R23, P3 ;  /* 0x000000012e2e7824 */ /* 0x000fc400018e0617 */
[----:B------:R-:W0:Y:S01]  /*7360*/  LDS.64 R22, [UR4+0x70] ;  /* 0x00007004ff167984 */ /* 0x000e220008000a00 */
[----:B------:R-:W-:Y:S02]  /*7370*/  SEL R51, RZ, 0x1, !P6 ;  /* 0x00000001ff337807 */ /* 0x000fe40007000000 */
[----:B------:R-:W-:-:S05]  /*7380*/  IADD3 R43, P6, PT, R45, R42, RZ ;  /* 0x0000002a2d2b7210 */ /* 0x000fca0007fde0ff */
[----:B------:R-:W-:Y:S02]  /*7390*/  IMAD.X R44, R46, 0x1, R44, P6 ;  /* 0x000000012e2c7824 */ /* 0x000fe400030e062c */
[----:B------:R-:W-:Y:S01]  /*73a0*/  IMAD.IADD R42, R51, 0x1, R42 ;  /* 0x00000001332a7824 */ /* 0x000fe200078e022a */
[----:B0-----:R-:W-:-:S05]  /*73b0*/  IADD3 R40, P6, PT, R22, R49, RZ ;  /* 0x0000003116287210 */ /* 0x001fca0007fde0ff */
[----:B------:R-:W-:Y:S01]  /*73c0*/  IMAD.X R25, R23, 0x1, R41, P6 ;  /* 0x0000000117197824 */ /* 0x000fe200030e0629 */
[----:B------:R-:W-:-:S04]  /*73d0*/  ISETP.NE.U32.AND P6, PT, R22, RZ, PT ;  /* 0x000000ff1600720c */ /* 0x000fc80003fc5070 */
[----:B------:R-:W-:-:S13]  /*73e0*/  ISETP.NE.AND.EX P6, PT, R23, RZ, PT, P6 ;  /* 0x000000ff1700720c */ /* 0x000fda0003fc5360 */
[----:B------:R-:W-:Y:S01]  /*73f0*/  @!P6 FADD R24, R47, R24 ;  /* 0x000000182f18e221 */ /* 0x000fe20000000000 */
[----:B------:R-:W-:-:S05]  /*7400*/  IADD3 R41, P6, PT, R45, R42, RZ ;  /* 0x0000002a2d297210 */ /* 0x000fca0007fde0ff */
[----:B------:R-:W-:Y:S01]  /*7410*/  IMAD.X R42, R46, 0x1, R39, P6 ;  /* 0x000000012e2a7824 */ /* 0x000fe200030e0627 */
        /* <DEDUP_REMOVED lines=10> */
[----:B------:R-:W-:Y:S02]  /*74c0*/  IADD3 R36, P6, PT, R45, R36, RZ ;  /* 0x000000242d247210 */ /* 0x000fe40007fde0ff */
[----:B------:R-:W-:-:S03]  /*74d0*/  ISETP.NE.AND P3, PT, R48, RZ, PT ;  /* 0x000000ff3000720c */ /* 0x000fc60003f65270 */
[----:B------:R-:W-:Y:S01]  /*74e0*/  IMAD.X R37, R46, 0x1, R37, P6 ;  /* 0x000000012e257824 */ /* 0x000fe200030e0625 */
[----:B------:R-:W-:-:S04]  /*74f0*/  ISETP.GE.U32.AND P6, PT, R40, 0x101, PT ;  /* 0x000001012800780c */ /* 0x000fc80003fc6070 */
[----:B------:R-:W-:Y:S01]  /*7500*/  ISETP.GE.AND.EX P6, PT, R25, RZ, PT, P6 ;  /* 0x000000ff1900720c */ /* 0x000fe20003fc6360 */
[----:B------:R-:W-:Y:S04]  /*7510*/  BSSY.RECONVERGENT B0, `(.L_x_1110) ;  /* 0x00000f6000007945 */ /* 0x000fe80003800200 */
[----:B------:R-:W-:-:S04]  /*7520*/  @!P3 FADD R17, R17, R15 ;  /* 0x0000000f1111b221 */ /* 0x000fc80000000000 */
[----:B------:R-:W-:-:S04]  /*7530*/  @!P4 FADD R19, R19, R17 ;  /* 0x000000111313c221 */ /* 0x000fc80000000000 */
[----:B------:R-:W-:Y:S05]  /*7540*/  @!P6 BRA `(.L_x_1111) ;  /* 0x0000000400dce947 */ /* 0x000fea0003800000 */
[----:B------:R-:W-:Y:S01]  /*7550*/  IMAD.MOV.U32 R23, RZ, RZ, 0x1 ;  /* 0x00000001ff177424 */ /* 0x000fe200078e00ff */
[----:B------:R-:W-:Y:S01]  /*7560*/  BAR.SYNC.DEFER_BLOCKING 0x0 ;  /* 0x0000000000007b1d */ /* 0x000fe20000010000 */
[----:B------:R-:W-:Y:S02]  /*7570*/  P2R R28, PR, RZ, 0x10 ;  /* 0x00000010ff1c7803 */ /* 0x000fe40000000000 */
[----:B------:R-:W-:Y:S01]  /*7580*/  IMAD R22, R0, 0x9, R23 ;  /* 0x0000000900167824 */ /* 0x000fe200078e0217 */
[----:B------:R-:W-:Y:S01]  /*7590*/  ISETP.NE.AND P4, PT, R4, R6, PT ;  /* 0x000000060400720c */ /* 0x000fe20003f85270 */
[----:B------:R-:W-:Y:S01]  /*75a0*/  IMAD.MOV.U32 R23, RZ, RZ, 0x9 ;  /* 0x00000009ff177424 */ /* 0x000fe200078e00ff */
[----:B------:R-:W-:Y:S01]  /*75b0*/  @P5 LEA R45, R45, UR4, 0x3 ;  /* 0x000000042d2d5c11 */ /* 0x000fe2000f8e18ff */
[----:B------:R-:W0:Y:S01]  /*75c0*/  LDCU.128 UR16, c[0x0][0x390] ;  /* 0x00007200ff1077ac */ /* 0x000e220008000c00 */
[----:B------:R-:W-:Y:S01]  /*75d0*/  ISETP.NE.U32.AND P6, PT, R3, R22, PT ;  /* 0x000000160300720c */ /* 0x000fe20003fc5070 */
[----:B------:R-:W-:Y:S01]  /*75e0*/  IMAD R22, R0, R23, 0x5 ;  /* 0x0000000500167424 */ /* 0x000fe200078e0217 */
[----:B------:R-:W-:Y:S01]  /*75f0*/  @P0 LEA R41, R41, UR4, 0x3 ;  /* 0x0000000429290c11 */ /* 0x000fe2000f8e18ff */
[----:B------:R-:W-:Y:S01]  /*7600*/  BSSY.RECONVERGENT B1, `(.L_x_1112) ;  /* 0x000006a000017945 */ /* 0x000fe20003800200 */
[----:B------:R-:W-:-:S02]  /*7610*/  ISETP.NE.AND.EX P6, PT, R26, RZ, !P4, P6 ;  /* 0x000000ff1a00720c */ /* 0x000fc400067c5360 */
[----:B------:R-:W-:Y:S02]  /*7620*/  ISETP.NE.AND P4, PT, R28, RZ, PT ;  /* 0x000000ff1c00720c */ /* 0x000fe40003f85270 */
[----:B------:R-:W-:Y:S02]  /*7630*/  @P1 LEA R38, R38, UR4, 0x3 ;  /* 0x0000000426261c11 */ /* 0x000fe4000f8e18ff */
[----:B------:R-:W-:Y:S02]  /*7640*/  @P2 LEA R2, R2, UR4, 0x3 ;  /* 0x0000000402022c11 */ /* 0x000fe4000f8e18ff */
[----:B------:R-:W-:Y:S01]  /*7650*/  @P3 LEA R32, R32, UR4, 0x3 ;  /* 0x0000000420203c11 */ /* 0x000fe2000f8e18ff */
[----:B------:R1:W-:Y:S04]  /*7660*/  @P5 STS.64 [R45], R20 ;  /* 0x000000142d005388 */ /* 0x0003e80000000a00 */
[----:B------:R-:W-:-:S02]  /*7670*/  @!P6 LEA R43, R43, UR4, 0x3 ;  /* 0x000000042b2bec11 */ /* 0x000fc4000f8e18ff */
[----:B------:R-:W-:Y:S01]  /*7680*/  ISETP.NE.U32.AND P5, PT, R3, R22, PT ;  /* 0x000000160300720c */ /* 0x000fe20003fa5070 */
[----:B------:R-:W-:Y:S01]  /*7690*/  IMAD R22, R0, R23, 0x8 ;  /* 0x0000000800167424 */ /* 0x000fe200078e0217 */
[----:B------:R-:W-:Y:S01]  /*76a0*/  @P4 LEA R34, R34, UR4, 0x3 ;  /* 0x0000000422224c11 */ /* 0x000fe2000f8e18ff */
[----:B------:R1:W-:Y:S01]  /*76b0*/  @!P6 STS.64 [R43], R4 ;  /* 0x000000042b00e388 */ /* 0x0003e20000000a00 */
[----:B------:R-:W-:-:S03]  /*76c0*/  ISETP.NE.AND P6, PT, R12, R14, PT ;  /* 0x0000000e0c00720c */ /* 0x000fc60003fc5270 */
[----:B------:R1:W-:Y:S01]  /*76d0*/  @P0 STS.64 [R41], R6 ;  /* 0x0000000629000388 */ /* 0x0003e20000000a00 */
[----:B------:R-:W-:Y:S02]  /*76e0*/  ISETP.NE.AND.EX P5, PT, R26, RZ, !P6, P5 ;  /* 0x000000ff1a00720c */ /* 0x000fe400077a5350 */
[----:B------:R-:W-:Y:S01]  /*76f0*/  ISETP.NE.U32.AND P0, PT, R3, R22, PT ;  /* 0x000000160300720c */ /* 0x000fe20003f05070 */
[----:B------:R1:W-:Y:S01]  /*7700*/  @P1 STS.64 [R38], R8 ;  /* 0x0000000826001388 */ /* 0x0003e20000000a00 */
[----:B------:R-:W-:-:S03]  /*7710*/  ISETP.NE.AND P6, PT, R18, R27, PT ;  /* 0x0000001b1200720c */ /* 0x000fc60003fc5270 */
[----:B------:R1:W-:Y:S01]  /*7720*/  @P2 STS.64 [R2], R10 ;  /* 0x0000000a02002388 */ /* 0x0003e20000000a00 */
[----:B------:R-:W-:-:S05]  /*7730*/  ISETP.NE.AND.EX P0, PT, R26, RZ, !P6, P0 ;  /* 0x000000ff1a00720c */ /* 0x000fca0007705300 */
[----:B------:R-:W-:-:S05]  /*7740*/  @!P5 LEA R30, R30, UR4, 0x3 ;  /* 0x000000041e1edc11 */ /* 0x000fca000f8e18ff */
[----:B------:R1:W-:Y:S03]  /*7750*/  @!P5 STS.64 [R30], R12 ;  /* 0x0000000c1e00d388 */ /* 0x0003e60000000a00 */
[----:B------:R-:W-:Y:S01]  /*7760*/  @!P0 LEA R36, R36, UR4, 0x3 ;  /* 0x0000000424248c11 */ /* 0x000fe2000f8e18ff */
[----:B------:R1:W-:Y:S04]  /*7770*/  @P3 STS.64 [R32], R14 ;  /* 0x0000000e20003388 */ /* 0x0003e80000000a00 */
[----:B------:R1:W-:Y:S04]  /*7780*/  @P4 STS.64 [R34], R16 ;  /* 0x0000001022004388 */ /* 0x0003e80000000a00 */
[----:B------:R1:W-:Y:S01]  /*7790*/  @!P0 STS.64 [R36], R18 ;  /* 0x0000001224008388 */ /* 0x0003e20000000a00 */
[----:B------:R-:W-:Y:S01]  /*77a0*/  BAR.SYNC.DEFER_BLOCKING 0x0 ;  /* 0x0000000000007b1d */ /* 0x000fe20000010000 */
[----:B------:R-:W-:-:S04]  /*77b0*/  ISETP.GT.U32.AND P0, PT, R40, R0, PT ;  /* 0x000000002800720c */ /* 0x000fc80003f04070 */
[----:B------:R-:W-:-:S13]  /*77c0*/  ISETP.GT.U32.AND.EX P0, PT, R25, RZ, PT, P0 ;  /* 0x000000ff1900720c */ /* 0x000fda0003f04100 */
[----:B01----:R-:W-:Y:S05]  /*77d0*/  @!P0 BRA `(.L_x_1113) ;  /* 0x0000000400308947 */ /* 0x003fea0003800000 */
[----:B------:R-:W-:Y:S01]  /*77e0*/  IMAD.MOV.U32 R21, RZ, RZ, R0 ;  /* 0x000000ffff157224 */ /* 0x000fe200078e0000 */
[----:B------:R-:W-:Y:S01]  /*77f0*/  BSSY.RECONVERGENT B2, `(.L_x_1114) ;  /* 0x000002b000027945 */ /* 0x000fe20003800200 */
[----:B------:R-:W-:-:S03]  /*7800*/  IMAD.MOV.U32 R20, RZ, RZ, RZ ;  /* 0x000000ffff147224 */ /* 0x000fc600078e00ff */
        /* <DEDUP_REMOVED lines=9> */
[----:B------:R-:W-:Y:S05]  /*78a0*/  @!P1 BRA `(.L_x_1115) ;  /* 0x00000000007c9947 */ /* 0x000fea0003800000 */
        /* <DEDUP_REMOVED lines=14> */
.L_x_1116:
        /* <DEDUP_REMOVED lines=17> */
.L_x_1115:
[----:B------:R-:W-:Y:S05]  /*7aa0*/  BSYNC.RECONVERGENT B2 ;  /* 0x0000000000027941 */ /* 0x000fea0003800200 */
.L_x_1114:
[----:B------:R-:W-:Y:S05]  /*7ab0*/  @!P0 BRA `(.L_x_1113) ;  /* 0x0000000000788947 */ /* 0x000fea0003800000 */
.L_x_1117:
        /* <DEDUP_REMOVED lines=30> */
.L_x_1113:
[----:B------:R-:W-:Y:S05]  /*7ca0*/  BSYNC.RECONVERGENT B1 ;  /* 0x0000000000017941 */ /* 0x000fea0003800200 */
.L_x_1112:
[----:B------:R-:W-:Y:S05]  /*7cb0*/  BRA `(.L_x_1118) ;  /* 0x0000000400ec7947 */ /* 0x000fea0003800000 */
.L_x_1111:
[----:B------:R-:W-:Y:S01]  /*7cc0*/  IMAD.MOV.U32 R49, RZ, RZ, 0x9 ;  /* 0x00000009ff317424 */ /* 0x000fe200078e00ff */
[----:B------:R-:W-:Y:S03]  /*7cd0*/  BSSY.RECONVERGENT B1, `(.L_x_1119) ;  /* 0x000000e000017945 */ /* 0x000fe60003800200 */
[CC--:B------:R-:W-:Y:S02]  /*7ce0*/  IMAD R22, R0.reuse, R49.reuse, 0x1 ;  /* 0x0000000100167424 */ /* 0x0c0fe400078e0231 */
[----:B------:R-:W-:-:S03]  /*7cf0*/  IMAD R48, R0, R49, 0x5 ;  /* 0x0000000500307424 */ /* 0x000fc600078e0231 */
[----:B------:R-:W-:Y:S01]  /*7d00*/  ISETP.NE.U32.AND P6, PT, R3, R22, PT ;  /* 0x000000160300720c */ /* 0x000fe20003fc5070 */
[----:B------:R-:W-:-:S12]  /*7d10*/  @!P5 BRA `(.L_x_1120) ;  /* 0x000000000024d947 */ /* 0x000fd80003800000 */
[----:B------:R-:W0:Y:S01]  /*7d20*/  LDCU.128 UR12, c[0x0][0x390] ;  /* 0x00007200ff0c77ac */ /* 0x000e220008000c00 */
[C---:B------:R-:W-:Y:S01]  /*7d30*/  IMAD.SHL.U32 R28, R45.reuse, 0x4, RZ ;  /* 0x000000042d1c7824 */ /* 0x040fe200078e00ff */
[----:B------:R-:W-:-:S04]  /*7d40*/  SHF.L.U64.HI R45, R45, 0x2, R46 ;  /* 0x000000022d2d7819 */ /* 0x000fc8000001022e */
[----:B0-----:R-:W-:-:S04]  /*7d50*/  IADD3 R22, P5, PT, R28, UR12, RZ ;  /* 0x0000000c1c167c10 */ /* 0x001fc8000ffbe0ff */
[----:B------:R-:W-:Y:S02]  /*7d60*/  IADD3.X R23, PT, PT, R45, UR13, RZ, P5, !PT ;  /* 0x0000000d2d177c10 */ /* 0x000fe4000affe4ff */
[----:B------:R-:W-:-:S03]  /*7d70*/  IADD3 R28, P5, PT, R28, UR14, RZ ;  /* 0x0000000e1c1c7c10 */ /* 0x000fc6000ffbe0ff */
[----:B------:R0:W-:Y:S01]  /*7d80*/  STG.E desc[UR8][R22.64], R20 ;  /* 0x0000001416007986 */ /* 0x0001e2000c101908 */
[----:B------:R-:W-:-:S05]  /*7d90*/  IADD3.X R29, PT, PT, R45, UR15, RZ, P5, !PT ;  /* 0x0000000f2d1d7c10 */ /* 0x000fca000affe4ff */
[----:B------:R0:W-:Y:S04]  /*7da0*/  STG.E desc[UR8][R28.64], R21 ;  /* 0x000000151c007986 */ /* 0x0001e8000c101908 */
.L_x_1120:
[----:B------:R-:W-:Y:S05]  /*7db0*/  BSYNC.RECONVERGENT B1 ;  /* 0x0000000000017941 */ /* 0x000fea0003800200 */
.L_x_1119:
[----:B------:R-:W-:Y:S01]  /*7dc0*/  ISETP.NE.AND P5, PT, R4, R6, PT ;  /* 0x000000060400720c */ /* 0x000fe20003fa5270 */
[----:B------:R-:W-:Y:S01]  /*7dd0*/  BSSY.RECONVERGENT B1, `(.L_x_1121) ;  /* 0x0000011000017945 */ /* 0x000fe20003800200 */
[----:B------:R-:W-:Y:S01]  /*7de0*/  ISETP.NE.AND.EX P6, PT, R26, RZ, PT, P6 ;  /* 0x000000ff1a00720c */ /* 0x000fe20003fc5360 */
[----:B0-----:R-:W-:Y:S01]  /*7df0*/  IMAD R28, R0, R49, 0x8 ;  /* 0x00000008001c7424 */ /* 0x001fe200078e0231 */
[----:B------:R-:W-:Y:S02]  /*7e00*/  P2R R20, PR, RZ, 0x1 ;  /* 0x00000001ff147803 */ /* 0x000fe40000000000 */
[----:B------:R-:W-:-:S04]  /*7e10*/  ISETP.NE.U32.AND P0, PT, R3, R48, PT ;  /* 0x000000300300720c */ /* 0x000fc80003f05070 */
[----:B------:R-:W-:Y:S02]  /*7e20*/  P2R R21, PR, RZ, 0x1 ;  /* 0x00000001ff157803 */ /* 0x000fe40000000000 */
[----:B------:R-:W-:-:S03]  /*7e30*/  ISETP.NE.AND P0, PT, R20, RZ, PT ;  /* 0x000000ff1400720c */ /* 0x000fc60003f05270 */
[----:B------:R-:W-:Y:S10]  /*7e40*/  @!P5 BRA P6, `(.L_x_1122) ;  /* 0x000000000024d947 */ /* 0x000ff40003000000 */
        /* <DEDUP_REMOVED lines=9> */
.L_x_1122:
[----:B------:R-:W-:Y:S05]  /*7ee0*/  BSYNC.RECONVERGENT B1 ;  /* 0x0000000000017941 */ /* 0x000fea0003800200 */
.L_x_1121:
[----:B------:R-:W-:Y:S01]  /*7ef0*/  BSSY.RECONVERGENT B1, `(.L_x_1123) ;  /* 0x000000c000017945 */ /* 0x000fe20003800200 */
[----:B------:R-:W-:-:S03]  /*7f00*/  ISETP.NE.U32.AND P5, PT, R3, R28, PT ;  /* 0x0000001c0300720c */ /* 0x000fc60003fa5070 */
[----:B------:R-:W-:Y:S10]  /*7f10*/  @!P0 BRA `(.L_x_1124) ;  /* 0x0000000000248947 */ /* 0x000ff40003800000 */
[----:B------:R-:W1:Y:S01]  /*7f20*/  LDCU.128 UR12, c[0x0][0x390] ;  /* 0x00007200ff0c77ac */ /* 0x000e620008000c00 */
[C---:B0-----:R-:W-:Y:S01]  /*7f30*/  IMAD.SHL.U32 R20, R41.reuse, 0x4, RZ ;  /* 0x0000000429147824 */ /* 0x041fe200078e00ff */
[----:B------:R-:W-:-:S04]  /*7f40*/  SHF.L.U64.HI R42, R41, 0x2, R42 ;  /* 0x00000002292a7819 */ /* 0x000fc8000001022a */
[----:B-1----:R-:W-:-:S04]  /*7f50*/  IADD3 R4, P0, PT, R20, UR12, RZ ;  /* 0x0000000c14047c10 */ /* 0x002fc8000ff1e0ff */
[----:B------:R-:W-:Y:S02]  /*7f60*/  IADD3.X R5, PT, PT, R42, UR13, RZ, P0, !PT ;  /* 0x0000000d2a057c10 */ /* 0x000fe400087fe4ff */
[----:B------:R-:W-:-:S03]  /*7f70*/  IADD3 R20, P0, PT, R20, UR14, RZ ;  /* 0x0000000e14147c10 */ /* 0x000fc6000ff1e0ff */
[----:B------:R1:W-:Y:S01]  /*7f80*/  STG.E desc[UR8][R4.64], R6 ;  /* 0x0000000604007986 */ /* 0x0003e2000c101908 */
[----:B------:R-:W-:-:S05]  /*7f90*/  IADD3.X R21, PT, PT, R42, UR15, RZ, P0, !PT ;  /* 0x0000000f2a157c10 */ /* 0x000fca00087fe4ff */
[----:B------:R1:W-:Y:S04]  /*7fa0*/  STG.E desc[UR8][R20.64], R7 ;  /* 0x0000000714007986 */ /* 0x0003e8000c101908 */
.L_x_1124:
[----:B------:R-:W-:Y:S05]  /*7fb0*/  BSYNC.RECONVERGENT B1 ;  /* 0x0000000000017941 */ /* 0x000fea0003800200 */
.L_x_1123:
[----:B------:R-:W-:Y:S04]  /*7fc0*/  BSSY.RECONVERGENT B1, `(.L_x_1125) ;  /* 0x000000b000017945 */ /* 0x000fe80003800200 */
[----:B------:R-:W-:Y:S05]  /*7fd0*/  @!P1 BRA `(.L_x_1126) ;  /* 0x0000000000249947 */ /* 0x000fea0003800000 */
[----:B------:R-:W0:Y:S01]  /*7fe0*/  LDCU.128 UR12, c[0x0][0x390] ;  /* 0x00007200ff0c77ac */ /* 0x000e220008000c00 */
[C---:B-1----:R-:W-:Y:S01]  /*7ff0*/  IMAD.SHL.U32 R6, R38.reuse, 0x4, RZ ;  /* 0x0000000426067824 */ /* 0x042fe200078e00ff */
[----:B------:R-:W-:-:S04]  /*8000*/  SHF.L.U64.HI R39, R38, 0x2, R39 ;  /* 0x0000000226277819 */ /* 0x000fc80000010227 */
[C---:B0-----:R-:W-:Y:S02]  /*8010*/  IADD3 R4, P0, PT, R6.reuse, UR12, RZ ;  /* 0x0000000c06047c10 */ /* 0x041fe4000ff1e0ff */
[----:B------:R-:W-:Y:S02]  /*8020*/  IADD3 R6, P1, PT, R6, UR14, RZ ;  /* 0x0000000e06067c10 */ /* 0x000fe4000ff3e0ff */
[C---:B------:R-:W-:Y:S02]  /*8030*/  IADD3.X R5, PT, PT, R39.reuse, UR13, RZ, P0, !PT ;  /* 0x0000000d27057c10 */ /* 0x040fe400087fe4ff */
[----:B------:R-:W-:-:S03]  /*8040*/  IADD3.X R7, PT, PT, R39, UR15, RZ, P1, !PT ;  /* 0x0000000f27077c10 */ /* 0x000fc60008ffe4ff */
[----:B------:R2:W-:Y:S04]  /*8050*/  STG.E desc[UR8][R4.64], R8 ;  /* 0x0000000804007986 */ /* 0x0005e8000c101908 */
[----:B------:R2:W-:Y:S02]  /*8060*/  STG.E desc[UR8][R6.64], R9 ;  /* 0x0000000906007986 */ /* 0x0005e4000c101908 */
.L_x_1126:
[----:B------:R-:W-:Y:S05]  /*8070*/  BSYNC.RECONVERGENT B1 ;  /* 0x0000000000017941 */ /* 0x000fea0003800200 */
.L_x_1125:
[----:B------:R-:W-:Y:S01]  /*8080*/  ISETP.NE.U32.AND P6, PT, R3, R48, PT ;  /* 0x000000300300720c */ /* 0x000fe20003fc5070 */
[----:B------:R-:W-:Y:S01]  /*8090*/  BSSY.RECONVERGENT B1, `(.L_x_1127) ;  /* 0x000000f000017945 */ /* 0x000fe20003800200 */
[----:B------:R-:W-:Y:S02]  /*80a0*/  ISETP.NE.AND P1, PT, R12, R14, PT ;  /* 0x0000000e0c00720c */ /* 0x000fe40003f25270 */
[----:B------:R-:W-:Y:S02]  /*80b0*/  ISETP.NE.AND P0, PT, R18, R27, PT ;  /* 0x0000001b1200720c */ /* 0x000fe40003f05270 */
[C---:B------:R-:W-:Y:S02]  /*80c0*/  ISETP.NE.AND.EX P6, PT, R26.reuse, RZ, PT, P6 ;  /* 0x000000ff1a00720c */ /* 0x040fe40003fc5360 */
[----:B------:R-:W-:Y:S01]  /*80d0*/  ISETP.NE.AND.EX P5, PT, R26, RZ, PT, P5 ;  /* 0x000000ff1a00720c */ /* 0x000fe20003fa5350 */
[----:B------:R-:W-:-:S12]  /*80e0*/  @!P2 BRA `(.L_x_1128) ;  /* 0x000000000024a947 */ /* 0x000fd80003800000 */
[----:B------:R-:W0:Y:S01]  /*80f0*/  LDCU.128 UR12, c[0x0][0x390] ;  /* 0x00007200ff0c77ac */ /* 0x000e220008000c00 */
[C---:B-12---:R-:W-:Y:S01]  /*8100*/  IMAD.SHL.U32 R6, R2.reuse, 0x4, RZ ;  /* 0x0000000402067824 */ /* 0x046fe200078e00ff */
[----:B------:R-:W-:-:S04]  /*8110*/  SHF.L.U64.HI R47, R2, 0x2, R47 ;  /* 0x00000002022f7819 */ /* 0x000fc8000001022f */
[----:B0-----:R-:W-:-:S04]  /*8120*/  IADD3 R4, P2, PT, R6, UR12, RZ ;  /* 0x0000000c06047c10 */ /* 0x001fc8000ff5e0ff */
[----:B------:R-:W-:Y:S02]  /*8130*/  IADD3.X R5, PT, PT, R47, UR13, RZ, P2, !PT ;  /* 0x0000000d2f057c10 */ /* 0x000fe400097fe4ff */
[----:B------:R-:W-:-:S03]  /*8140*/  IADD3 R6, P2, PT, R6, UR14, RZ ;  /* 0x0000000e06067c10 */ /* 0x000fc6000ff5e0ff */
[----:B------:R3:W-:Y:S01]  /*8150*/  STG.E desc[UR8][R4.64], R10 ;  /* 0x0000000a04007986 */ /* 0x0007e2000c101908 */
[----:B------:R-:W-:-:S05]  /*8160*/  IADD3.X R7, PT, PT, R47, UR15, RZ, P2, !PT ;  /* 0x0000000f2f077c10 */ /* 0x000fca00097fe4ff */
[----:B------:R3:W-:Y:S04]  /*8170*/  STG.E desc[UR8][R6.64], R11 ;  /* 0x0000000b06007986 */ /* 0x0007e8000c101908 */
.L_x_1128:
[----:B------:R-:W-:Y:S05]  /*8180*/  BSYNC.RECONVERGENT B1 ;  /* 0x0000000000017941 */ /* 0x000fea0003800200 */
.L_x_1127:
[----:B------:R-:W-:Y:S04]  /*8190*/  BSSY.RECONVERGENT B1, `(.L_x_1129) ;  /* 0x000000b000017945 */ /* 0x000fe80003800200 */
[----:B------:R-:W-:Y:S05]  /*81a0*/  @!P1 BRA P6, `(.L_x_1130) ;  /* 0x0000000000249947 */ /* 0x000fea0003000000 */
[----:B------:R-:W0:Y:S01]  /*81b0*/  LDCU.128 UR12, c[0x0][0x390] ;  /* 0x00007200ff0c77ac */ /* 0x000e220008000c00 */
[C---:B-123--:R-:W-:Y:S01]  /*81c0*/  IMAD.SHL.U32 R6, R30.reuse, 0x4, RZ ;  /* 0x000000041e067824 */ /* 0x04efe200078e00ff */
[----:B------:R-:W-:-:S04]  /*81d0*/  SHF.L.U64.HI R31, R30, 0x2, R31 ;  /* 0x000000021e1f7819 */ /* 0x000fc8000001021f */
[C---:B0-----:R-:W-:Y:S02]  /*81e0*/  IADD3 R4, P1, PT, R6.reuse, UR12, RZ ;  /* 0x0000000c06047c10 */ /* 0x041fe4000ff3e0ff */
[----:B------:R-:W-:Y:S02]  /*81f0*/  IADD3 R6, P2, PT, R6, UR14, RZ ;  /* 0x0000000e06067c10 */ /* 0x000fe4000ff5e0ff */
[C---:B------:R-:W-:Y:S02]  /*8200*/  IADD3.X R5, PT, PT, R31.reuse, UR13, RZ, P1, !PT ;  /* 0x0000000d1f057c10 */ /* 0x040fe40008ffe4ff */
[----:B------:R-:W-:-:S03]  /*8210*/  IADD3.X R7, PT, PT, R31, UR15, RZ, P2, !PT ;  /* 0x0000000f1f077c10 */ /* 0x000fc600097fe4ff */
[----:B------:R4:W-:Y:S04]  /*8220*/  STG.E desc[UR8][R4.64], R12 ;  /* 0x0000000c04007986 */ /* 0x0009e8000c101908 */
[----:B------:R4:W-:Y:S02]  /*8230*/  STG.E desc[UR8][R6.64], R13 ;  /* 0x0000000d06007986 */ /* 0x0009e4000c101908 */
.L_x_1130:
[----:B------:R-:W-:Y:S05]  /*8240*/  BSYNC.RECONVERGENT B1 ;  /* 0x0000000000017941 */ /* 0x000fea0003800200 */
.L_x_1129:
[----:B------:R-:W-:Y:S04]  /*8250*/  BSSY.RECONVERGENT B1, `(.L_x_1131) ;  /* 0x000000b000017945 */ /* 0x000fe80003800200 */
[----:B------:R-:W-:Y:S05]  /*8260*/  @!P3 BRA `(.L_x_1132) ;  /* 0x000000000024b947 */ /* 0x000fea0003800000 */
[----:B------:R-:W0:Y:S01]  /*8270*/  LDCU.128 UR12, c[0x0][0x390] ;  /* 0x00007200ff0c77ac */ /* 0x000e220008000c00 */
[C---:B-1234-:R-:W-:Y:S01]  /*8280*/  IMAD.SHL.U32 R6, R32.reuse, 0x4, RZ ;  /* 0x0000000420067824 */ /* 0x05efe200078e00ff */
[----:B------:R-:W-:-:S04]  /*8290*/  SHF.L.U64.HI R33, R32, 0x2, R33 ;  /* 0x0000000220217819 */ /* 0x000fc80000010221 */
[C---:B0-----:R-:W-:Y:S02]  /*82a0*/  IADD3 R4, P1, PT, R6.reuse, UR12, RZ ;  /* 0x0000000c06047c10 */ /* 0x041fe4000ff3e0ff */
[----:B------:R-:W-:Y:S02]  /*82b0*/  IADD3 R6, P2, PT, R6, UR14, RZ ;  /* 0x0000000e06067c10 */ /* 0x000fe4000ff5e0ff */
[C---:B------:R-:W-:Y:S02]  /*82c0*/  IADD3.X R5, PT, PT, R33.reuse, UR13, RZ, P1, !PT ;  /* 0x0000000d21057c10 */ /* 0x040fe40008ffe4ff */
[----:B------:R-:W-:-:S03]  /*82d0*/  IADD3.X R7, PT, PT, R33, UR15, RZ, P2, !PT ;  /* 0x0000000f21077c10 */ /* 0x000fc600097fe4ff */
[----:B------:R0:W-:Y:S04]  /*82e0*/  STG.E desc[UR8][R4.64], R14 ;  /* 0x0000000e04007986 */ /* 0x0001e8000c101908 */
[----:B------:R0:W-:Y:S02]  /*82f0*/  STG.E desc[UR8][R6.64], R15 ;  /* 0x0000000f06007986 */ /* 0x0001e4000c101908 */
.L_x_1132:
[----:B------:R-:W-:Y:S05]  /*8300*/  BSYNC.RECONVERGENT B1 ;  /* 0x0000000000017941 */ /* 0x000fea0003800200 */
.L_x_1131:
[----:B------:R-:W-:Y:S04]  /*8310*/  BSSY.RECONVERGENT B1, `(.L_x_1133) ;  /* 0x000000b000017945 */ /* 0x000fe80003800200 */
[----:B------:R-:W-:Y:S05]  /*8320*/  @!P4 BRA `(.L_x_1134) ;  /* 0x000000000024c947 */ /* 0x000fea0003800000 */
[----:B------:R-:W5:Y:S01]  /*8330*/  LDCU.128 UR12, c[0x0][0x390] ;  /* 0x00007200ff0c77ac */ /* 0x000f620008000c00 */
[C---:B01234-:R-:W-:Y:S01]  /*8340*/  IMAD.SHL.U32 R6, R34.reuse, 0x4, RZ ;  /* 0x0000000422067824 */ /* 0x05ffe200078e00ff */
[----:B------:R-:W-:-:S04]  /*8350*/  SHF.L.U64.HI R35, R34, 0x2, R35 ;  /* 0x0000000222237819 */ /* 0x000fc80000010223 */
[C---:B-----5:R-:W-:Y:S02]  /*8360*/  IADD3 R4, P1, PT, R6.reuse, UR12, RZ ;  /* 0x0000000c06047c10 */ /* 0x060fe4000ff3e0ff */
[----:B------:R-:W-:Y:S02]  /*8370*/  IADD3 R6, P2, PT, R6, UR14, RZ ;  /* 0x0000000e06067c10 */ /* 0x000fe4000ff5e0ff */
[C---:B------:R-:W-:Y:S02]  /*8380*/  IADD3.X R5, PT, PT, R35.reuse, UR13, RZ, P1, !PT ;  /* 0x0000000d23057c10 */ /* 0x040fe40008ffe4ff */
[----:B------:R-:W-:-:S03]  /*8390*/  IADD3.X R7, PT, PT, R35, UR15, RZ, P2, !PT ;  /* 0x0000000f23077c10 */ /* 0x000fc600097fe4ff */
[----:B------:R0:W-:Y:S04]  /*83a0*/  STG.E desc[UR8][R4.64], R16 ;  /* 0x0000001004007986 */ /* 0x0001e8000c101908 */
[----:B------:R0:W-:Y:S02]  /*83b0*/  STG.E desc[UR8][R6.64], R17 ;  /* 0x0000001106007986 */ /* 0x0001e4000c101908 */
.L_x_1134:
[----:B------:R-:W-:Y:S05]  /*83c0*/  BSYNC.RECONVERGENT B1 ;  /* 0x0000000000017941 */ /* 0x000fea0003800200 */
.L_x_1133:
[----:B------:R-:W-:Y:S05]  /*83d0*/  @!P0 BRA P5, `(.L_x_1118) ;  /* 0x0000000000248947 */ /* 0x000fea0002800000 */
        /* <DEDUP_REMOVED lines=9> */
.L_x_1118:
[----:B------:R-:W-:Y:S05]  /*8470*/  BSYNC.RECONVERGENT B0 ;  /* 0x0000000000007941 */ /* 0x000fea0003800200 */
.L_x_1110:
[----:B------:R-:W-:-:S13]  /*8480*/  ISETP.NE.AND P0, PT, R0, 0xff, PT ;  /* 0x000000ff0000780c */ /* 0x000fda0003f05270 */
[----:B------:R-:W-:Y:S05]  /*8490*/  @P0 EXIT ;  /* 0x000000000000094d */ /* 0x000fea0003800000 */
[----:B01234-:R-:W0:Y:S01]  /*84a0*/  LDC.64 R4, c[0x0][0x3a0] ;  /* 0x0000e800ff047b82 */ /* 0x01fe220000000a00 */
[----:B------:R-:W-:-:S04]  /*84b0*/  ISETP.NE.U32.AND P0, PT, R3, 0x900, PT ;  /* 0x000009000300780c */ /* 0x000fc80003f05070 */
[----:B------:R-:W-:-:S13]  /*84c0*/  ISETP.NE.AND.EX P0, PT, R26, RZ, PT, P0 ;  /* 0x000000ff1a00720c */ /* 0x000fda0003f05300 */
[----:B------:R-:W-:Y:S05]  /*84d0*/  @P0 BRA `(.L_x_1135) ;  /* 0x00000000002c0947 */ /* 0x000fea0003800000 */
[----:B------:R-:W1:Y:S01]  /*84e0*/  LDCU.128 UR4, c[0x0][0x390] ;  /* 0x00007200ff0477ac */ /* 0x000e620008000c00 */
[C---:B------:R-:W-:Y:S01]  /*84f0*/  IMAD.SHL.U32 R6, R40.reuse, 0x4, RZ ;  /* 0x0000000428067824 */ /* 0x040fe200078e00ff */
[----:B------:R-:W-:-:S04]  /*8500*/  SHF.L.U64.HI R0, R40, 0x2, R25 ;  /* 0x0000000228007819 */ /* 0x000fc80000010219 */
[C---:B-1----:R-:W-:Y:S02]  /*8510*/  IADD3 R2, P0, PT, R6.reuse, UR4, RZ ;  /* 0x0000000406027c10 */ /* 0x042fe4000ff1e0ff */
[----:B------:R-:W-:Y:S02]  /*8520*/  IADD3 R6, P1, PT, R6, UR6, RZ ;  /* 0x0000000606067c10 */ /* 0x000fe4000ff3e0ff */
[C---:B------:R-:W-:Y:S02]  /*8530*/  IADD3.X R3, PT, PT, R0.reuse, UR5, RZ, P0, !PT ;  /* 0x0000000500037c10 */ /* 0x040fe400087fe4ff */
[----:B------:R-:W-:Y:S02]  /*8540*/  IADD3.X R7, PT, PT, R0, UR7, RZ, P1, !PT ;  /* 0x0000000700077c10 */ /* 0x000fe40008ffe4ff */
[----:B------:R-:W-:Y:S01]  /*8550*/  IADD3 R40, P0, PT, R40, 0x1, RZ ;  /* 0x0000000128287810 */ /* 0x000fe20007f1e0ff */
[----:B------:R1:W-:Y:S04]  /*8560*/  STG.E desc[UR8][R2.64], R27 ;  /* 0x0000001b02007986 */ /* 0x0003e8000c101908 */
[----:B------:R1:W-:Y:S01]  /*8570*/  STG.E desc[UR8][R6.64], R24 ;  /* 0x0000001806007986 */ /* 0x0003e2000c101908 */
[----:B------:R-:W-:-:S07]  /*8580*/  IMAD.X R25, RZ, RZ, R25, P0 ;  /* 0x000000ffff197224 */ /* 0x000fce00000e0619 */
.L_x_1135:
[----:B------:R-:W-:-:S05]  /*8590*/  IMAD.MOV.U32 R41, RZ, RZ, R25 ;  /* 0x000000ffff297224 */ /* 0x000fca00078e0019 */
[----:B0-----:R-:W-:Y:S01]  /*85a0*/  STG.E.64 desc[UR8][R4.64], R40 ;  /* 0x0000002804007986 */ /* 0x001fe2000c101b08 */
[----:B------:R-:W-:Y:S05]  /*85b0*/  EXIT ;  /* 0x000000000000794d */ /* 0x000fea0003800000 */
.L_x_1109:
[----:B------:R-:W0:Y:S08]  /*85c0*/  LDC.64 R4, c[0x0][0x380] ;  /* 0x0000e000ff047b82 */ /* 0x000e300000000a00 */
[----:B------:R-:W1:Y:S01]  /*85d0*/  LDC.64 R8, c[0x0][0x388] ;  /* 0x0000e200ff087b82 */ /* 0x000e620000000a00 */
[----:B0-----:R-:W-:-:S05]  /*85e0*/  IMAD.WIDE.U32 R4, R0, 0x2400, R4 ;  /* 0x0000240000047825 */ /* 0x001fca00078e0004 */
[----:B------:R-:W2:Y:S01]  /*85f0*/  LDG.E.CONSTANT R10, desc[UR8][R4.64] ;  /* 0x00000008040a7981 */ /* 0x000ea2000c1e9900 */
[----:B-1----:R-:W-:-:S05]  /*8600*/  IMAD.WIDE.U32 R8, R0, 0x2400, R8 ;  /* 0x0000240000087825 */ /* 0x002fca00078e0008 */
[----:B------:R0:W3:Y:S01]  /*8610*/  LDG.E.CONSTANT R23, desc[UR8][R8.64] ;  /* 0x0000000808177981 */ /* 0x0000e2000c1e9900 */
[----:B------:R-:W1:Y:S02]  /*8620*/  S2R R42, SR_TID.X ;  /* 0x00000000002a7919 */ /* 0x000e640000002100 */
[C---:B-1----:R-:W-:Y:S02]  /*8630*/  LOP3.LUT R2, R42.reuse, 0x1f, RZ, 0xc0, !PT ;  /* 0x0000001f2a027812 */ /* 0x042fe400078ec0ff */
[----:B------:R-:W-:-:S05]  /*8640*/  LOP3.LUT R7, R42, 0x3e0, RZ, 0xc0, !PT ;  /* 0x000003e02a077812 */ /* 0x000fca00078ec0ff */
[----:B------:R-:W-:-:S04]  /*8650*/  IMAD R12, R7, 0x9, R2 ;  /* 0x00000009070c7824 */ /* 0x000fc800078e0202 */
[C---:B------:R-:W-:Y:S02]  /*8660*/  VIADD R2, R12.reuse, 0x20 ;  /* 0x000000200c027836 */ /* 0x040fe40000000000 */
[C---:B------:R-:W-:Y:S02]  /*8670*/  VIADD R6, R12.reuse, 0x40 ;  /* 0x000000400c067836 */ /* 0x040fe40000000000 */
[----:B------:R-:W-:Y:S01]  /*8680*/  IMAD.SHL.U32 R7, R12, 0x4, RZ ;  /* 0x000000040c077824 */ /* 0x000fe200078e00ff */
[-C--:B------:R-:W-:Y:S01]  /*8690*/  ISETP.GE.U32.AND P5, PT, R2, R3.reuse, PT ;  /* 0x000000030200720c */ /* 0x080fe20003fa6070 */
[----:B------:R-:W-:Y:S01]  /*86a0*/  VIADD R2, R12, 0x60 ;  /* 0x000000600c027836 */ /* 0x000fe20000000000 */
[----:B------:R-:W-:Y:S01]  /*86b0*/  ISETP.GE.U32.AND P0, PT, R6, R3, PT ;  /* 0x000000030600720c */ /* 0x000fe20003f06070 */
[----:B------:R-:W-:Y:S01]  /*86c0*/  VIADD R14, R12, 0x80 ;  /* 0x000000800c0e7836 */ /* 0x000fe20000000000 */
[----:B------:R-:W-:Y:S02]  /*86d0*/  IADD3 R6, P2, PT, R4, R7, RZ ;  /* 0x0000000704067210 */ /* 0x000fe40007f5e0ff */
[-C--:B------:R-:W-:Y:S01]  /*86e0*/  ISETP.GE.U32.AND P4, PT, R2, R3.reuse, PT ;  /* 0x000000030200720c */ /* 0x080fe20003f86070 */
[C---:B------:R-:W-:Y:S01]  /*86f0*/  VIADD R2, R12.reuse, 0xa0 ;  /* 0x000000a00c027836 */ /* 0x040fe20000000000 */
[----:B------:R-:W-:-:S02]  /*8700*/  ISETP.GE.U32.AND P6, PT, R12, R3, PT ;  /* 0x000000030c00720c */ /* 0x000fc40003fc6070 */
[----:B0-----:R-:W-:Y:S01]  /*8710*/  IADD3 R8, P1, PT, R7, R8, RZ ;  /* 0x0000000807087210 */ /* 0x001fe20007f3e0ff */
[----:B------:R-:W-:Y:S01]  /*8720*/  IMAD.X R7, RZ, RZ, R5, P2 ;  /* 0x000000ffff077224 */ /* 0x000fe200010e0605 */
[-C--:B------:R-:W-:Y:S01]  /*8730*/  ISETP.GE.U32.AND P3, PT, R14, R3.reuse, PT ;  /* 0x000000030e00720c */ /* 0x080fe20003f66070 */
[----:B------:R-:W-:Y:S01]  /*8740*/  VIADD R14, R12, 0xc0 ;  /* 0x000000c00c0e7836 */ /* 0x000fe20000000000 */
[----:B------:R-:W-:Y:S01]  /*8750*/  ISETP.GE.U32.AND P2, PT, R2, R3, PT ;  /* 0x000000030200720c */ /* 0x000fe20003f46070 */
[----:B------:R-:W-:-:S03]  /*8760*/  IMAD.X R9, RZ, RZ, R9, P1 ;  /* 0x000000ffff097224 */ /* 0x000fc600008e0609 */
[----:B------:R-:W-:Y:S01]  /*8770*/  ISETP.GE.U32.AND P1, PT, R14, R3, PT ;  /* 0x000000030e00720c */ /* 0x000fe20003f26070 */
[C---:B------:R-:W-:Y:S02]  /*8780*/  VIADD R14, R12.reuse, 0xe0 ;  /* 0x000000e00c0e7836 */ /* 0x040fe40000000000 */
[----:B------:R-:W-:Y:S02]  /*8790*/  VIADD R12, R12, 0x100 ;  /* 0x000001000c0c7836 */ /* 0x000fe40000000000 */
[----:B------:R-:W-:Y:S02]  /*87a0*/  IMAD.MOV.U32 R24, RZ, RZ, RZ ;  /* 0x000000ffff187224 */ /* 0x000fe400078e00ff */
[----:B--2---:R-:W-:Y:S02]  /*87b0*/  IMAD.MOV.U32 R2, RZ, RZ, R10 ;  /* 0x000000ffff027224 */ /* 0x004fe400078e000a */
[----:B------:R-:W2:Y:S02]  /*87c0*/  @!P6 LDG.E.CONSTANT R10, desc[UR8][R6.64] ;  /* 0x00000008060ae981 */ /* 0x000ea4000c1e9900 */
[----:B------:R-:W-:-:S02]  /*87d0*/  IMAD.MOV.U32 R11, RZ, RZ, R2 ;  /* 0x000000ffff0b7224 */ /* 0x000fc400078e0002 */
[----:B---3--:R-:W-:Y:S02]  /*87e0*/  IMAD.MOV.U32 R21, RZ, RZ, R23 ;  /* 0x000000ffff157224 */ /* 0x008fe400078e0017 */
[----:B------:R-:W3:Y:S02]  /*87f0*/  @!P6 LDG.E.CONSTANT R23, desc[UR8][R8.64] ;  /* 0x000000080817e981 */ /* 0x000ee4000c1e9900 */
[----:B------:R-:W-:Y:S01]  /*8800*/  IMAD.MOV.U32 R25, RZ, RZ, R21 ;  /* 0x000000ffff197224 */ /* 0x000fe200078e0015 */
[-C--:B------:R-:W-:Y:S01]  /*8810*/  ISETP.GE.U32.AND P6, PT, R14, R3.reuse, PT ;  /* 0x000000030e00720c */ /* 0x080fe20003fc6070 */
[----:B------:R-:W4:Y:S04]  /*8820*/  @!P5 LDG.E.CONSTANT R11, desc[UR8][R6.64+0x80] ;  /* 0x00008008060bd981 */ /* 0x000f28000c1e9900 */
[----:B------:R-:W5:Y:S01]  /*8830*/  @!P5 LDG.E.CONSTANT R25, desc[UR8][R8.64+0x80] ;  /* 0x000080080819d981 */ /* 0x000f62000c1e9900 */
[----:B------:R-:W-:Y:S01]  /*8840*/  ISETP.GE.U32.AND P5, PT, R12, R3, PT ;  /* 0x000000030c00720c */ /* 0x000fe20003fa6070 */
        /* <DEDUP_REMOVED lines=25> */
[----:B------:R-:W5:Y:S01]  /*89e0*/  @!P5 LDG.E.CONSTANT R21, desc[UR8][R8.64+0x400] ;  /* 0x000400080815d981 */ /* 0x000f62000c1e9900 */
[----:B------:R-:W-:-:S13]  /*89f0*/  ISETP.NE.AND P0, PT, R42, RZ, PT ;  /* 0x000000ff2a00720c */ /* 0x000fda0003f05270 */
[----:B------:R1:W5:Y:S01]  /*8a00*/  @!P0 LDG.E.CONSTANT R24, desc[UR8][R4.64+-0x4] ;  /* 0xfffffc0804188981 */ /* 0x000362000c1e9900 */
[----:B------:R-:W1:Y:S01]  /*8a10*/  S2R R34, SR_LANEID ;  /* 0x0000000000227919 */ /* 0x000e620000000000 */
[----:B------:R-:W1:Y:S01]  /*8a20*/  S2UR UR5, SR_CgaCtaId ;  /* 0x00000000000579c3 */ /* 0x000e620000008800 */
[----:B0-----:R-:W-:Y:S01]  /*8a30*/  SHF.R.U32.HI R7, RZ, 0x5, R42 ;  /* 0x00000005ff077819 */ /* 0x001fe2000001162a */
[----:B------:R-:W-:Y:S01]  /*8a40*/  UMOV UR4, 0x400 ;  /* 0x0000040000047882 */ /* 0x000fe20000000000 */
[----:B------:R-:W-:Y:S01]  /*8a50*/  P2R R6, PR, RZ, 0x1 ;  /* 0x00000001ff067803 */ /* 0x000fe20000000000 */
[----:B-1----:R-:W-:Y:S02]  /*8a60*/  ULEA UR4, UR5, UR4, 0x18 ;  /* 0x0000000405047291 */ /* 0x002fe4000f8ec0ff */
[----:B------:R-:W-:-:S05]  /*8a70*/  IMAD R6, R7, 0x120, R34 ;  /* 0x0000012007067824 */ /* 0x000fca00078e0222 */
[----:B------:R-:W-:-:S05]  /*8a80*/  LEA R6, R6, UR4, 0x2 ;  /* 0x0000000406067c11 */ /* 0x000fca000f8e10ff */
[----:B------:R-:W-:Y:S01]  /*8a90*/  IMAD R4, R34, 0x20, R6 ;  /* 0x0000002022047824 */ /* 0x000fe200078e0206 */
[C---:B------:R-:W-:Y:S02]  /*8aa0*/  LEA R36, R42.reuse, UR4, 0x2 ;  /* 0x000000042a247c11 */ /* 0x040fe4000f8e10ff */
[----:B------:R-:W-:Y:S01]  /*8ab0*/  ISETP.NE.AND P0, PT, R42, RZ, PT ;  /* 0x000000ff2a00720c */ /* 0x000fe20003f05270 */
        /* <DEDUP_REMOVED lines=12> */
[----:B------:R-:W1:Y:S04]  /*8b80*/  LDS R10, [R4+0x4] ;  /* 0x00000400040a7984 */ /* 0x000e680000000800 */
[----:B------:R-:W-:Y:S04]  /*8b90*/  LDS R12, [R4+0x8] ;  /* 0x00000800040c7984 */ /* 0x000fe80000000800 */
[----:B------:R-:W-:Y:S04]  /*8ba0*/  LDS R14, [R4+0xc] ;  /* 0x00000c00040e7984 */ /* 0x000fe80000000800 */
[----:B------:R-:W-:Y:S04]  /*8bb0*/  LDS R16, [R4+0x10] ;  /* 0x0000100004107984 */ /* 0x000fe80000000800 */
[----:B------:R-:W-:Y:S04]  /*8bc0*/  LDS R18, [R4+0x14] ;  /* 0x0000140004127984 */ /* 0x000fe80000000800 */
[----:B------:R-:W-:Y:S04]  /*8bd0*/  LDS R20, [R4+0x18] ;  /* 0x0000180004147984 */ /* 0x000fe80000000800 */
[----:B------:R-:W-:Y:S01]  /*8be0*/  LDS R22, [R4+0x1c] ;  /* 0x00001c0004167984 */ /* 0x000fe20000000800 */
[----:B------:R-:W-:Y:S06]  /*8bf0*/  BAR.SYNC.DEFER_BLOCKING 0x0 ;  /* 0x0000000000007b1d */ /* 0x000fec0000010000 */
[----:B------:R-:W-:Y:S04]  /*8c00*/  STS [R6], R23 ;  /* 0x0000001706007388 */ /* 0x000fe80000000800 */
[----:B------:R-:W-:Y:S04]  /*8c10*/  STS [R6+0x80], R25 ;  /* 0x0000801906007388 */ /* 0x000fe80000000800 */
[----:B------:R-:W-:Y:S04]  /*8c20*/  STS [R6+0x100], R27 ;  /* 0x0001001b06007388 */ /* 0x000fe80000000800 */
[----:B------:R2:W-:Y:S04]  /*8c30*/  STS [R6+0x180], R28 ;  /* 0x0001801c06007388 */ /* 0x0005e80000000800 */
[----:B------:R-:W-:Y:S04]  /*8c40*/  STS [R6+0x200], R29 ;  /* 0x0002001d06007388 */ /* 0x000fe80000000800 */
[----:B------:R-:W-:Y:S04]  /*8c50*/  STS [R6+0x280], R30 ;  /* 0x0002801e06007388 */ /* 0x000fe80000000800 */
[----:B------:R-:W-:Y:S04]  /*8c60*/  STS [R6+0x300], R31 ;  /* 0x0003001f06007388 */ /* 0x000fe80000000800 */
[----:B------:R-:W-:Y:S04]  /*8c70*/  STS [R6+0x380], R32 ;  /* 0x0003802006007388 */ /* 0x000fe80000000800 */
[----:B------:R3:W-:Y:S01]  /*8c80*/  STS [R6+0x400], R21 ;  /* 0x0004001506007388 */ /* 0x0007e20000000800 */
        /* <DEDUP_REMOVED lines=9> */
[----:B------:R4:W-:Y:S01]  /*8d20*/  LDS R23, [R4+0x1c] ;  /* 0x00001c0004177984 */ /* 0x0009e20000000800 */
[----:B------:R-:W-:Y:S06]  /*8d30*/  BAR.SYNC.DEFER_BLOCKING 0x0 ;  /* 0x0000000000007b1d */ /* 0x000fec0000010000 */
[----:B0-----:R-:W-:Y:S02]  /*8d40*/  STS [R36+0x4d8], R33 ;  /* 0x0004d82124007388 */ /* 0x001fe40000000800 */
[----:B------:R-:W-:Y:S06]  /*8d50*/  BAR.SYNC.DEFER_BLOCKING 0x0 ;  /* 0x0000000000007b1d */ /* 0x000fec0000010000 */
[----:B------:R-:W0:Y:S01]  /*8d60*/  @P0 LDS R24, [R36+0x4d4] ;  /* 0x0004d40024180984 */ /* 0x000e220000000800 */
[----:B--2---:R-:W-:-:S04]  /*8d70*/  IMAD R28, R42, 0x9, RZ ;  /* 0x000000092a1c7824 */ /* 0x004fc800078e02ff */
[C---:B---3--:R-:W-:Y:S01]  /*8d80*/  VIADD R6, R28.reuse, 0x1 ;  /* 0x000000011c067836 */ /* 0x048fe20000000000 */
[C---:B------:R-:W-:Y:S01]  /*8d90*/  ISETP.EQ.U32.AND P4, PT, R3.reuse, R28, PT ;  /* 0x0000001c0300720c */ /* 0x040fe20003f82070 */
[----:B------:R-:W-:Y:S01]  /*8da0*/  VIADD R30, R28, 0x2 ;  /* 0x000000021c1e7836 */ /* 0x000fe20000000000 */
[----:B-1----:R-:W-:Y:S01]  /*8db0*/  ISETP.NE.AND P5, PT, R8, R10, PT ;  /* 0x0000000a0800720c */ /* 0x002fe20003fa5270 */
[C---:B------:R-:W-:Y:S01]  /*8dc0*/  VIADD R32, R28.reuse, 0x3 ;  /* 0x000000031c207836 */ /* 0x040fe20000000000 */
[C---:B------:R-:W-:Y:S01]  /*8dd0*/  ISETP.EQ.U32.AND P2, PT, R3.reuse, R6, PT ;  /* 0x000000060300720c */ /* 0x040fe20003f42070 */
[----:B----4-:R-:W-:Y:S01]  /*8de0*/  VIADD R4, R28, 0x4 ;  /* 0x000000041c047836 */ /* 0x010fe20000000000 */
[C---:B------:R-:W-:Y:S02]  /*8df0*/  ISETP.EQ.U32.AND P0, PT, R3.reuse, R30, PT ;  /* 0x0000001e0300720c */ /* 0x040fe40003f02070 */
[----:B------:R-:W-:Y:S02]  /*8e00*/  ISETP.EQ.OR.EX P6, PT, R26, RZ, P5, P2 ;  /* 0x000000ff1a00720c */ /* 0x000fe40002fc2720 */
[----:B------:R-:W-:-:S02]  /*8e10*/  ISETP.EQ.U32.AND P1, PT, R3, R32, PT ;  /* 0x000000200300720c */ /* 0x000fc40003f22070 */
[----:B------:R-:W-:Y:S02]  /*8e20*/  ISETP.EQ.U32.AND P2, PT, R3, R4, PT ;  /* 0x000000040300720c */ /* 0x000fe40003f42070 */
[----:B------:R-:W-:Y:S02]  /*8e30*/  SEL R4, RZ, 0x1, !P6 ;  /* 0x00000001ff047807 */ /* 0x000fe40007000000 */
[----:B0-----:R-:W-:-:S04]  /*8e40*/  ISETP.NE.AND P3, PT, R24, R8, PT ;  /* 0x000000081800720c */ /* 0x001fc80003f65270 */
[----:B------:R-:W-:Y:S02]  /*8e50*/  ISETP.EQ.OR.EX P4, PT, R26, RZ, P3, P4 ;  /* 0x000000ff1a00720c */ /* 0x000fe40001f82740 */
[----:B------:R-:W-:Y:S02]  /*8e60*/  ISETP.NE.AND P3, PT, R10, R12, PT ;  /* 0x0000000c0a00720c */ /* 0x000fe40003f65270 */
[----:B------:R-:W-:Y:S02]  /*8e70*/  SEL R6, RZ, 0x1, !P4 ;  /* 0x00000001ff067807 */ /* 0x000fe40006000000 */
[----:B------:R-:W-:Y:S02]  /*8e80*/  ISETP.EQ.OR.EX P0, PT, R26, RZ, P3, P0 ;  /* 0x000000ff1a00720c */ /* 0x000fe40001f02700 */
[----:B------:R-:W-:Y:S02]  /*8e90*/  ISETP.NE.AND P4, PT, R12, R14, PT ;  /* 0x0000000e0c00720c */ /* 0x000fe40003f85270 */
[----:B------:R-:W-:-:S02]  /*8ea0*/  ISETP.NE.AND P3, PT, R14, R16, PT ;  /* 0x000000100e00720c */ /* 0x000fc40003f65270 */
[----:B------:R-:W-:Y:S02]  /*8eb0*/  SEL R27, RZ, 0x1, !P0 ;  /* 0x00000001ff1b7807 */ /* 0x000fe40004000000 */
[C---:B------:R-:W-:Y:S02]  /*8ec0*/  ISETP.EQ.OR.EX P1, PT, R26.reuse, RZ, P4, P1 ;  /* 0x000000ff1a00720c */ /* 0x040fe40002722710 */
[----:B------:R-:W-:Y:S02]  /*8ed0*/  ISETP.EQ.OR.EX P2, PT, R26, RZ, P3, P2 ;  /* 0x000000ff1a00720c */ /* 0x000fe40001f42720 */
[----:B------:R-:W-:Y:S02]  /*8ee0*/  IADD3 R27, P3, P4, R27, R4, R6 ;  /* 0x000000041b1b7210 */ /* 0x000fe40007c7e006 */
[----:B------:R-:W-:Y:S02]  /*8ef0*/  SEL R5, RZ, 0x1, !P1 ;  /* 0x00000001ff057807 */ /* 0x000fe40004800000 */
[----:B------:R-:W-:-:S02]  /*8f00*/  SEL R4, RZ, 0x1, !P2 ;  /* 0x00000001ff047807 */ /* 0x000fc40005000000 */
[----:B------:R-:W-:Y:S02]  /*8f10*/  IADD3.X R6, PT, PT, RZ, RZ, RZ, P3, P4 ;  /* 0x000000ffff067210 */ /* 0x000fe40001fe84ff */
[----:B------:R-:W-:Y:S01]  /*8f20*/  IADD3 R27, P3, P4, R4, R27, R5 ;  /* 0x0000001b041b7210 */ /* 0x000fe20007c7e005 */
[C---:B------:R-:W-:Y:S01]  /*8f30*/  VIADD R4, R28.reuse, 0x5 ;  /* 0x000000051c047836 */ /* 0x040fe20000000000 */
[----:B------:R-:W-:Y:S02]  /*8f40*/  P2R R40, PR, RZ, 0x40 ;  /* 0x00000040ff287803 */ /* 0x000fe40000000000 */
[----:B------:R-:W-:Y:S02]  /*8f50*/  IADD3.X R6, PT, PT, RZ, R6, RZ, P3, P4 ;  /* 0x00000006ff067210 */ /* 0x000fe40001fe84ff */
[----:B------:R-:W-:Y:S01]  /*8f60*/  ISETP.EQ.U32.AND P3, PT, R3, R4, PT ;  /* 0x000000040300720c */ /* 0x000fe20003f62070 */
[----:B------:R-:W-:Y:S01]  /*8f70*/  VIADD R4, R28, 0x6 ;  /* 0x000000061c047836 */ /* 0x000fe20000000000 */
[----:B------:R-:W-:-:S02]  /*8f80*/  ISETP.NE.AND P6, PT, R16, R18, PT ;  /* 0x000000121000720c */ /* 0x000fc40003fc5270 */
[----:B------:R-:W-:Y:S02]  /*8f90*/  ISETP.NE.AND P4, PT, R18, R20, PT ;  /* 0x000000141200720c */ /* 0x000fe40003f85270 */
[----:B------:R-:W-:Y:S02]  /*8fa0*/  ISETP.EQ.OR.EX P6, PT, R26, RZ, P6, P3 ;  /* 0x000000ff1a00720c */ /* 0x000fe400037c2730 */
[----:B------:R-:W-:-:S04]  /*8fb0*/  ISETP.EQ.U32.AND P3, PT, R3, R4, PT ;  /* 0x000000040300720c */ /* 0x000fc80003f62070 */
[----:B------:R-:W-:Y:S02]  /*8fc0*/  ISETP.EQ.OR.EX P3, PT, R26, RZ, P4, P3 ;  /* 0x000000ff1a00720c */ /* 0x000fe40002762730 */
[----:B------:R-:W-:Y:S02]  /*8fd0*/  SEL R5, RZ, 0x1, !P6 ;  /* 0x00000001ff057807 */ /* 0x000fe40007000000 */
[----:B------:R-:W-:-:S04]  /*8fe0*/  SEL R4, RZ, 0x1, !P3 ;  /* 0x00000001ff047807 */ /* 0x000fc80005800000 */
[----:B------:R-:W-:Y:S01]  /*8ff0*/  IADD3 R27, P4, P5, R4, R27, R5 ;  /* 0x0000001b041b7210 */ /* 0x000fe20007d9e005 */
[C---:B------:R-:W-:Y:S01]  /*9000*/  VIADD R4, R28.reuse, 0x7 ;  /* 0x000000071c047836 */ /* 0x040fe20000000000 */
[----:B------:R-:W-:Y:S01]  /*9010*/  P2R R30, PR, RZ, 0x1 ;  /* 0x00000001ff1e7803 */ /* 0x000fe20000000000 */
[----:B------:R-:W-:Y:S01]  /*9020*/  VIADD R28, R28, 0x8 ;  /* 0x000000081c1c7836 */ /* 0x000fe20000000000 */
[----:B------:R-:W-:Y:S02]  /*9030*/  IADD3.X R6, PT, PT, RZ, R6, RZ, P4, P5 ;  /* 0x00000006ff067210 */ /* 0x000fe400027ea4ff */
[----:B------:R-:W-:Y:S02]  /*9040*/  ISETP.NE.AND P0, PT, R40, RZ, PT ;  /* 0x000000ff2800720c */ /* 0x000fe40003f05270 */
[----:B------:R-:W-:Y:S02]  /*9050*/  ISETP.EQ.U32.AND P5, PT, R3, R4, PT ;  /* 0x000000040300720c */ /* 0x000fe40003fa2070 */
[----:B------:R-:W-:-:S02]  /*9060*/  ISETP.NE.AND P4, PT, R20, R22, PT ;  /* 0x000000161400720c */ /* 0x000fc40003f85270 */
[----:B------:R-:W-:Y:S02]  /*9070*/  P2R R29, PR, RZ, 0x1 ;  /* 0x00000001ff1d7803 */ /* 0x000fe40000000000 */
[----:B------:R-:W-:Y:S02]  /*9080*/  ISETP.EQ.OR.EX P5, PT, R26, RZ, P4, P5 ;  /* 0x000000ff1a00720c */ /* 0x000fe400027a2750 */
[----:B------:R-:W-:Y:S02]  /*9090*/  ISETP.EQ.U32.AND P4, PT, R3, R28, PT ;  /* 0x0000001c0300720c */ /* 0x000fe40003f82070 */
[----:B------:R-:W-:-:S04]  /*90a0*/  ISETP.NE.AND P0, PT, R22, R33, PT ;  /* 0x000000211600720c */ /* 0x000fc80003f05270 */
[----:B------:R-:W-:Y:S02]  /*90b0*/  ISETP.EQ.OR.EX P4, PT, R26, RZ, P0, P4 ;  /* 0x000000ff1a00720c */ /* 0x000fe40000782740 */
[----:B------:R-:W-:Y:S02]  /*90c0*/  SEL R5, RZ, 0x1, !P5 ;  /* 0x00000001ff057807 */ /* 0x000fe40006800000 */
[----:B------:R-:W-:Y:S02]  /*90d0*/  SEL R4, RZ, 0x1, !P4 ;  /* 0x00000001ff047807 */ /* 0x000fe40006000000 */
[----:B------:R-:W-:Y:S02]  /*90e0*/  P2R R25, PR, RZ, 0x2 ;  /* 0x00000002ff197803 */ /* 0x000fe40000000000 */
[----:B------:R-:W-:Y:S01]  /*90f0*/  IADD3 R27, P0, P1, R4, R27, R5 ;  /* 0x0000001b041b7210 */ /* 0x000fe2000791e005 */
[----:B------:R-:W-:-:S03]  /*9100*/  FADD R4, R9, R11 ;  /* 0x0000000b09047221 */ /* 0x000fc60000000000 */
[----:B------:R-:W-:Y:S02]  /*9110*/  IADD3.X R6, PT, PT, RZ, R6, RZ, P0, P1 ;  /* 0x00000006ff067210 */ /* 0x000fe400007e24ff */
[----:B------:R-:W-:-:S04]  /*9120*/  ISETP.NE.AND P0, PT, R29, RZ, PT ;  /* 0x000000ff1d00720c */ /* 0x000fc80003f05270 */
[----:B------:R-:W-:Y:S02]  /*9130*/  FSEL R4, R11, R4, P0 ;  /* 0x000000040b047208 */ /* 0x000fe40000000000 */
[----:B------:R-:W-:-:S03]  /*9140*/  ISETP.NE.AND P0, PT, R30, RZ, PT ;  /* 0x000000ff1e00720c */ /* 0x000fc60003f05270 */
[----:B------:R-:W-:-:S05]  /*9150*/  FADD R4, R13, R4 ;  /* 0x000000040d047221 */ /* 0x000fca0000000000 */
[----:B------:R-:W-:Y:S02]  /*9160*/  FSEL R4, R13, R4, P0 ;  /* 0x000000040d047208 */ /* 0x000fe40000000000 */
[----:B------:R-:W-:-:S03]  /*9170*/  ISETP.NE.AND P1, PT, R25, RZ, PT ;  /* 0x000000ff1900720c */ /* 0x000fc60003f25270 */
[----:B------:R-:W-:-:S05]  /*9180*/  FADD R4, R15, R4 ;  /* 0x000000040f047221 */ /* 0x000fca0000000000 */
[----:B------:R-:W-:-:S05]  /*9190*/  FSEL R4, R15, R4, P1 ;  /* 0x000000040f047208 */ /* 0x000fca0000800000 */
        /* <DEDUP_REMOVED lines=8> */
[----:B------:R-:W-:-:S05]  /*9220*/  @!P4 FADD R2, R2, R5 ;  /* 0x000000050202c221 */ /* 0x000fca0000000000 */
[----:B------:R-:W0:Y:S01]  /*9230*/  SHFL.UP PT, R5, R2, 0x1, RZ ;  /* 0x0420000002057989 */ /* 0x000e2200000e00ff */
[----:B------:R-:W-:Y:S02]  /*9240*/  ISETP.GE.AND P5, PT, R34, 0x1, PT ;  /* 0x000000012200780c */ /* 0x000fe40003fa6270 */
[----:B------:R-:W-:Y:S01]  /*9250*/  ISETP.NE.U32.AND P4, PT, R27, RZ, PT ;  /* 0x000000ff1b00720c */ /* 0x000fe20003f85070 */
[----:B------:R-:W1:Y:S03]  /*9260*/  SHFL.UP PT, R4, R27, 0x1, RZ ;  /* 0x042000001b047989 */ /* 0x000e6600000e00ff */
[----:B------:R-:W-:Y:S01]  /*9270*/  ISETP.NE.AND.EX P4, PT, R6, RZ, PT, P4 ;  /* 0x000000ff0600720c */ /* 0x000fe20003f85340 */
[----:B0-----:R-:W-:-:S06]  /*9280*/  FADD R5, R2, R5 ;  /* 0x0000000502057221 */ /* 0x001fcc0000000000 */
[----:B------:R-:W-:Y:S02]  /*9290*/  @P5 FSEL R2, R5, R2, !P4 ;  /* 0x0000000205025208 */ /* 0x000fe40006000000 */
[----:B------:R-:W0:Y:S01]  /*92a0*/  SHFL.UP PT, R5, R6, 0x1, RZ ;  /* 0x0420000006057989 */ /* 0x000e2200000e00ff */
[----:B-1----:R-:W-:-:S04]  /*92b0*/  SEL R4, R4, RZ, P5 ;  /* 0x000000ff04047207 */ /* 0x002fc80002800000 */
[----:B------:R-:W-:Y:S01]  /*92c0*/  IADD3 R29, P4, PT, R4, R27, RZ ;  /* 0x0000001b041d7210 */ /* 0x000fe20007f9e0ff */
[----:B------:R-:W1:Y:S04]  /*92d0*/  SHFL.UP PT, R25, R2, 0x2, RZ ;  /* 0x0440000002197989 */ /* 0x000e6800000e00ff */
[----:B------:R-:W2:Y:S01]  /*92e0*/  SHFL.UP PT, R4, R29, 0x2, RZ ;  /* 0x044000001d047989 */ /* 0x000ea200000e00ff */
[----:B0-----:R-:W-:-:S05]  /*92f0*/  SEL R5, R5, RZ, P5 ;  /* 0x000000ff05057207 */ /* 0x001fca0002800000 */
[----:B------:R-:W-:-:S05]  /*9300*/  IMAD.X R28, R5, 0x1, R6, P4 ;  /* 0x00000001051c7824 */ /* 0x000fca00020e0606 */
[----:B------:R-:W0:Y:S01]  /*9310*/  SHFL.UP PT, R5, R28, 0x2, RZ ;  /* 0x044000001c057989 */ /* 0x000e2200000e00ff */
[----:B------:R-:W-:Y:S02]  /*9320*/  ISETP.GE.AND P5, PT, R34, 0x2, PT ;  /* 0x000000022200780c */ /* 0x000fe40003fa6270 */
[----:B------:R-:W-:Y:S01]  /*9330*/  ISETP.NE.U32.AND P4, PT, R29, RZ, PT ;  /* 0x000000ff1d00720c */ /* 0x000fe20003f85070 */
[----:B-1----:R-:W-:Y:S01]  /*9340*/  FADD R25, R2, R25 ;  /* 0x0000001902197221 */ /* 0x002fe20000000000 */
[----:B--2---:R-:W-:Y:S02]  /*9350*/  SEL R4, R4, RZ, P5 ;  /* 0x000000ff04047207 */ /* 0x004fe40002800000 */
[----:B------:R-:W-:-:S07]  /*9360*/  ISETP.NE.AND.EX P4, PT, R28, RZ, PT, P4 ;  /* 0x000000ff1c00720c */ /* 0x000fce0003f85340 */
[----:B------:R-:W-:Y:S02]  /*9370*/  @P5 FSEL R2, R25, R2, !P4 ;  /* 0x0000000219025208 */ /* 0x000fe40006000000 */
[----:B------:R-:W-:-:S03]  /*9380*/  IADD3 R27, P4, PT, R4, R29, RZ ;  /* 0x0000001d041b7210 */ /* 0x000fc60007f9e0ff */
[----:B------:R-:W1:Y:S01]  /*9390*/  SHFL.UP PT, R25, R2, 0x4, RZ ;  /* 0x0480000002197989 */ /* 0x000e6200000e00ff */
[----:B0-----:R-:W-:-:S03]  /*93a0*/  SEL R5, R5, RZ, P5 ;  /* 0x000000ff05057207 */ /* 0x001fc60002800000 */
[----:B------:R-:W0:Y:S02]  /*93b0*/  SHFL.UP PT, R4, R27, 0x4, RZ ;  /* 0x048000001b047989 */ /* 0x000e2400000e00ff */
[----:B------:R-:W-:-:S05]  /*93c0*/  IMAD.X R6, R5, 0x1, R28, P4 ;  /* 0x0000000105067824 */ /* 0x000fca00020e061c */
[----:B------:R-:W2:Y:S01]  /*93d0*/  SHFL.UP PT, R5, R6, 0x4, RZ ;  /* 0x0480000006057989 */ /* 0x000ea200000e00ff */
[----:B------:R-:W-:Y:S02]  /*93e0*/  ISETP.GE.AND P5, PT, R34, 0x4, PT ;  /* 0x000000042200780c */ /* 0x000fe40003fa6270 */
[----:B------:R-:W-:-:S04]  /*93f0*/  ISETP.NE.U32.AND P4, PT, R27, RZ, PT ;  /* 0x000000ff1b00720c */ /* 0x000fc80003f85070 */
[----:B------:R-:W-:Y:S01]  /*9400*/  ISETP.NE.AND.EX P4, PT, R6, RZ, PT, P4 ;  /* 0x000000ff0600720c */ /* 0x000fe20003f85340 */
[----:B-1----:R-:W-:Y:S01]  /*9410*/  FADD R25, R2, R25 ;  /* 0x0000001902197221 */ /* 0x002fe20000000000 */
[----:B0-----:R-:W-:-:S05]  /*9420*/  SEL R4, R4, RZ, P5 ;  /* 0x000000ff04047207 */ /* 0x001fca0002800000 */
[----:B------:R-:W-:Y:S02]  /*9430*/  @P5 FSEL R2, R25, R2, !P4 ;  /* 0x0000000219025208 */ /* 0x000fe40006000000 */
[----:B------:R-:W-:Y:S02]  /*9440*/  IADD3 R29, P4, PT, R4, R27, RZ ;  /* 0x0000001b041d7210 */ /* 0x000fe40007f9e0ff */
[----:B--2---:R-:W-:Y:S01]  /*9450*/  SEL R5, R5, RZ, P5 ;  /* 0x000000ff05057207 */ /* 0x004fe20002800000 */
[----:B------:R-:W0:Y:S04]  /*9460*/  SHFL.UP PT, R25, R2, 0x8, RZ ;  /* 0x0500000002197989 */ /* 0x000e2800000e00ff */
[----:B------:R-:W-:Y:S01]  /*9470*/  IMAD.X R28, R5, 0x1, R6, P4 ;  /* 0x00000001051c7824 */ /* 0x000fe200020e0606 */
[----:B------:R-:W1:Y:S04]  /*9480*/  SHFL.UP PT, R4, R29, 0x8, RZ ;  /* 0x050000001d047989 */ /* 0x000e6800000e00ff */
[----:B------:R-:W2:Y:S01]  /*9490*/  SHFL.UP PT, R5, R28, 0x8, RZ ;  /* 0x050000001c057989 */ /* 0x000ea200000e00ff */
[----:B------:R-:W-:-:S02]  /*94a0*/  ISETP.GE.AND P5, PT, R34, 0x8, PT ;  /* 0x000000082200780c */ /* 0x000fc40003fa6270 */
[----:B------:R-:W-:-:S04]  /*94b0*/  ISETP.NE.U32.AND P4, PT, R29, RZ, PT ;  /* 0x000000ff1d00720c */ /* 0x000fc80003f85070 */
[----:B------:R-:W-:Y:S01]  /*94c0*/  ISETP.NE.AND.EX P4, PT, R28, RZ, PT, P4 ;  /* 0x000000ff1c00720c */ /* 0x000fe20003f85340 */
[----:B0-----:R-:W-:Y:S01]  /*94d0*/  FADD R25, R2, R25 ;  /* 0x0000001902197221 */ /* 0x001fe20000000000 */
[----:B-1----:R-:W-:-:S05]  /*94e0*/  SEL R4, R4, RZ, P5 ;  /* 0x000000ff04047207 */ /* 0x002fca0002800000 */
[----:B------:R-:W-:Y:S02]  /*94f0*/  @P5 FSEL R2, R25, R2, !P4 ;  /* 0x0000000219025208 */ /* 0x000fe40006000000 */
[----:B--2---:R-:W-:Y:S02]  /*9500*/  SEL R5, R5, RZ, P5 ;  /* 0x000000ff05057207 */ /* 0x004fe40002800000 */
[----:B------:R-:W-:-:S05]  /*9510*/  IADD3 R27, P4, PT, R4, R29, RZ ;  /* 0x0000001d041b7210 */ /* 0x000fca0007f9e0ff */
[----:B------:R-:W-:Y:S01]  /*9520*/  IMAD.X R6, R5, 0x1, R28, P4 ;  /* 0x0000000105067824 */ /* 0x000fe200020e061c */
[----:B------:R-:W0:Y:S04]  /*9530*/  SHFL.UP PT, R4, R27, 0x10, RZ ;  /* 0x060000001b047989 */ /* 0x000e2800000e00ff */
[----:B------:R-:W1:Y:S04]  /*9540*/  SHFL.UP PT, R5, R6, 0x10, RZ ;  /* 0x0600000006057989 */ /* 0x000e6800000e00ff */
[----:B------:R-:W2:Y:S01]  /*9550*/  SHFL.UP PT, R25, R2, 0x10, RZ ;  /* 0x0600000002197989 */ /* 0x000ea200000e00ff */
[----:B------:R-:W-:-:S04]  /*9560*/  ISETP.GE.AND P4, PT, R34, 0x10, PT ;  /* 0x000000102200780c */ /* 0x000fc80003f86270 */
[----:B0-----:R-:W-:Y:S02]  /*9570*/  SEL R4, R4, RZ, P4 ;  /* 0x000000ff04047207 */ /* 0x001fe40002000000 */
[----:B-1----:R-:W-:Y:S02]  /*9580*/  SEL R5, R5, RZ, P4 ;  /* 0x000000ff05057207 */ /* 0x002fe40002000000 */
[----:B------:R-:W-:-:S05]  /*9590*/  IADD3 R4, P5, PT, R4, R27, RZ ;  /* 0x0000001b04047210 */ /* 0x000fca0007fbe0ff */
[----:B------:R-:W-:Y:S01]  /*95a0*/  IMAD.X R5, R5, 0x1, R6, P5 ;  /* 0x0000000105057824 */ /* 0x000fe200028e0606 */
[----:B------:R-:W-:Y:S01]  /*95b0*/  ISETP.NE.U32.AND P5, PT, R27, RZ, PT ;  /* 0x000000ff1b00720c */ /* 0x000fe20003fa5070 */
[----:B--2---:R-:W-:-:S03]  /*95c0*/  FADD R25, R2, R25 ;  /* 0x0000001902197221 */ /* 0x004fc60000000000 */
[----:B------:R-:W-:-:S04]  /*95d0*/  ISETP.NE.AND.EX P5, PT, R6, RZ, PT, P5 ;  /* 0x000000ff0600720c */ /* 0x000fc80003fa5350 */
[----:B------:R-:W-:Y:S02]  /*95e0*/  FSEL R27, R25, R2, !P5 ;  /* 0x00000002191b7208 */ /* 0x000fe40006800000 */
[----:B------:R-:W-:-:S13]  /*95f0*/  ISETP.NE.AND P5, PT, R34, 0x1f, PT ;  /* 0x0000001f2200780c */ /* 0x000fda0003fa5270 */
[----:B------:R-:W-:-:S05]  /*9600*/  @!P5 LEA R32, R7, UR4, 0x4 ;  /* 0x000000040720dc11 */ /* 0x000fca000f8e20ff */
[----:B------:R-:W-:Y:S04]  /*9610*/  @!P5 STS.64 [R32], R4 ;  /* 0x000000042000d388 */ /* 0x000fe80000000a00 */
[----:B------:R-:W-:Y:S01]  /*9620*/  @!P5 STS [R32+0x8], R27 ;  /* 0x0000081b2000d388 */ /* 0x000fe20000000800 */
[----:B------:R-:W-:Y:S06]  /*9630*/  BAR.SYNC.DEFER_BLOCKING 0x0 ;  /* 0x0000000000007b1d */ /* 0x000fec0000010000 */
[----:B------:R-:W-:Y:S04]  /*9640*/  LDS.64 R28, [UR4+0x10] ;  /* 0x00001004ff1c7984 */ /* 0x000fe80008000a00 */
[----:B------:R-:W0:Y:S04]  /*9650*/  LDS.64 R36, [UR4] ;  /* 0x00000004ff247984 */ /* 0x000e280008000a00 */
[----:B------:R-:W1:Y:S04]  /*9660*/  LDS.64 R30, [UR4+0x20] ;  /* 0x00002004ff1e7984 */ /* 0x000e680008000a00 */
[----:B------:R-:W-:Y:S04]  /*9670*/  LDS R6, [UR4+0x8] ;  /* 0x00000804ff067984 */ /* 0x000fe80008000800 */
[----:B------:R-:W2:Y:S01]  /*9680*/  LDS R25, [UR4+0x18] ;  /* 0x00001804ff197984 */ /* 0x000ea20008000800 */
[----:B------:R-:W-:-:S03]  /*9690*/  FSEL R2, R2, R27, !P4 ;  /* 0x0000001b02027208 */ /* 0x000fc60006000000 */
[----:B------:R-:W3:Y:S04]  /*96a0*/  LDS R27, [UR4+0x28] ;  /* 0x00002804ff1b7984 */ /* 0x000ee80008000800 */
[----:B------:R-:W-:Y:S01]  /*96b0*/  LDS R32, [UR4+0x38] ;  /* 0x00003804ff207984 */ /* 0x000fe20008000800 */
[----:B0-----:R-:W-:-:S05]  /*96c0*/  IADD3 R41, P4, PT, R36, R28, RZ ;  /* 0x0000001c24297210 */ /* 0x001fca0007f9e0ff */
[----:B------:R-:W-:Y:S01]  /*96d0*/  IMAD.X R43, R37, 0x1, R29, P4 ;  /* 0x00000001252b7824 */ /* 0x000fe200020e061d */
[----:B-1----:R-:W-:-:S05]  /*96e0*/  IADD3 R35, P4, PT, R30, R41, RZ ;  /* 0x000000291e237210 */ /* 0x002fca0007f9e0ff */
[----:B------:R-:W-:Y:S01]  /*96f0*/  IMAD.X R39, R31, 0x1, R43, P4 ;  /* 0x000000011f277824 */ /* 0x000fe200020e062b */
[----:B------:R-:W-:-:S04]  /*9700*/  ISETP.NE.U32.AND P4, PT, R28, RZ, PT ;  /* 0x000000ff1c00720c */ /* 0x000fc80003f85070 */
[----:B------:R-:W-:Y:S02]  /*9710*/  ISETP.NE.AND.EX P4, PT, R29, RZ, PT, P4 ;  /* 0x000000ff1d00720c */ /* 0x000fe40003f85340 */
[----:B------:R-:W0:Y:S11]  /*9720*/  LDS.64 R28, [UR4+0x30] ;  /* 0x00003004ff1c7984 */ /* 0x000e360008000a00 */
[----:B--2---:R-:W-:Y:S01]  /*9730*/  @!P4 FADD R25, R6, R25 ;  /* 0x000000190619c221 */ /* 0x004fe20000000000 */
[----:B------:R-:W-:-:S04]  /*9740*/  ISETP.NE.AND P4, PT, R7, 0x2, PT ;  /* 0x000000020700780c */ /* 0x000fc80003f85270 */
[----:B------:R-:W-:Y:S02]  /*9750*/  SEL R36, R41, R36, !P4 ;  /* 0x0000002429247207 */ /* 0x000fe40006000000 */
[----:B------:R-:W-:Y:S02]  /*9760*/  SEL R38, R43, R37, !P4 ;  /* 0x000000252b267207 */ /* 0x000fe40006000000 */
[----:B------:R-:W-:Y:S02]  /*9770*/  FSEL R6, R25, R6, !P4 ;  /* 0x0000000619067208 */ /* 0x000fe40006000000 */
[----:B------:R-:W-:-:S04]  /*9780*/  ISETP.NE.U32.AND P4, PT, R30, RZ, PT ;  /* 0x000000ff1e00720c */ /* 0x000fc80003f85070 */
[----:B------:R-:W-:Y:S02]  /*9790*/  ISETP.NE.AND.EX P4, PT, R31, RZ, PT, P4 ;  /* 0x000000ff1f00720c */ /* 0x000fe40003f85340 */
[----:B------:R-:W1:Y:S11]  /*97a0*/  LDS.64 R30, [UR4+0x40] ;  /* 0x00004004ff1e7984 */ /* 0x000e760008000a00 */
[----:B---3--:R-:W-:Y:S01]  /*97b0*/  @!P4 FADD R27, R25, R27 ;  /* 0x0000001b191bc221 */ /* 0x008fe20000000000 */
[----:B------:R-:W-:Y:S01]  /*97c0*/  ISETP.NE.AND P4, PT, R7, 0x3, PT ;  /* 0x000000030700780c */ /* 0x000fe20003f85270 */
[----:B------:R-:W2:Y:S03]  /*97d0*/  LDS R25, [UR4+0x48] ;  /* 0x00004804ff197984 */ /* 0x000ea60008000800 */
[----:B------:R-:W-:-:S02]  /*97e0*/  SEL R36, R35, R36, !P4 ;  /* 0x0000002423247207 */ /* 0x000fc40006000000 */
[----:B------:R-:W-:Y:S02]  /*97f0*/  SEL R38, R39, R38, !P4 ;  /* 0x0000002627267207 */ /* 0x000fe40006000000 */
[----:B------:R-:W-:Y:S02]  /*9800*/  FSEL R6, R27, R6, !P4 ;  /* 0x000000061b067208 */ /* 0x000fe40006000000 */
[----:B0-----:R-:W-:-:S05]  /*9810*/  IADD3 R37, P4, PT, R28, R35, RZ ;  /* 0x000000231c257210 */ /* 0x001fca0007f9e0ff */
[----:B------:R-:W-:Y:S01]  /*9820*/  IMAD.X R35, R29, 0x1, R39, P4 ;  /* 0x000000011d237824 */ /* 0x000fe200020e0627 */
[----:B------:R-:W-:-:S04]  /*9830*/  ISETP.NE.U32.AND P4, PT, R28, RZ, PT ;  /* 0x000000ff1c00720c */ /* 0x000fc80003f85070 */
[----:B------:R-:W-:Y:S02]  /*9840*/  ISETP.NE.AND.EX P4, PT, R29, RZ, PT, P4 ;  /* 0x000000ff1d00720c */ /* 0x000fe40003f85340 */
[----:B------:R-:W0:Y:S11]  /*9850*/  LDS.64 R28, [UR4+0x50] ;  /* 0x00005004ff1c7984 */ /* 0x000e360008000a00 */
[----:B------:R-:W-:Y:S01]  /*9860*/  @!P4 FADD R32, R27, R32 ;  /* 0x000000201b20c221 */ /* 0x000fe20000000000 */
[----:B------:R-:W-:Y:S01]  /*9870*/  ISETP.NE.AND P4, PT, R7, 0x4, PT ;  /* 0x000000040700780c */ /* 0x000fe20003f85270 */
[----:B------:R-:W3:Y:S03]  /*9880*/  LDS R27, [UR4+0x58] ;  /* 0x00005804ff1b7984 */ /* 0x000ee60008000800 */
[----:B------:R-:W-:-:S02]  /*9890*/  SEL R36, R37, R36, !P4 ;  /* 0x0000002425247207 */ /* 0x000fc40006000000 */
[----:B------:R-:W-:Y:S02]  /*98a0*/  SEL R38, R35, R38, !P4 ;  /* 0x0000002623267207 */ /* 0x000fe40006000000 */
[----:B------:R-:W-:Y:S02]  /*98b0*/  FSEL R6, R32, R6, !P4 ;  /* 0x0000000620067208 */ /* 0x000fe40006000000 */
[----:B-1----:R-:W-:-:S05]  /*98c0*/  IADD3 R37, P4, PT, R30, R37, RZ ;  /* 0x000000251e257210 */ /* 0x002fca0007f9e0ff */
[----:B------:R-:W-:Y:S01]  /*98d0*/  IMAD.X R35, R31, 0x1, R35, P4 ;  /* 0x000000011f237824 */ /* 0x000fe200020e0623 */
[----:B------:R-:W-:-:S04]  /*98e0*/  ISETP.NE.U32.AND P4, PT, R30, RZ, PT ;  /* 0x000000ff1e00720c */ /* 0x000fc80003f85070 */
[----:B------:R-:W-:Y:S02]  /*98f0*/  ISETP.NE.AND.EX P4, PT, R31, RZ, PT, P4 ;  /* 0x000000ff1f00720c */ /* 0x000fe40003f85340 */
[----:B------:R-:W1:Y:S11]  /*9900*/  LDS.64 R30, [UR4+0x60] ;  /* 0x00006004ff1e7984 */ /* 0x000e760008000a00 */
[----:B--2---:R-:W-:Y:S01]  /*9910*/  @!P4 FADD R25, R32, R25 ;  /* 0x000000192019c221 */ /* 0x004fe20000000000 */
[----:B------:R-:W-:-:S04]  /*9920*/  ISETP.NE.AND P4, PT, R7, 0x5, PT ;  /* 0x000000050700780c */ /* 0x000fc80003f85270 */
[----:B------:R-:W-:Y:S02]  /*9930*/  SEL R32, R37, R36, !P4 ;  /* 0x0000002425207207 */ /* 0x000fe40006000000 */
[----:B------:R-:W-:Y:S02]  /*9940*/  SEL R36, R35, R38, !P4 ;  /* 0x0000002623247207 */ /* 0x000fe40006000000 */
[----:B------:R-:W-:Y:S01]  /*9950*/  FSEL R6, R25, R6, !P4 ;  /* 0x0000000619067208 */ /* 0x000fe20006000000 */
[----:B------:R-:W2:Y:S01]  /*9960*/  LDS R38, [UR4+0x68] ;  /* 0x00006804ff267984 */ /* 0x000ea20008000800 */
[----:B0-----:R-:W-:-:S05]  /*9970*/  IADD3 R37, P4, PT, R28, R37, RZ ;  /* 0x000000251c257210 */ /* 0x001fca0007f9e0ff */
[----:B------:R-:W-:Y:S01]  /*9980*/  IMAD.X R35, R29, 0x1, R35, P4 ;  /* 0x000000011d237824 */ /* 0x000fe200020e0623 */
[----:B------:R-:W-:-:S04]  /*9990*/  ISETP.NE.U32.AND P4, PT, R28, RZ, PT ;  /* 0x000000ff1c00720c */ /* 0x000fc80003f85070 */
[----:B------:R-:W-:Y:S02]  /*99a0*/  ISETP.NE.AND.EX P4, PT, R29, RZ, PT, P4 ;  /* 0x000000ff1d00720c */ /* 0x000fe40003f85340 */
[----:B------:R-:W0:Y:S11]  /*99b0*/  LDS.64 R28, [UR4+0x70] ;  /* 0x00007004ff1c7984 */ /* 0x000e360008000a00 */
[----:B---3--:R-:W-:Y:S01]  /*99c0*/  @!P4 FADD R27, R25, R27 ;  /* 0x0000001b191bc221 */ /* 0x008fe20000000000 */
[----:B------:R-:W-:-:S04]  /*99d0*/  ISETP.NE.AND P4, PT, R7, 0x6, PT ;  /* 0x000000060700780c */ /* 0x000fc80003f85270 */
[----:B------:R-:W-:Y:S02]  /*99e0*/  SEL R32, R37, R32, !P4 ;  /* 0x0000002025207207 */ /* 0x000fe40006000000 */
[----:B------:R-:W-:Y:S02]  /*99f0*/  SEL R36, R35, R36, !P4 ;  /* 0x0000002423247207 */ /* 0x000fe40006000000 */
[----:B------:R-:W-:Y:S02]  /*9a00*/  FSEL R6, R27, R6, !P4 ;  /* 0x000000061b067208 */ /* 0x000fe40006000000 */
[----:B-1----:R-:W-:-:S05]  /*9a10*/  IADD3 R37, P4, PT, R30, R37, RZ ;  /* 0x000000251e257210 */ /* 0x002fca0007f9e0ff */
[C---:B------:R-:W-:Y:S01]  /*9a20*/  IMAD.X R25, R31.reuse, 0x1, R35, P4 ;  /* 0x000000011f197824 */ /* 0x040fe200020e0623 */
[----:B------:R-:W-:Y:S01]  /*9a30*/  ISETP.NE.U32.AND P4, PT, R30, RZ, PT ;  /* 0x000000ff1e00720c */ /* 0x000fe20003f85070 */
[----:B------:R-:W1:Y:S03]  /*9a40*/  LDS R35, [UR4+0x78] ;  /* 0x00007804ff237984 */ /* 0x000e660008000800 */
[----:B------:R-:W-:-:S13]  /*9a50*/  ISETP.NE.AND.EX P4, PT, R31, RZ, PT, P4 ;  /* 0x000000ff1f00720c */ /* 0x000fda0003f85340 */
[----:B--2---:R-:W-:Y:S01]  /*9a60*/  @!P4 FADD R38, R27, R38 ;  /* 0x000000261b26c221 */ /* 0x004fe20000000000 */
[----:B------:R-:W-:-:S04]  /*9a70*/  ISETP.NE.AND P4, PT, R7, 0x7, PT ;  /* 0x000000070700780c */ /* 0x000fc80003f85270 */
[----:B------:R-:W-:Y:S02]  /*9a80*/  SEL R7, R37, R32, !P4 ;  /* 0x0000002025077207 */ /* 0x000fe40006000000 */
[----:B------:R-:W-:Y:S02]  /*9a90*/  SEL R30, R25, R36, !P4 ;  /* 0x00000024191e7207 */ /* 0x000fe40006000000 */
[----:B------:R-:W-:Y:S02]  /*9aa0*/  FSEL R6, R38, R6, !P4 ;  /* 0x0000000626067208 */ /* 0x000fe40006000000 */
[----:B0-----:R-:W-:-:S05]  /*9ab0*/  IADD3 R37, P4, PT, R28, R37, RZ ;  /* 0x000000251c257210 */ /* 0x001fca0007f9e0ff */
[----:B------:R-:W-:Y:S01]  /*9ac0*/  IMAD.X R36, R29, 0x1, R25, P4 ;  /* 0x000000011d247824 */ /* 0x000fe200020e0619 */
[----:B------:R-:W-:-:S04]  /*9ad0*/  ISETP.NE.U32.AND P4, PT, R28, RZ, PT ;  /* 0x000000ff1c00720c */ /* 0x000fc80003f85070 */
[----:B------:R-:W-:-:S13]  /*9ae0*/  ISETP.NE.AND.EX P4, PT, R29, RZ, PT, P4 ;  /* 0x000000ff1d00720c */ /* 0x000fda0003f85340 */
[----:B-1----:R-:W-:Y:S01]  /*9af0*/  @!P4 FADD R35, R38, R35 ;  /* 0x000000232623c221 */ /* 0x002fe20000000000 */
[----:B------:R-:W-:Y:S01]  /*9b00*/  ISETP.GE.U32.AND P4, PT, R42, 0x20, PT ;  /* 0x000000202a00780c */ /* 0x000fe20003f86070 */
[----:B------:R0:W1:Y:S04]  /*9b10*/  SHFL.UP PT, R32, R4, 0x1, RZ ;  /* 0x0420000004207989 */ /* 0x00006800000e00ff */
[----:B------:R0:W2:Y:S04]  /*9b20*/  SHFL.UP PT, R27, R5, 0x1, RZ ;  /* 0x04200000051b7989 */ /* 0x0000a800000e00ff */
[----:B------:R0:W3:Y:S04]  /*9b30*/  SHFL.UP PT, R25, R2, 0x1, RZ ;  /* 0x0420000002197989 */ /* 0x0000e800000e00ff */
[----:B------:R-:W-:Y:S05]  /*9b40*/  @!P4 BRA `(.L_x_1136) ;  /* 0x000000000028c947 */ /* 0x000fea0003800000 */
[----:B-1----:R-:W-:Y:S02]  /*9b50*/  ISETP.NE.U32.AND P4, PT, R32, RZ, PT ;  /* 0x000000ff2000720c */ /* 0x002fe40003f85070 */
[----:B------:R-:W-:Y:S02]  /*9b60*/  ISETP.NE.AND P5, PT, R34, RZ, PT ;  /* 0x000000ff2200720c */ /* 0x000fe40003fa5270 */
[C---:B--2---:R-:W-:Y:S02]  /*9b70*/  ISETP.NE.AND.EX P4, PT, R27.reuse, RZ, PT, P4 ;  /* 0x000000ff1b00720c */ /* 0x044fe40003f85340 */
[----:B------:R-:W-:Y:S02]  /*9b80*/  SEL R32, R32, RZ, P5 ;  /* 0x000000ff20207207 */ /* 0x000fe40002800000 */
[----:B------:R-:W-:-:S09]  /*9b90*/  SEL R27, R27, RZ, P5 ;  /* 0x000000ff1b1b7207 */ /* 0x000fd20002800000 */
[----:B---3--:R-:W-:Y:S01]  /*9ba0*/  @!P4 FADD R25, R25, R6 ;  /* 0x000000061919c221 */ /* 0x008fe20000000000 */
[----:B------:R-:W-:-:S04]  /*9bb0*/  IADD3 R32, P4, PT, R32, R7, RZ ;  /* 0x0000000720207210 */ /* 0x000fc80007f9e0ff */
[----:B------:R-:W-:Y:S01]  /*9bc0*/  FSEL R25, R6, R25, !P5 ;  /* 0x0000001906197208 */ /* 0x000fe20006800000 */
[----:B------:R-:W-:Y:S01]  /*9bd0*/  IMAD.X R27, R27, 0x1, R30, P4 ;  /* 0x000000011b1b7824 */ /* 0x000fe200020e061e */
[----:B------:R-:W-:Y:S07]  /*9be0*/  BRA `(.L_x_1137) ;  /* 0x0000001000707947 */ /* 0x000fee0003800000 */
.L_x_1136:
[----:B0-----:R-:W0:Y:S01]  /*9bf0*/  LDC.64 R4, c[0x0][0x3a8] ;  /* 0x0000ea00ff047b82 */ /* 0x001e220000000a00 */
[----:B------:R-:W-:Y:S01]  /*9c00*/  ISETP.NE.AND P4, PT, R42, RZ, PT ;  /* 0x000000ff2a00720c */ /* 0x000fe20003f85270 */
[----:B------:R-:W4:-:S12]  /*9c10*/  LDCU UR5, c[0x0][0x370] ;  /* 0x00006e00ff0577ac */ /* 0x000f180008000800 */
[----:B------:R-:W-:Y:S01]  /*9c20*/  @!P4 IMAD.MOV.U32 R6, RZ, RZ, R37 ;  /* 0x000000ffff06c224 */ /* 0x000fe200078e0025 */
[----:B------:R0:W-:Y:S01]  /*9c30*/  @!P4 STS [UR4+0xd0], R35 ;  /* 0x0000d023ff00c988 */ /* 0x0001e20008000804 */
[----:B------:R-:W-:Y:S01]  /*9c40*/  @!P4 IMAD.MOV.U32 R7, RZ, RZ, R36 ;  /* 0x000000ffff07c224 */ /* 0x000fe200078e0024 */
[----:B----4-:R-:W-:-:S04]  /*9c50*/  UISETP.GT.U32.AND UP0, UPT, UR5, 0x1f3, UPT ;  /* 0x000001f30500788c */ /* 0x010fc8000bf04070 */
[----:B------:R4:W-:Y:S01]  /*9c60*/  @!P4 STS.64 [UR4+0xc8], R6 ;  /* 0x0000c806ff00c988 */ /* 0x0009e20008000a04 */
[----:B0-----:R-:W-:-:S04]  /*9c70*/  IMAD.WIDE.U32 R28, R0, 0x10, R4 ;  /* 0x00000010001c7825 */ /* 0x001fc800078e0004 */
[----:B------:R-:W-:Y:S02]  /*9c80*/  @!P4 IMAD.MOV.U32 R4, RZ, RZ, R35 ;  /* 0x000000ffff04c224 */ /* 0x000fe400078e0023 */
[----:B------:R-:W-:-:S05]  /*9c90*/  @!P4 IMAD.MOV.U32 R5, RZ, RZ, 0x64 ;  /* 0x00000064ff05c424 */ /* 0x000fca00078e00ff */
[----:B------:R4:W-:Y:S01]  /*9ca0*/  @!P4 ST.E.128.STRONG.GPU desc[UR8][R28.64+0x200], R4 ;  /* 0x000200041c00c985 */ /* 0x0009e2000c10fd08 */
[----:B------:R-:W-:Y:S05]  /*9cb0*/  BRA.U UP0, `(.L_x_1138) ;  /* 0x0000000100087547 */ /* 0x000fea000b800000 */
[----:B------:R0:W-:Y:S06]  /*9cc0*/  MEMBAR.SC.CTA ;  /* 0x0000000000007992 */ /* 0x0001ec0000000000 */
[----:B0-----:R-:W-:Y:S05]  /*9cd0*/  BRA `(.L_x_1139) ;  /* 0x0000000000087947 */ /* 0x001fea0003800000 */
.L_x_1138:
[----:B------:R-:W-:Y:S05]  /*9ce0*/  NANOSLEEP 0x1c2 ;  /* 0x000001c20000795d */ /* 0x000fea0003800000 */
[----:B------:R-:W-:Y:S01]  /*9cf0*/  NOP ;  /* 0x0000000000007918 */ /* 0x000fe20000000000 */
.L_x_1139:
[----:B----4-:R-:W-:-:S03]  /*9d00*/  IMAD.WIDE.U32 R4, R42, 0x10, RZ ;  /* 0x000000102a047825 */ /* 0x010fc600078e00ff */
[----:B------:R-:W-:Y:S02]  /*9d10*/  LOP3.LUT R7, R4, 0xfffffff0, RZ, 0x3c, !PT ;  /* 0xfffffff004077812 */ /* 0x000fe400078e3cff */
[----:B------:R-:W-:Y:S02]  /*9d20*/  LOP3.LUT R5, RZ, R5, RZ, 0x33, !PT ;  /* 0x00000005ff057212 */ /* 0x000fe400078e33ff */
[----:B------:R-:W-:-:S05]  /*9d30*/  IADD3 R28, P4, PT, R28, R7, RZ ;  /* 0x000000071c1c7210 */ /* 0x000fca0007f9e0ff */
[----:B------:R-:W-:-:S08]  /*9d40*/  IMAD.X R29, R29, 0x1, R5, P4 ;  /* 0x000000011d1d7824 */ /* 0x000fd000020e0605 */
.L_x_1141:
[----:B------:R-:W4:Y:S01]  /*9d50*/  LD.E.128.STRONG.GPU R4, desc[UR8][R28.64+0x200] ;  /* 0x000200081c047980 */ /* 0x000f22000c10fd00 */
[----:B------:R-:W-:Y:S05]  /*9d60*/  YIELD ;  /* 0x0000000000007946 */ /* 0x000fea0003800000 */
[----:B------:R-:W-:Y:S01]  /*9d70*/  UMOV UR5, 0xffffffff ;  /* 0xffffffff00057882 */ /* 0x000fe20000000000 */
[----:B----4-:R-:W-:Y:S02]  /*9d80*/  ISETP.NE.AND P4, PT, R5, 0x63, PT ;  /* 0x000000630500780c */ /* 0x010fe40003f85270 */
[----:B------:R-:W-:Y:S11]  /*9d90*/  BRA.DIV UR5, `(.L_x_1140) ;  /* 0x0000003a05b47947 */ /* 0x000ff6000b800000 */
[----:B------:R-:W-:-:S13]  /*9da0*/  VOTE.ANY P4, !P4 ;  /* 0x0000000000ff7806 */ /* 0x000fda0006080100 */
.L_x_1294:
        /* <DEDUP_REMOVED lines=13> */
[----:B0-----:R0:W4:Y:S04]  /*9e80*/  SHFL.DOWN PT, R28, R4, 0x1, R29 ;  /* 0x08200000041c7989 */ /* 0x00112800000e001d */
[----:B------:R0:W0:Y:S04]  /*9e90*/  SHFL.DOWN PT, R31, R38, 0x1, R29 ;  /* 0x08200000261f7989 */ /* 0x00002800000e001d */
[----:B------:R0:W0:Y:S02]  /*9ea0*/  SHFL.DOWN PT, R30, R41, 0x1, R29 ;  /* 0x08200000291e7989 */ /* 0x00002400000e001d */
.L_x_1300:
[----:B------:R-:W-:Y:S01]  /*9eb0*/  ISETP.GE.AND P5, PT, R34, R29, PT ;  /* 0x0000001d2200720c */ /* 0x000fe20003fa6270 */
[----:B------:R-:W-:Y:S01]  /*9ec0*/  UMOV UR5, 0xffffffff ;  /* 0xffffffff00057882 */ /* 0x000fe20000000000 */
[----:B------:R-:W-:-:S11]  /*9ed0*/  PLOP3.LUT P4, PT, PT, PT, PT, 0x80, 0x8 ;  /* 0x000000000008781c */ /* 0x000fd60003f8f070 */
[----:B------:R-:W-:-:S04]  /*9ee0*/  @!P5 ISETP.NE.U32.AND P6, PT, R38, RZ, PT ;  /* 0x000000ff2600d20c */ /* 0x000fc80003fc5070 */
[----:B------:R-:W-:-:S04]  /*9ef0*/  @!P5 ISETP.NE.AND.EX P6, PT, R41, RZ, PT, P6 ;  /* 0x000000ff2900d20c */ /* 0x000fc80003fc5360 */
[----:B------:R-:W-:Y:S02]  /*9f00*/  @!P5 PLOP3.LUT P4, PT, P6, PT, PT, 0x80, 0x8 ;  /* 0x000000000008d81c */ /* 0x000fe4000378f070 */
[----:B0-----:R-:W-:-:S05]  /*9f10*/  @!P5 IADD3 R31, P6, PT, R31, R38, RZ ;  /* 0x000000261f1fd210 */ /* 0x001fca0007fde0ff */
[----:B------:R-:W-:Y:S02]  /*9f20*/  @!P5 IMAD.X R30, R30, 0x1, R41, P6 ;  /* 0x000000011e1ed824 */ /* 0x000fe400030e0629 */
[----:B------:R-:W-:-:S04]  /*9f30*/  @!P5 IMAD.MOV.U32 R38, RZ, RZ, R31 ;  /* 0x000000ffff26d224 */ /* 0x000fc800078e001f */
[----:B----4-:R-:W-:Y:S01]  /*9f40*/  @!P4 FADD R44, R44, R28 ;  /* 0x0000001c2c2cc221 */ /* 0x010fe20000000000 */
[----:B------:R-:W-:Y:S06]  /*9f50*/  BRA.DIV UR5, `(.L_x_1143) ;  /* 0x0000003a05dc7947 */ /* 0x000fec000b800000 */
.L_x_1303:
[----:B------:R-:W-:Y:S01]  /*9f60*/  UMOV UR5, 0xffffffff ;  /* 0xffffffff00057882 */ /* 0x000fe20000000000 */
[----:B------:R-:W-:Y:S02]  /*9f70*/  @!P5 IMAD.MOV.U32 R41, RZ, RZ, R30 ;  /* 0x000000ffff29d224 */ /* 0x000fe400078e001e */
[----:B------:R-:W-:Y:S05]  /*9f80*/  BRA.DIV UR5, `(.L_x_1144) ;  /* 0x0000003a05f07947 */ /* 0x000fea000b800000 */
[----:B------:R0:W4:Y:S04]  /*9f90*/  SHFL.DOWN PT, R31, R38, 0x2, R29 ;  /* 0x08400000261f7989 */ /* 0x00012800000e001d */
[----:B------:R0:W0:Y:S04]  /*9fa0*/  SHFL.DOWN PT, R4, R41, 0x2, R29 ;  /* 0x0840000029047989 */ /* 0x00002800000e001d */
[----:B------:R0:W0:Y:S02]  /*9fb0*/  SHFL.DOWN PT, R28, R44, 0x2, R29 ;  /* 0x084000002c1c7989 */ /* 0x00002400000e001d */
.L_x_1308:
[----:B------:R-:W-:Y:S01]  /*9fc0*/  VIADD R43, R34, 0x2 ;  /* 0x00000002222b7836 */ /* 0x000fe20000000000 */
[----:B------:R-:W-:Y:S01]  /*9fd0*/  PLOP3.LUT P4, PT, PT, PT, PT, 0x80, 0x8 ;  /* 0x000000000008781c */ /* 0x000fe20003f8f070 */
[----:B------:R-:W-:-:S03]  /*9fe0*/  UMOV UR5, 0xffffffff ;  /* 0xffffffff00057882 */ /* 0x000fc60000000000 */
[----:B------:R-:W-:-:S13]  /*9ff0*/  ISETP.GT.AND P5, PT, R43, R29, PT ;  /* 0x0000001d2b00720c */ /* 0x000fda0003fa4270 */
[----:B------:R-:W-:-:S04]  /*a000*/  @!P5 ISETP.NE.U32.AND P6, PT, R38, RZ, PT ;  /* 0x000000ff2600d20c */ /* 0x000fc80003fc5070 */
[----:B------:R-:W-:-:S04]  /*a010*/  @!P5 ISETP.NE.AND.EX P6, PT, R41, RZ, PT, P6 ;  /* 0x000000ff2900d20c */ /* 0x000fc80003fc5360 */
[----:B------:R-:W-:-:S13]  /*a020*/  @!P5 PLOP3.LUT P4, PT, P6, PT, PT, 0x80, 0x8 ;  /* 0x000000000008d81c */ /* 0x000fda000378f070 */
[----:B0-----:R-:W-:Y:S01]  /*a030*/  @!P4 FADD R44, R44, R28 ;  /* 0x0000001c2c2cc221 */ /* 0x001fe20000000000 */
[----:B----4-:R-:W-:-:S05]  /*a040*/  @!P5 IADD3 R31, P4, PT, R31, R38, RZ ;  /* 0x000000261f1fd210 */ /* 0x010fca0007f9e0ff */
[----:B------:R-:W-:Y:S01]  /*a050*/  @!P5 IMAD.X R4, R4, 0x1, R41, P4 ;  /* 0x000000010404d824 */ /* 0x000fe200020e0629 */
[----:B------:R-:W-:Y:S07]  /*a060*/  BRA.DIV UR5, `(.L_x_1145) ;  /* 0x0000003e050c7947 */ /* 0x000fee000b800000 */
.L_x_1311:
[----:B------:R-:W-:Y:S01]  /*a070*/  UMOV UR5, 0xffffffff ;  /* 0xffffffff00057882 */ /* 0x000fe20000000000 */
[----:B------:R-:W-:Y:S02]  /*a080*/  @!P5 IMAD.MOV.U32 R38, RZ, RZ, R31 ;  /* 0x000000ffff26d224 */ /* 0x000fe400078e001f */
[----:B------:R-:W-:Y:S01]  /*a090*/  @!P5 IMAD.MOV.U32 R41, RZ, RZ, R4 ;  /* 0x000000ffff29d224 */ /* 0x000fe200078e0004 */
[----:B------:R-:W-:Y:S06]  /*a0a0*/  BRA.DIV UR5, `(.L_x_1146) ;  /* 0x0000003e051c7947 */ /* 0x000fec000b800000 */
[----:B------:R0:W4:Y:S04]  /*a0b0*/  SHFL.DOWN PT, R31, R38, 0x4, R29 ;  /* 0x08800000261f7989 */ /* 0x00012800000e001d */
[----:B------:R0:W0:Y:S04]  /*a0c0*/  SHFL.DOWN PT, R4, R41, 0x4, R29 ;  /* 0x0880000029047989 */ /* 0x00002800000e001d */
[----:B------:R0:W0:Y:S02]  /*a0d0*/  SHFL.DOWN PT, R28, R44, 0x4, R29 ;  /* 0x088000002c1c7989 */ /* 0x00002400000e001d */
.L_x_1316:
        /* <DEDUP_REMOVED lines=11> */
.L_x_1319:
[----:B------:R-:W-:Y:S01]  /*a190*/  UMOV UR5, 0xffffffff ;  /* 0xffffffff00057882 */ /* 0x000fe20000000000 */
[----:B------:R-:W-:Y:S02]  /*a1a0*/  @!P5 IMAD.MOV.U32 R38, RZ, RZ, R31 ;  /* 0x000000ffff26d224 */ /* 0x000fe400078e001f */
[----:B------:R-:W-:Y:S01]  /*a1b0*/  @!P5 IMAD.MOV.U32 R41, RZ, RZ, R4 ;  /* 0x000000ffff29d224 */ /* 0x000fe200078e0004 */
[----:B------:R-:W-:Y:S06]  /*a1c0*/  BRA.DIV UR5, `(.L_x_1148) ;  /* 0x0000003e05487947 */ /* 0x000fec000b800000 */
[----:B------:R0:W4:Y:S04]  /*a1d0*/  SHFL.DOWN PT, R31, R38, 0x8, R29 ;  /* 0x09000000261f7989 */ /* 0x00012800000e001d */
[----:B------:R0:W0:Y:S04]  /*a1e0*/  SHFL.DOWN PT, R4, R41, 0x8, R29 ;  /* 0x0900000029047989 */ /* 0x00002800000e001d */
[----:B------:R0:W0:Y:S02]  /*a1f0*/  SHFL.DOWN PT, R28, R44, 0x8, R29 ;  /* 0x090000002c1c7989 */ /* 0x00002400000e001d */
.L_x_1324:
        /* <DEDUP_REMOVED lines=11> */
.L_x_1327:
[----:B------:R-:W-:Y:S01]  /*a2b0*/  UMOV UR5, 0xffffffff ;  /* 0xffffffff00057882 */ /* 0x000fe20000000000 */
[----:B------:R-:W-:Y:S02]  /*a2c0*/  @!P5 IMAD.MOV.U32 R38, RZ, RZ, R31 ;  /* 0x000000ffff26d224 */ /* 0x000fe400078e001f */
[----:B------:R-:W-:Y:S01]  /*a2d0*/  @!P5 IMAD.MOV.U32 R41, RZ, RZ, R4 ;  /* 0x000000ffff29d224 */ /* 0x000fe200078e0004 */
[----:B------:R-:W-:Y:S06]  /*a2e0*/  BRA.DIV UR5, `(.L_x_1150) ;  /* 0x0000003e05747947 */ /* 0x000fec000b800000 */
[----:B------:R0:W4:Y:S04]  /*a2f0*/  SHFL.DOWN PT, R47, R38, 0x10, R29 ;  /* 0x0a000000262f7989 */ /* 0x00012800000e001d */
[----:B------:R0:W0:Y:S04]  /*a300*/  SHFL.DOWN PT, R4, R41, 0x10, R29 ;  /* 0x0a00000029047989 */ /* 0x00002800000e001d */
[----:B------:R0:W0:Y:S02]  /*a310*/  SHFL.DOWN PT, R28, R44, 0x10, R29 ;  /* 0x0a0000002c1c7989 */ /* 0x00002400000e001d */
.L_x_1332:
[----:B------:R-:W-:Y:S01]  /*a320*/  VIADD R2, R34, 0x10 ;  /* 0x0000001022027836 */ /* 0x000fe20000000000 */
[----:B------:R-:W-:Y:S01]  /*a330*/  PLOP3.LUT P4, PT, PT, PT, PT, 0x80, 0x8 ;  /* 0x000000000008781c */ /* 0x000fe20003f8f070 */
[----:B------:R-:W5:Y:S01]  /*a340*/  LDC.64 R30, c[0x0][0x3a8] ;  /* 0x0000ea00ff1e7b82 */ /* 0x000f620000000a00 */
[----:B------:R-:W-:Y:S02]  /*a350*/  UMOV UR5, 0xffffffff ;  /* 0xffffffff00057882 */ /* 0x000fe40000000000 */
[----:B------:R-:W-:-:S13]  /*a360*/  ISETP.GT.AND P6, PT, R2, R29, PT ;  /* 0x0000001d0200720c */ /* 0x000fda0003fc4270 */
[----:B------:R-:W-:-:S04]  /*a370*/  @!P6 ISETP.NE.U32.AND P5, PT, R38, RZ, PT ;  /* 0x000000ff2600e20c */ /* 0x000fc80003fa5070 */
[----:B------:R-:W-:-:S04]  /*a380*/  @!P6 ISETP.NE.AND.EX P5, PT, R41, RZ, PT, P5 ;  /* 0x000000ff2900e20c */ /* 0x000fc80003fa5350 */
[----:B------:R-:W-:Y:S02]  /*a390*/  @!P6 PLOP3.LUT P4, PT, P5, PT, PT, 0x80, 0x8 ;  /* 0x000000000008e81c */ /* 0x000fe40002f8f070 */
[----:B------:R-:W-:Y:S02]  /*a3a0*/  ISETP.NE.AND P5, PT, R5, 0x65, PT ;  /* 0x000000650500780c */ /* 0x000fe40003fa5270 */
[----:B------:R-:W-:-:S09]  /*a3b0*/  LOP3.LUT R5, RZ, R42, RZ, 0x33, !PT ;  /* 0x0000002aff057212 */ /* 0x000fd200078e33ff */
[----:B0-----:R-:W-:Y:S01]  /*a3c0*/  @!P4 FADD R44, R44, R28 ;  /* 0x0000001c2c2cc221 */ /* 0x001fe20000000000 */
[----:B----4-:R-:W-:-:S05]  /*a3d0*/  @!P6 IADD3 R47, P4, PT, R47, R38, RZ ;  /* 0x000000262f2fe210 */ /* 0x010fca0007f9e0ff */
[----:B------:R-:W-:Y:S02]  /*a3e0*/  @!P6 IMAD.X R4, R4, 0x1, R41, P4 ;  /* 0x000000010404e824 */ /* 0x000fe400020e0629 */
[----:B------:R-:W-:Y:S02]  /*a3f0*/  @!P6 IMAD.MOV.U32 R38, RZ, RZ, R47 ;  /* 0x000000ffff26e224 */ /* 0x000fe400078e002f */
[----:B------:R-:W-:Y:S01]  /*a400*/  @!P6 IMAD.MOV.U32 R41, RZ, RZ, R4 ;  /* 0x000000ffff29e224 */ /* 0x000fe200078e0004 */
[----:B-----5:R-:W-:Y:S01]  /*a410*/  IADD3 R30, P6, PT, R30, 0x200, RZ ;  /* 0x000002001e1e7810 */ /* 0x020fe20007fde0ff */
[----:B------:R-:W-:-:S12]  /*a420*/  BRA.DIV UR5, `(.L_x_1151) ;  /* 0x0000003e05787947 */ /* 0x000fd8000b800000 */
.L_x_1335:
[----:B------:R-:W-:Y:S01]  /*a430*/  UMOV UR5, 0xffffffff ;  /* 0xffffffff00057882 */ /* 0x000fe20000000000 */
[----:B------:R-:W-:Y:S02]  /*a440*/  IMAD.X R31, RZ, RZ, R31, P6 ;  /* 0x000000ffff1f7224 */ /* 0x000fe400030e061f */
[----:B------:R-:W-:Y:S01]  /*a450*/  IMAD.IADD R47, R5, 0x1, R0 ;  /* 0x00000001052f7824 */ /* 0x000fe200078e0200 */
[----:B------:R-:W-:Y:S06]  /*a460*/  BRA.DIV UR5, `(.L_x_1152) ;  /* 0x0000003e05887947 */ /* 0x000fec000b800000 */
[----:B------:R-:W-:-:S13]  /*a470*/  VOTE.ALL P5, P5 ;  /* 0x0000000000ff7806 */ /* 0x000fda00028a0000 */
.L_x_1338:
[----:B------:R-:W-:Y:S05]  /*a480*/  @!P5 BRA `(.L_x_1153) ;  /* 0x0000000400c4d947 */ /* 0x000fea0003800000 */
.L_x_1167:
[----:B------:R-:W-:-:S07]  /*a490*/  IMAD.WIDE R28, R47, 0x10, R30 ;  /* 0x000000102f1c7825 */ /* 0x000fce00078e021e */
.L_x_1155:
[----:B------:R-:W4:Y:S01]  /*a4a0*/  LD.E.128.STRONG.GPU R4, desc[UR8][R28.64+-0x200] ;  /* 0xfffe00081c047980 */ /* 0x000f22000c10fd00 */
[----:B------:R-:W-:Y:S05]  /*a4b0*/  YIELD ;  /* 0x0000000000007946 */ /* 0x000fea0003800000 */
[----:B------:R-:W-:Y:S01]  /*a4c0*/  UMOV UR5, 0xffffffff ;  /* 0xffffffff00057882 */ /* 0x000fe20000000000 */
[----:B----4-:R-:W-:Y:S02]  /*a4d0*/  ISETP.NE.AND P4, PT, R5, 0x63, PT ;  /* 0x000000630500780c */ /* 0x010fe40003f85270 */
[----:B------:R-:W-:Y:S11]  /*a4e0*/  BRA.DIV UR5, `(.L_x_1154) ;  /* 0x0000003e05847947 */ /* 0x000ff6000b800000 */
[----:B------:R-:W-:-:S13]  /*a4f0*/  VOTE.ANY P4, !P4 ;  /* 0x0000000000ff7806 */ /* 0x000fda0006080100 */
.L_x_1341:
        /* <DEDUP_REMOVED lines=11> */
[----:B0-----:R0:W4:Y:S04]  /*a5b0*/  SHFL.DOWN PT, R28, R4, 0x1, R29 ;  /* 0x08200000041c7989 */ /* 0x00112800000e001d */
[----:B------:R0:W0:Y:S04]  /*a5c0*/  SHFL.DOWN PT, R48, R49, 0x1, R29 ;  /* 0x0820000031307989 */ /* 0x00002800000e001d */
[----:B------:R0:W0:Y:S02]  /*a5d0*/  SHFL.DOWN PT, R51, R42, 0x1, R29 ;  /* 0x082000002a337989 */ /* 0x00002400000e001d */
.L_x_1347:
        /* <DEDUP_REMOVED lines=11> */
.L_x_1350:
[----:B------:R-:W-:Y:S01]  /*a690*/  UMOV UR5, 0xffffffff ;  /* 0xffffffff00057882 */ /* 0x000fe20000000000 */
[----:B------:R-:W-:Y:S02]  /*a6a0*/  @!P5 IMAD.MOV.U32 R42, RZ, RZ, R51 ;  /* 0x000000ffff2ad224 */ /* 0x000fe400078e0033 */
[----:B------:R-:W-:Y:S05]  /*a6b0*/  BRA.DIV UR5, `(.L_x_1158) ;  /* 0x0000003e05c07947 */ /* 0x000fea000b800000 */
[----:B------:R0:W4:Y:S04]  /*a6c0*/  SHFL.DOWN PT, R48, R49, 0x2, R29 ;  /* 0x0840000031307989 */ /* 0x00012800000e001d */
[----:B------:R0:W0:Y:S04]  /*a6d0*/  SHFL.DOWN PT, R51, R42, 0x2, R29 ;  /* 0x084000002a337989 */ /* 0x00002800000e001d */
[----:B------:R0:W0:Y:S02]  /*a6e0*/  SHFL.DOWN PT, R28, R4, 0x2, R29 ;  /* 0x08400000041c7989 */ /* 0x00002400000e001d */
.L_x_1355:
[----:B------:R-:W-:Y:S01]  /*a6f0*/  ISETP.GT.AND P5, PT, R43, R29, PT ;  /* 0x0000001d2b00720c */ /* 0x000fe20003fa4270 */
[----:B------:R-:W-:Y:S01]  /*a700*/  UMOV UR5, 0xffffffff ;  /* 0xffffffff00057882 */ /* 0x000fe20000000000 */
[----:B------:R-:W-:-:S11]  /*a710*/  PLOP3.LUT P4, PT, PT, PT, PT, 0x80, 0x8 ;  /* 0x000000000008781c */ /* 0x000fd60003f8f070 */
[----:B------:R-:W-:-:S04]  /*a720*/  @!P5 ISETP.NE.U32.AND P6, PT, R49, RZ, PT ;  /* 0x000000ff3100d20c */ /* 0x000fc80003fc5070 */
[----:B------:R-:W-:-:S04]  /*a730*/  @!P5 ISETP.NE.AND.EX P6, PT, R42, RZ, PT, P6 ;  /* 0x000000ff2a00d20c */ /* 0x000fc80003fc5360 */
[----:B------:R-:W-:Y:S02]  /*a740*/  @!P5 PLOP3.LUT P4, PT, P6, PT, PT, 0x80, 0x8 ;  /* 0x000000000008d81c */ /* 0x000fe4000378f070 */
[----:B----4-:R-:W-:-:S05]  /*a750*/  @!P5 IADD3 R48, P6, PT, R48, R49, RZ ;  /* 0x000000313030d210 */ /* 0x010fca0007fde0ff */
[----:B0-----:R-:W-:Y:S02]  /*a760*/  @!P5 IMAD.X R51, R51, 0x1, R42, P6 ;  /* 0x000000013333d824 */ /* 0x001fe400030e062a */
[----:B------:R-:W-:-:S04]  /*a770*/  @!P5 IMAD.MOV.U32 R49, RZ, RZ, R48 ;  /* 0x000000ffff31d224 */ /* 0x000fc800078e0030 */
[----:B------:R-:W-:Y:S01]  /*a780*/  @!P4 FADD R4, R4, R28 ;  /* 0x0000001c0404c221 */ /* 0x000fe20000000000 */
[----:B------:R-:W-:Y:S06]  /*a790*/  BRA.DIV UR5, `(.L_x_1159) ;  /* 0x0000003e05dc7947 */ /* 0x000fec000b800000 */
.L_x_1358:
[----:B------:R-:W-:Y:S01]  /*a7a0*/  UMOV UR5, 0xffffffff ;  /* 0xffffffff00057882 */ /* 0x000fe20000000000 */
[----:B------:R-:W-:Y:S02]  /*a7b0*/  @!P5 IMAD.MOV.U32 R42, RZ, RZ, R51 ;  /* 0x000000ffff2ad224 */ /* 0x000fe400078e0033 */
[----:B------:R-:W-:Y:S05]  /*a7c0*/  BRA.DIV UR5, `(.L_x_1160) ;  /* 0x0000003e05f07947 */ /* 0x000fea000b800000 */
[----:B------:R0:W4:Y:S04]  /*a7d0*/  SHFL.DOWN PT, R48, R49, 0x4, R29 ;  /* 0x0880000031307989 */ /* 0x00012800000e001d */
[----:B------:R0:W0:Y:S04]  /*a7e0*/  SHFL.DOWN PT, R51, R42, 0x4, R29 ;  /* 0x088000002a337989 */ /* 0x00002800000e001d */
[----:B------:R0:W0:Y:S02]  /*a7f0*/  SHFL.DOWN PT, R28, R4, 0x4, R29 ;  /* 0x08800000041c7989 */ /* 0x00002400000e001d */
.L_x_1363:
        /* <DEDUP_REMOVED lines=11> */
.L_x_1366:
[----:B------:R-:W-:Y:S01]  /*a8b0*/  UMOV UR5, 0xffffffff ;  /* 0xffffffff00057882 */ /* 0x000fe20000000000 */
[----:B------:R-:W-:Y:S02]  /*a8c0*/  @!P5 IMAD.MOV.U32 R42, RZ, RZ, R51 ;  /* 0x000000ffff2ad224 */ /* 0x000fe400078e0033 */
[----:B------:R-:W-:Y:S05]  /*a8d0*/  BRA.DIV UR5, `(.L_x_1162) ;  /* 0x0000004205207947 */ /* 0x000fea000b800000 */
[----:B------:R0:W4:Y:S04]  /*a8e0*/  SHFL.DOWN PT, R48, R49, 0x8, R29 ;  /* 0x0900000031307989 */ /* 0x00012800000e001d */
[----:B------:R0:W0:Y:S04]  /*a8f0*/  SHFL.DOWN PT, R51, R42, 0x8, R29 ;  /* 0x090000002a337989 */ /* 0x00002800000e001d */
[----:B------:R0:W0:Y:S02]  /*a900*/  SHFL.DOWN PT, R28, R4, 0x8, R29 ;  /* 0x09000000041c7989 */ /* 0x00002400000e001d */
.L_x_1371:
        /* <DEDUP_REMOVED lines=11> */
.L_x_1374:
[----:B------:R-:W-:Y:S01]  /*a9c0*/  UMOV UR5, 0xffffffff ;  /* 0xffffffff00057882 */ /* 0x000fe20000000000 */
[----:B------:R-:W-:Y:S02]  /*a9d0*/  @!P5 IMAD.MOV.U32 R42, RZ, RZ, R51 ;  /* 0x000000ffff2ad224 */ /* 0x000fe400078e0033 */
[----:B------:R-:W-:Y:S05]  /*a9e0*/  BRA.DIV UR5, `(.L_x_1164) ;  /* 0x0000004205507947 */ /* 0x000fea000b800000 */
[----:B------:R0:W4:Y:S01]  /*a9f0*/  SHFL.DOWN PT, R48, R49, 0x10, R29 ;  /* 0x0a00000031307989 */ /* 0x00012200000e001d */
[----:B------:R-:W-:-:S03]  /*aa00*/  VIADD R50, R34, 0x10 ;  /* 0x0000001022327836 */ /* 0x000fc60000000000 */
[----:B------:R0:W0:Y:S04]  /*aa10*/  SHFL.DOWN PT, R51, R42, 0x10, R29 ;  /* 0x0a0000002a337989 */ /* 0x00002800000e001d */
[----:B------:R0:W0:Y:S02]  /*aa20*/  SHFL.DOWN PT, R28, R4, 0x10, R29 ;  /* 0x0a000000041c7989 */ /* 0x00002400000e001d */
.L_x_1379:
[----:B------:R-:W-:Y:S01]  /*aa30*/  ISETP.GT.AND P5, PT, R50, R29, PT ;  /* 0x0000001d3200720c */ /* 0x000fe20003fa4270 */
[----:B------:R-:W-:Y:S01]  /*aa40*/  UMOV UR5, 0xffffffff ;  /* 0xffffffff00057882 */ /* 0x000fe20000000000 */
[----:B------:R-:W-:-:S11]  /*aa50*/  PLOP3.LUT P4, PT, PT, PT, PT, 0x80, 0x8 ;  /* 0x000000000008781c */ /* 0x000fd60003f8f070 */
[----:B------:R-:W-:-:S04]  /*aa60*/  @!P5 ISETP.NE.U32.AND P6, PT, R49, RZ, PT ;  /* 0x000000ff3100d20c */ /* 0x000fc80003fc5070 */
[----:B------:R-:W-:-:S04]  /*aa70*/  @!P5 ISETP.NE.AND.EX P6, PT, R42, RZ, PT, P6 ;  /* 0x000000ff2a00d20c */ /* 0x000fc80003fc5360 */
[----:B------:R-:W-:-:S13]  /*aa80*/  @!P5 PLOP3.LUT P4, PT, P6, PT, PT, 0x80, 0x8 ;  /* 0x000000000008d81c */ /* 0x000fda000378f070 */
[----:B0-----:R-:W-:Y:S01]  /*aa90*/  @!P4 FADD R4, R4, R28 ;  /* 0x0000001c0404c221 */ /* 0x001fe20000000000 */
[----:B----4-:R-:W-:-:S05]  /*aaa0*/  @!P5 IADD3 R48, P4, PT, R48, R49, RZ ;  /* 0x000000313030d210 */ /* 0x010fca0007f9e0ff */
[----:B------:R-:W-:Y:S01]  /*aab0*/  @!P5 IMAD.X R51, R51, 0x1, R42, P4 ;  /* 0x000000013333d824 */ /* 0x000fe200020e062a */
[----:B------:R-:W-:Y:S01]  /*aac0*/  ISETP.NE.U32.AND P4, PT, R38, RZ, PT ;  /* 0x000000ff2600720c */ /* 0x000fe20003f85070 */
[----:B------:R-:W-:Y:S02]  /*aad0*/  @!P5 IMAD.MOV.U32 R49, RZ, RZ, R48 ;  /* 0x000000ffff31d224 */ /* 0x000fe400078e0030 */
[----:B------:R-:W-:Y:S01]  /*aae0*/  @!P5 IMAD.MOV.U32 R42, RZ, RZ, R51 ;  /* 0x000000ffff2ad224 */ /* 0x000fe200078e0033 */
[----:B------:R-:W-:Y:S02]  /*aaf0*/  ISETP.NE.AND.EX P4, PT, R41, RZ, PT, P4 ;  /* 0x000000ff2900720c */ /* 0x000fe40003f85340 */
[----:B------:R-:W-:-:S11]  /*ab00*/  ISETP.NE.AND P5, PT, R5, 0x65, PT ;  /* 0x000000650500780c */ /* 0x000fd60003fa5270 */
[----:B------:R-:W-:Y:S01]  /*ab10*/  @!P4 FADD R44, R4, R44 ;  /* 0x0000002c042cc221 */ /* 0x000fe20000000000 */
[----:B------:R-:W-:-:S05]  /*ab20*/  IADD3 R38, P4, PT, R38, R49, RZ ;  /* 0x0000003126267210 */ /* 0x000fca0007f9e0ff */
[----:B------:R-:W-:Y:S01]  /*ab30*/  IMAD.X R41, R41, 0x1, R42, P4 ;  /* 0x0000000129297824 */ /* 0x000fe200020e062a */
[----:B------:R-:W-:Y:S07]  /*ab40*/  BRA.DIV UR5, `(.L_x_1165) ;  /* 0x0000004205507947 */ /* 0x000fee000b800000 */
.L_x_1382:
[----:B------:R-:W-:Y:S01]  /*ab50*/  UMOV UR5, 0xffffffff ;  /* 0xffffffff00057882 */ /* 0x000fe20000000000 */
[----:B------:R-:W-:Y:S02]  /*ab60*/  VIADD R47, R47, 0xffffffe0 ;  /* 0xffffffe02f2f7836 */ /* 0x000fe40000000000 */
[----:B------:R-:W-:Y:S05]  /*ab70*/  BRA.DIV UR5, `(.L_x_1166) ;  /* 0x0000004205647947 */ /* 0x000fea000b800000 */
[----:B------:R-:W-:-:S13]  /*ab80*/  VOTE.ALL P5, P5 ;  /* 0x0000000000ff7806 */ /* 0x000fda00028a0000 */
.L_x_1385:
[----:B------:R-:W-:Y:S05]  /*ab90*/  @P5 BRA `(.L_x_1167) ;  /* 0xfffffff8003c5947 */ /* 0x000fea000383ffff */
.L_x_1153:
[----:B------:R-:W0:Y:S01]  /*aba0*/  S2R R2, SR_TID.X ;  /* 0x0000000000027919 */ /* 0x000e220000002100 */
[----:B------:R-:W-:Y:S01]  /*abb0*/  BSSY.RECONVERGENT B0, `(.L_x_1168) ;  /* 0x0000016000007945 */ /* 0x000fe20003800200 */
[----:B------:R-:W-:Y:S01]  /*abc0*/  IMAD.MOV.U32 R39, RZ, RZ, R41 ;  /* 0x000000ffff277224 */ /* 0x000fe200078e0029 */
[----:B0-----:R-:W-:-:S13]  /*abd0*/  ISETP.NE.AND P4, PT, R2, RZ, PT ;  /* 0x000000ff0200720c */ /* 0x001fda0003f85270 */
[----:B------:R-:W-:Y:S05]  /*abe0*/  @P4 BRA `(.L_x_1169) ;  /* 0x0000000000484947 */ /* 0x000fea0003800000 */
[----:B------:R-:W0:Y:S01]  /*abf0*/  S2UR UR6, SR_CgaCtaId ;  /* 0x00000000000679c3 */ /* 0x000e220000008800 */
[----:B------:R-:W-:Y:S01]  /*ac00*/  ISETP.NE.U32.AND P4, PT, R37, RZ, PT ;  /* 0x000000ff2500720c */ /* 0x000fe20003f85070 */
[----:B------:R-:W-:Y:S01]  /*ac10*/  FADD R2, R35, R44 ;  /* 0x0000002c23027221 */ /* 0x000fe20000000000 */
[----:B------:R-:W-:Y:S01]  /*ac20*/  IADD3 R6, P5, PT, R38, R37, RZ ;  /* 0x0000002526067210 */ /* 0x000fe20007fbe0ff */
[----:B------:R-:W-:Y:S01]  /*ac30*/  UMOV UR5, 0x400 ;  /* 0x0000040000057882 */ /* 0x000fe20000000000 */
[----:B------:R-:W-:-:S03]  /*ac40*/  ISETP.NE.AND.EX P4, PT, R36, RZ, PT, P4 ;  /* 0x000000ff2400720c */ /* 0x000fc60003f85340 */
[----:B------:R-:W4:Y:S01]  /*ac50*/  LDC.64 R4, c[0x0][0x3a8] ;  /* 0x0000ea00ff047b82 */ /* 0x000f220000000a00 */
[----:B------:R-:W-:Y:S01]  /*ac60*/  FSEL R2, R2, R35, !P4 ;  /* 0x0000002302027208 */ /* 0x000fe20006000000 */
[----:B------:R-:W-:Y:S01]  /*ac70*/  IMAD.X R7, R39, 0x1, R36, P5 ;  /* 0x0000000127077824 */ /* 0x000fe200028e0624 */
[----:B0-----:R-:W-:Y:S01]  /*ac80*/  ULEA UR5, UR6, UR5, 0x18 ;  /* 0x0000000506057291 */ /* 0x001fe2000f8ec0ff */
[----:B----4-:R-:W-:-:S04]  /*ac90*/  IMAD.WIDE.U32 R28, R0, 0x10, R4 ;  /* 0x00000010001c7825 */ /* 0x010fc800078e0004 */
[----:B------:R-:W-:Y:S02]  /*aca0*/  IMAD.MOV.U32 R4, RZ, RZ, R2 ;  /* 0x000000ffff047224 */ /* 0x000fe400078e0002 */
[----:B------:R-:W-:-:S05]  /*acb0*/  IMAD.MOV.U32 R5, RZ, RZ, 0x65 ;  /* 0x00000065ff057424 */ /* 0x000fca00078e00ff */
[----:B------:R0:W-:Y:S04]  /*acc0*/  ST.E.128.STRONG.GPU desc[UR8][R28.64+0x200], R4 ;  /* 0x000200041c007985 */ /* 0x0001e8000c10fd08 */
[----:B------:R0:W-:Y:S04]  /*acd0*/  STS.64 [UR5+0xb8], R6 ;  /* 0x0000b806ff007988 */ /* 0x0001e80008000a05 */
[----:B------:R0:W-:Y:S04]  /*ace0*/  STS [UR5+0xc0], R2 ;  /* 0x0000c002ff007988 */ /* 0x0001e80008000805 */
[----:B------:R0:W-:Y:S04]  /*acf0*/  STS.64 [UR5+0xa8], R38 ;  /* 0x0000a826ff007988 */ /* 0x0001e80008000a05 */
[----:B------:R0:W-:Y:S02]  /*ad00*/  STS [UR5+0xb0], R44 ;  /* 0x0000b02cff007988 */ /* 0x0001e40008000805 */
.L_x_1169:
[----:B------:R-:W-:Y:S05]  /*ad10*/  BSYNC.RECONVERGENT B0 ;  /* 0x0000000000007941 */ /* 0x000fea0003800200 */
.L_x_1168:
[----:B------:R-:W-:-:S13]  /*ad20*/  ISETP.NE.AND P4, PT, R34, RZ, PT ;  /* 0x000000ff2200720c */ /* 0x000fda0003f85270 */
[----:B0-----:R-:W0:Y:S01]  /*ad30*/  @!P4 S2R R5, SR_CgaCtaId ;  /* 0x000000000005c919 */ /* 0x001e220000008800 */
[----:B------:R-:W-:Y:S01]  /*ad40*/  @!P4 MOV R0, 0x400 ;  /* 0x000004000000c802 */ /* 0x000fe20000000f00 */
[----:B-1----:R-:W-:Y:S02]  /*ad50*/  @!P4 IMAD.MOV.U32 R32, RZ, RZ, R38 ;  /* 0x000000ffff20c224 */ /* 0x002fe400078e0026 */
[----:B--2---:R-:W-:Y:S02]  /*ad60*/  @!P4 IMAD.MOV.U32 R27, RZ, RZ, R39 ;  /* 0x000000ffff1bc224 */ /* 0x004fe400078e0027 */
[----:B---3--:R-:W-:Y:S01]  /*ad70*/  @!P4 IMAD.MOV.U32 R25, RZ, RZ, R44 ;  /* 0x000000ffff19c224 */ /* 0x008fe200078e002c */
[----:B0-----:R-:W-:-:S05]  /*ad80*/  @!P4 LEA R5, R5, R0, 0x18 ;  /* 0x000000000505c211 */ /* 0x001fca00078ec0ff */
[----:B------:R1:W-:Y:S04]  /*ad90*/  @!P4 STS.64 [R5+0x88], R38 ;  /* 0x000088260500c388 */ /* 0x0003e80000000a00 */
[----:B------:R1:W-:Y:S02]  /*ada0*/  @!P4 STS [R5+0x90], R44 ;  /* 0x0000902c0500c388 */ /* 0x0003e40000000800 */
.L_x_1137:
[----:B------:R-:W2:Y:S01]  /*adb0*/  S2R R31, SR_TID.X ;  /* 0x00000000001f7919 */ /* 0x000ea20000002100 */
[----:B------:R-:W-:Y:S01]  /*adc0*/  ISETP.NE.AND P4, PT, R24, R8, PT ;  /* 0x000000081800720c */ /* 0x000fe20003f85270 */
[----:B------:R-:W-:Y:S05]  /*add0*/  WARPSYNC.ALL ;  /* 0x0000000000007948 */ /* 0x000fea0003800000 */
[----:B------:R-:W-:Y:S01]  /*ade0*/  BAR.SYNC.DEFER_BLOCKING 0x0 ;  /* 0x0000000000007b1d */ /* 0x000fe20000010000 */
[----:B------:R-:W-:-:S04]  /*adf0*/  ISETP.NE.AND P6, PT, R40, RZ, PT ;  /* 0x000000ff2800720c */ /* 0x000fc80003fc5270 */
[----:B------:R-:W-:Y:S01]  /*ae00*/  SEL R47, RZ, 0x1, !P6 ;  /* 0x00000001ff2f7807 */ /* 0x000fe20007000000 */
[----:B------:R-:W-:Y:S01]  /*ae10*/  BSSY.RECONVERGENT B0, `(.L_x_1170) ;  /* 0x0000011000007945 */ /* 0x000fe20003800200 */
[----:B--2---:R-:W-:-:S05]  /*ae20*/  IMAD R28, R31, 0x9, RZ ;  /* 0x000000091f1c7824 */ /* 0x004fca00078e02ff */
[----:B------:R-:W-:-:S04]  /*ae30*/  ISETP.EQ.U32.AND P5, PT, R3, R28, PT ;  /* 0x0000001c0300720c */ /* 0x000fc80003fa2070 */
[----:B------:R-:W-:Y:S02]  /*ae40*/  ISETP.EQ.OR.EX P4, PT, R26, RZ, P4, P5 ;  /* 0x000000ff1a00720c */ /* 0x000fe40002782750 */
[----:B------:R-:W-:Y:S02]  /*ae50*/  ISETP.NE.AND P5, PT, R31, RZ, PT ;  /* 0x000000ff1f00720c */ /* 0x000fe40003fa5270 */
[----:B------:R-:W-:-:S11]  /*ae60*/  SEL R49, RZ, 0x1, !P4 ;  /* 0x00000001ff317807 */ /* 0x000fd60006000000 */
[----:B------:R-:W-:Y:S05]  /*ae70*/  @!P5 BRA `(.L_x_1171) ;  /* 0x000000000028d947 */ /* 0x000fea0003800000 */
[----:B------:R-:W2:Y:S01]  /*ae80*/  S2UR UR6, SR_CgaCtaId ;  /* 0x00000000000679c3 */ /* 0x000ea20000008800 */
[----:B------:R-:W-:Y:S01]  /*ae90*/  UMOV UR5, 0x400 ;  /* 0x0000040000057882 */ /* 0x000fe20000000000 */
[----:B------:R-:W-:-:S04]  /*aea0*/  ISETP.NE.U32.AND P5, PT, R32, RZ, PT ;  /* 0x000000ff2000720c */ /* 0x000fc80003fa5070 */
[----:B------:R-:W-:Y:S01]  /*aeb0*/  ISETP.NE.AND.EX P5, PT, R27, RZ, PT, P5 ;  /* 0x000000ff1b00720c */ /* 0x000fe20003fa5350 */
[----:B--2---:R-:W-:-:S09]  /*aec0*/  ULEA UR5, UR6, UR5, 0x18 ;  /* 0x0000000506057291 */ /* 0x004fd2000f8ec0ff */
[----:B------:R-:W2:Y:S04]  /*aed0*/  LDS R0, [UR5+0x90] ;  /* 0x00009005ff007984 */ /* 0x000ea80008000800 */
[----:B01----:R-:W0:Y:S01]  /*aee0*/  LDS.64 R4, [UR5+0x88] ;  /* 0x00008805ff047984 */ /* 0x003e220008000a00 */
[----:B--2---:R-:W-:Y:S01]  /*aef0*/  @!P5 FADD R25, R25, R0 ;  /* 0x000000001919d221 */ /* 0x004fe20000000000 */
[----:B0-----:R-:W-:-:S05]  /*af00*/  IADD3 R32, P5, PT, R4, R32, RZ ;  /* 0x0000002004207210 */ /* 0x001fca0007fbe0ff */
[----:B------:R-:W-:-:S08]  /*af10*/  IMAD.X R27, R5, 0x1, R27, P5 ;  /* 0x00000001051b7824 */ /* 0x000fd000028e061b */
.L_x_1171:
[----:B------:R-:W-:Y:S05]  /*af20*/  BSYNC.RECONVERGENT B0 ;  /* 0x0000000000007941 */ /* 0x000fea0003800200 */
.L_x_1170:
[----:B------:R-:W2:Y:S01]  /*af30*/  S2UR UR5, SR_CgaCtaId ;  /* 0x00000000000579c3 */ /* 0x000ea20000008800 */
[----:B------:R-:W-:Y:S01]  /*af40*/  IADD3 R47, P5, P6, R32, R47, R49 ;  /* 0x0000002f202f7210 */ /* 0x000fe20007ebe031 */
[C---:B------:R-:W-:Y:S01]  /*af50*/  VIADD R0, R28.reuse, 0x5 ;  /* 0x000000051c007836 */ /* 0x040fe20000000000 */
[----:B------:R-:W-:Y:S01]  /*af60*/  UMOV UR4, 0x400 ;  /* 0x0000040000047882 */ /* 0x000fe20000000000 */
[----:B------:R-:W-:Y:S01]  /*af70*/  @!P4 FADD R9, R9, R25 ;  /* 0x000000190909c221 */ /* 0x000fe20000000000 */
[----:B-1----:R-:W-:Y:S01]  /*af80*/  IADD3.X R44, PT, PT, R27, RZ, RZ, P5, P6 ;  /* 0x000000ff1b2c7210 */ /* 0x002fe20002fec4ff */
[----:B------:R-:W-:Y:S01]  /*af90*/  VIADD R36, R28, 0x7 ;  /* 0x000000071c247836 */ /* 0x000fe20000000000 */
[----:B------:R-:W-:Y:S01]  /*afa0*/  IADD3 R49, P5, PT, R32, R49, RZ ;  /* 0x0000003120317210 */ /* 0x000fe20007fbe0ff */
[----:B------:R-:W-:Y:S01]  /*afb0*/  BSSY.RECONVERGENT B0, `(.L_x_1172) ;  /* 0x0000122000007945 */ /* 0x000fe20003800200 */
[----:B------:R-:W-:Y:S02]  /*afc0*/  ISETP.NE.AND P6, PT, R40, RZ, PT ;  /* 0x000000ff2800720c */ /* 0x000fe40003fc5270 */
[----:B------:R-:W-:Y:S01]  /*afd0*/  ISETP.EQ.U32.AND P4, PT, R3, R0, PT ;  /* 0x000000000300720c */ /* 0x000fe20003f82070 */
[----:B------:R-:W-:Y:S01]  /*afe0*/  IMAD.X R46, RZ, RZ, R27, P5 ;  /* 0x000000ffff2e7224 */ /* 0x000fe200028e061b */
[----:B------:R-:W-:-:S02]  /*aff0*/  ISETP.NE.AND P5, PT, R16, R18, PT ;  /* 0x000000121000720c */ /* 0x000fc40003fa5270 */
[----:B------:R-:W-:Y:S02]  /*b000*/  SEL R0, RZ, 0x1, !P0 ;  /* 0x00000001ff007807 */ /* 0x000fe40004000000 */
[----:B------:R-:W-:Y:S02]  /*b010*/  ISETP.EQ.OR.EX P4, PT, R26, RZ, P5, P4 ;  /* 0x000000ff1a00720c */ /* 0x000fe40002f82740 */
[----:B------:R-:W-:Y:S02]  /*b020*/  IADD3 R45, P5, PT, R47, R0, RZ ;  /* 0x000000002f2d7210 */ /* 0x000fe40007fbe0ff */
[----:B------:R-:W-:Y:S01]  /*b030*/  SEL R0, RZ, 0x1, !P1 ;  /* 0x00000001ff007807 */ /* 0x000fe20004800000 */
[----:B------:R-:W-:Y:S01]  /*b040*/  @!P6 FADD R11, R11, R9 ;  /* 0x000000090b0be221 */ /* 0x000fe20000000000 */
[----:B0-----:R-:W-:Y:S01]  /*b050*/  SEL R4, RZ, 0x1, !P2 ;  /* 0x00000001ff047807 */ /* 0x001fe20005000000 */
[----:B--2---:R-:W-:Y:S01]  /*b060*/  ULEA UR4, UR5, UR4, 0x18 ;  /* 0x0000000405047291 */ /* 0x004fe2000f8ec0ff */
[----:B------:R-:W-:Y:S01]  /*b070*/  IMAD.X R42, RZ, RZ, R44, P5 ;  /* 0x000000ffff2a7224 */ /* 0x000fe200028e062c */
[----:B------:R-:W-:Y:S01]  /*b080*/  IADD3 R35, P5, PT, R45, R0, RZ ;  /* 0x000000002d237210 */ /* 0x000fe20007fbe0ff */
[----:B------:R-:W-:Y:S01]  /*b090*/  @!P0 FADD R13, R13, R11 ;  /* 0x0000000b0d0d8221 */ /* 0x000fe20000000000 */
[----:B------:R-:W-:-:S03]  /*b0a0*/  SEL R34, RZ, 0x1, !P4 ;  /* 0x00000001ff227807 */ /* 0x000fc60006000000 */
[----:B------:R-:W-:Y:S01]  /*b0b0*/  IMAD.X R2, RZ, RZ, R42, P5 ;  /* 0x000000ffff027224 */ /* 0x000fe200028e062a */
[----:B------:R-:W-:Y:S01]  /*b0c0*/  IADD3 R37, P5, PT, R35, R4, RZ ;  /* 0x0000000423257210 */ /* 0x000fe20007fbe0ff */
[----:B------:R-:W0:Y:S01]  /*b0d0*/  LDS.64 R6, [UR4+0xc8] ;  /* 0x0000c804ff067984 */ /* 0x000e220008000a00 */
[----:B------:R-:W-:-:S03]  /*b0e0*/  @!P1 FADD R15, R15, R13 ;  /* 0x0000000d0f0f9221 */ /* 0x000fc60000000000 */
[----:B------:R-:W-:Y:S01]  /*b0f0*/  IMAD.X R30, RZ, RZ, R2, P5 ;  /* 0x000000ffff1e7224 */ /* 0x000fe200028e0602 */
[----:B------:R-:W-:Y:S01]  /*b100*/  IADD3 R39, P5, PT, R37, R34, RZ ;  /* 0x0000002225277210 */ /* 0x000fe20007fbe0ff */
[----:B------:R-:W-:Y:S01]  /*b110*/  @!P2 FADD R17, R17, R15 ;  /* 0x0000000f1111a221 */ /* 0x000fe20000000000 */
[----:B------:R-:W1:Y:S03]  /*b120*/  LDS R0, [UR4+0xc0] ;  /* 0x0000c004ff007984 */ /* 0x000e660008000800 */
[----:B------:R-:W-:Y:S01]  /*b130*/  @!P4 FADD R19, R19, R17 ;  /* 0x000000111313c221 */ /* 0x000fe20000000000 */
[----:B------:R-:W-:Y:S01]  /*b140*/  IMAD.X R34, RZ, RZ, R30, P5 ;  /* 0x000000ffff227224 */ /* 0x000fe200028e061e */
[----:B------:R-:W-:Y:S01]  /*b150*/  ISETP.EQ.U32.AND P4, PT, R3, R36, PT ;  /* 0x000000240300720c */ /* 0x000fe20003f82070 */
[----:B------:R-:W2:Y:S01]  /*b160*/  LDS.64 R4, [UR4+0xb8] ;  /* 0x0000b804ff047984 */ /* 0x000ea20008000a00 */
[----:B------:R-:W-:Y:S01]  /*b170*/  ISETP.NE.AND P5, PT, R20, R22, PT ;  /* 0x000000161400720c */ /* 0x000fe20003fa5270 */
[----:B------:R-:W-:Y:S01]  /*b180*/  @!P3 FADD R21, R21, R19 ;  /* 0x000000131515b221 */ /* 0x000fe20000000000 */
[----:B------:R-:W-:-:S02]  /*b190*/  SEL R36, RZ, 0x1, !P3 ;  /* 0x00000001ff247807 */ /* 0x000fc40005800000 */
[----:B------:R-:W-:Y:S02]  /*b1a0*/  ISETP.EQ.OR.EX P4, PT, R26, RZ, P5, P4 ;  /* 0x000000ff1a00720c */ /* 0x000fe40002f82740 */
[----:B------:R-:W-:Y:S02]  /*b1b0*/  IADD3 R41, P5, PT, R39, R36, RZ ;  /* 0x0000002427297210 */ /* 0x000fe40007fbe0ff */
[----:B------:R-:W-:-:S03]  /*b1c0*/  SEL R38, RZ, 0x1, !P4 ;  /* 0x00000001ff267807 */ /* 0x000fc60006000000 */
[----:B------:R-:W-:Y:S01]  /*b1d0*/  IMAD.X R36, RZ, RZ, R34, P5 ;  /* 0x000000ffff247224 */ /* 0x000fe200028e0622 */
[----:B------:R-:W-:-:S05]  /*b1e0*/  IADD3 R43, P5, PT, R41, R38, RZ ;  /* 0x00000026292b7210 */ /* 0x000fca0007fbe0ff */
[----:B------:R-:W-:Y:S02]  /*b1f0*/  IMAD.X R38, RZ, RZ, R36, P5 ;  /* 0x000000ffff267224 */ /* 0x000fe400028e0624 */
[----:B------:R-:W-:Y:S01]  /*b200*/  @!P4 FADD R23, R23, R21 ;  /* 0x000000151717c221 */ /* 0x000fe20000000000 */
[----:B0-----:R-:W-:-:S04]  /*b210*/  ISETP.GE.U32.AND P5, PT, R6, 0x101, PT ;  /* 0x000001010600780c */ /* 0x001fc80003fa6070 */
[----:B------:R-:W-:-:S13]  /*b220*/  ISETP.GE.AND.EX P5, PT, R7, RZ, PT, P5 ;  /* 0x000000ff0700720c */ /* 0x000fda0003fa6350 */
[----:B-12---:R-:W-:Y:S05]  /*b230*/  @!P5 BRA `(.L_x_1173) ;  /* 0x000000080008d947 */ /* 0x006fea0003800000 */
[----:B------:R-:W-:Y:S01]  /*b240*/  ISETP.NE.U32.AND P5, PT, R3, R28, PT ;  /* 0x0000001c0300720c */ /* 0x000fe20003fa5070 */
[----:B------:R-:W-:Y:S01]  /*b250*/  IMAD.MOV.U32 R2, RZ, RZ, 0x9 ;  /* 0x00000009ff027424 */ /* 0x000fe200078e00ff */
[----:B------:R-:W0:Y:S01]  /*b260*/  LDS.64 R28, [UR4+0xa8] ;  /* 0x0000a804ff1c7984 */ /* 0x000e220008000a00 */
[----:B------:R-:W-:Y:S01]  /*b270*/  ISETP.NE.AND P6, PT, R24, R8, PT ;  /* 0x000000081800720c */ /* 0x000fe20003fc5270 */
[----:B------:R-:W1:Y:S01]  /*b280*/  LDCU.128 UR16, c[0x0][0x390] ;  /* 0x00007200ff1077ac */ /* 0x000e620008000c00 */
[CC--:B------:R-:W-:Y:S01]  /*b290*/  IMAD R30, R31.reuse, R2.reuse, 0x5 ;  /* 0x000000051f1e7424 */ /* 0x0c0fe200078e0202 */
[----:B------:R-:W-:Y:S01]  /*b2a0*/  BSSY.RECONVERGENT B1, `(.L_x_1174) ;  /* 0x000007a000017945 */ /* 0x000fe20003800200 */
[----:B------:R-:W-:Y:S01]  /*b2b0*/  BAR.SYNC.DEFER_BLOCKING 0x0 ;  /* 0x0000000000007b1d */ /* 0x000fe20000010000 */
[----:B------:R-:W-:Y:S01]  /*b2c0*/  ISETP.NE.AND.EX P5, PT, R26, RZ, !P6, P5 ;  /* 0x000000ff1a00720c */ /* 0x000fe200077a5350 */
[----:B------:R-:W-:Y:S01]  /*b2d0*/  IMAD R2, R31, R2, 0x8 ;  /* 0x000000081f027424 */ /* 0x000fe200078e0202 */
[----:B------:R-:W-:-:S11]  /*b2e0*/  ISETP.NE.AND P6, PT, R40, RZ, PT ;  /* 0x000000ff2800720c */ /* 0x000fd60003fc5270 */
[--C-:B0-----:R-:W-:Y:S02]  /*b2f0*/  @!P5 IMAD.IADD R32, R32, 0x1, -R28.reuse ;  /* 0x000000012020d824 */ /* 0x101fe400078e0a1c */
[--C-:B------:R-:W-:Y:S02]  /*b300*/  @P6 IMAD.IADD R49, R49, 0x1, -R28.reuse ;  /* 0x0000000131316824 */ /* 0x100fe400078e0a1c */
[--C-:B------:R-:W-:Y:S01]  /*b310*/  @P0 IMAD.IADD R47, R47, 0x1, -R28.reuse ;  /* 0x000000012f2f0824 */ /* 0x100fe200078e0a1c */
[----:B------:R-:W-:Y:S01]  /*b320*/  @!P5 LEA R32, R32, UR4, 0x3 ;  /* 0x000000042020dc11 */ /* 0x000fe2000f8e18ff */
[--C-:B------:R-:W-:Y:S01]  /*b330*/  @P1 IMAD.IADD R45, R45, 0x1, -R28.reuse ;  /* 0x000000012d2d1824 */ /* 0x100fe200078e0a1c */
[----:B------:R-:W-:Y:S01]  /*b340*/  @P6 LEA R49, R49, UR4, 0x3 ;  /* 0x0000000431316c11 */ /* 0x000fe2000f8e18ff */
[--C-:B------:R-:W-:Y:S01]  /*b350*/  @P2 IMAD.IADD R35, R35, 0x1, -R28.reuse ;  /* 0x0000000123232824 */ /* 0x100fe200078e0a1c */
[----:B------:R-:W-:Y:S01]  /*b360*/  @P0 LEA R47, R47, UR4, 0x3 ;  /* 0x000000042f2f0c11 */ /* 0x000fe2000f8e18ff */
[----:B------:R0:W-:Y:S01]  /*b370*/  @!P5 STS.64 [R32], R24 ;  /* 0x000000182000d388 */ /* 0x0001e20000000a00 */
[----:B------:R-:W-:Y:S01]  /*b380*/  ISETP.NE.U32.AND P5, PT, R3, R30, PT ;  /* 0x0000001e0300720c */ /* 0x000fe20003fa5070 */
[--C-:B------:R-:W-:Y:S01]  /*b390*/  @P3 IMAD.IADD R39, R39, 0x1, -R28.reuse ;  /* 0x0000000127273824 */ /* 0x100fe200078e0a1c */
[----:B------:R-:W-:Y:S01]  /*b3a0*/  @P1 LEA R45, R45, UR4, 0x3 ;  /* 0x000000042d2d1c11 */ /* 0x000fe2000f8e18ff */
[----:B------:R0:W-:Y:S01]  /*b3b0*/  @P6 STS.64 [R49], R8 ;  /* 0x0000000831006388 */ /* 0x0001e20000000a00 */
[----:B------:R-:W-:Y:S01]  /*b3c0*/  ISETP.NE.AND P6, PT, R16, R18, PT ;  /* 0x000000121000720c */ /* 0x000fe20003fc5270 */
[----:B------:R-:W-:Y:S01]  /*b3d0*/  @P4 IMAD.IADD R41, R41, 0x1, -R28 ;  /* 0x0000000129294824 */ /* 0x000fe200078e0a1c */
[----:B------:R-:W-:Y:S01]  /*b3e0*/  @P2 LEA R35, R35, UR4, 0x3 ;  /* 0x0000000423232c11 */ /* 0x000fe2000f8e18ff */
[----:B------:R0:W-:Y:S01]  /*b3f0*/  @P0 STS.64 [R47], R10 ;  /* 0x0000000a2f000388 */ /* 0x0001e20000000a00 */
[----:B------:R-:W-:-:S02]  /*b400*/  ISETP.NE.AND.EX P5, PT, R26, RZ, !P6, P5 ;  /* 0x000000ff1a00720c */ /* 0x000fc400077a5350 */
[----:B------:R-:W-:Y:S01]  /*b410*/  ISETP.NE.U32.AND P0, PT, R3, R2, PT ;  /* 0x000000020300720c */ /* 0x000fe20003f05070 */
[----:B------:R0:W-:Y:S01]  /*b420*/  @P1 STS.64 [R45], R12 ;  /* 0x0000000c2d001388 */ /* 0x0001e20000000a00 */
[----:B------:R-:W-:Y:S02]  /*b430*/  ISETP.NE.AND P6, PT, R22, R33, PT ;  /* 0x000000211600720c */ /* 0x000fe40003fc5270 */
[----:B------:R-:W-:Y:S01]  /*b440*/  @P3 LEA R39, R39, UR4, 0x3 ;  /* 0x0000000427273c11 */ /* 0x000fe2000f8e18ff */
[----:B------:R0:W-:Y:S01]  /*b450*/  @P2 STS.64 [R35], R14 ;  /* 0x0000000e23002388 */ /* 0x0001e20000000a00 */
[----:B------:R-:W-:Y:S02]  /*b460*/  ISETP.NE.AND.EX P0, PT, R26, RZ, !P6, P0 ;  /* 0x000000ff1a00720c */ /* 0x000fe40007705300 */
[----:B------:R-:W-:-:S03]  /*b470*/  @P4 LEA R41, R41, UR4, 0x3 ;  /* 0x0000000429294c11 */ /* 0x000fc6000f8e18ff */
[----:B------:R-:W-:-:S05]  /*b480*/  @!P5 IMAD.IADD R37, R37, 0x1, -R28 ;  /* 0x000000012525d824 */ /* 0x000fca00078e0a1c */
[----:B------:R-:W-:-:S03]  /*b490*/  @!P5 LEA R37, R37, UR4, 0x3 ;  /* 0x000000042525dc11 */ /* 0x000fc6000f8e18ff */
[----:B------:R-:W-:Y:S02]  /*b4a0*/  @!P0 IMAD.IADD R43, R43, 0x1, -R28 ;  /* 0x000000012b2b8824 */ /* 0x000fe400078e0a1c */
        /* <DEDUP_REMOVED lines=21> */
[----:B------:R-:W-:Y:S05]  /*b600*/  @!P1 BRA `(.L_x_1177) ;  /* 0x0000000000849947 */ /* 0x000fea0003800000 */
        /* <DEDUP_REMOVED lines=16> */
.L_x_1178:
        /* <DEDUP_REMOVED lines=17> */
.L_x_1177:
[----:B------:R-:W-:Y:S05]  /*b820*/  BSYNC.RECONVERGENT B2 ;  /* 0x0000000000027941 */ /* 0x000fea0003800200 */
.L_x_1176:
[----:B------:R-:W-:Y:S05]  /*b830*/  @!P0 BRA `(.L_x_1175) ;  /* 0x0000000000808947 */ /* 0x000fea0003800000 */
.L_x_1179:
        /* <DEDUP_REMOVED lines=32> */
.L_x_1175:
[----:B------:R-:W-:Y:S05]  /*ba40*/  BSYNC.RECONVERGENT B1 ;  /* 0x0000000000017941 */ /* 0x000fea0003800200 */
.L_x_1174:
[----:B------:R-:W-:Y:S05]  /*ba50*/  BRA `(.L_x_1180) ;  /* 0x0000000400dc7947 */ /* 0x000fea0003800000 */
.L_x_1173:
[----:B------:R-:W-:Y:S01]  /*ba60*/  ISETP.NE.U32.AND P5, PT, R3, R28, PT ;  /* 0x0000001c0300720c */ /* 0x000fe20003fa5070 */
[----:B------:R-:W-:Y:S01]  /*ba70*/  IMAD.MOV.U32 R48, RZ, RZ, 0x9 ;  /* 0x00000009ff307424 */ /* 0x000fe200078e00ff */
[----:B------:R-:W-:Y:S01]  /*ba80*/  ISETP.NE.AND P6, PT, R24, R8, PT ;  /* 0x000000081800720c */ /* 0x000fe20003fc5270 */
[----:B------:R-:W-:Y:S01]  /*ba90*/  BSSY.RECONVERGENT B1, `(.L_x_1181) ;  /* 0x000000d000017945 */ /* 0x000fe20003800200 */
[----:B------:R-:W-:Y:S01]  /*baa0*/  ISETP.NE.AND.EX P5, PT, R26, RZ, PT, P5 ;  /* 0x000000ff1a00720c */ /* 0x000fe20003fa5350 */
[----:B------:R-:W-:-:S12]  /*bab0*/  IMAD R50, R31, R48, 0x5 ;  /* 0x000000051f327424 */ /* 0x000fd800078e0230 */
[----:B------:R-:W-:Y:S05]  /*bac0*/  @!P6 BRA P5, `(.L_x_1182) ;  /* 0x000000000024e947 */ /* 0x000fea0002800000 */
        /* <DEDUP_REMOVED lines=9> */
.L_x_1182:
[----:B------:R-:W-:Y:S05]  /*bb60*/  BSYNC.RECONVERGENT B1 ;  /* 0x0000000000017941 */ /* 0x000fea0003800200 */
.L_x_1181:
[----:B------:R-:W-:Y:S01]  /*bb70*/  ISETP.NE.AND P6, PT, R40, RZ, PT ;  /* 0x000000ff2800720c */ /* 0x000fe20003fc5270 */
[----:B------:R-:W-:Y:S01]  /*bb80*/  BSSY.RECONVERGENT B1, `(.L_x_1183) ;  /* 0x000000d000017945 */ /* 0x000fe20003800200 */
[----:B------:R-:W-:Y:S01]  /*bb90*/  ISETP.NE.U32.AND P5, PT, R3, R50, PT ;  /* 0x000000320300720c */ /* 0x000fe20003fa5070 */
[----:B------:R-:W-:-:S10]  /*bba0*/  IMAD R48, R31, R48, 0x8 ;  /* 0x000000081f307424 */ /* 0x000fd400078e0230 */
[----:B------:R-:W-:Y:S05]  /*bbb0*/  @!P6 BRA `(.L_x_1184) ;  /* 0x000000000024e947 */ /* 0x000fea0003800000 */
        /* <DEDUP_REMOVED lines=9> */
.L_x_1184:
[----:B------:R-:W-:Y:S05]  /*bc50*/  BSYNC.RECONVERGENT B1 ;  /* 0x0000000000017941 */ /* 0x000fea0003800200 */
.L_x_1183:
[----:B------:R-:W-:Y:S01]  /*bc60*/  BSSY.RECONVERGENT B1, `(.L_x_1185) ;  /* 0x000000c000017945 */ /* 0x000fe20003800200 */
[----:B------:R-:W-:-:S03]  /*bc70*/  ISETP.NE.U32.AND P6, PT, R3, R48, PT ;  /* 0x000000300300720c */ /* 0x000fc60003fc5070 */
[----:B------:R-:W-:Y:S10]  /*bc80*/  @!P0 BRA `(.L_x_1186) ;  /* 0x0000000000248947 */ /* 0x000ff40003800000 */
        /* <DEDUP_REMOVED lines=9> */
.L_x_1186:
[----:B------:R-:W-:Y:S05]  /*bd20*/  BSYNC.RECONVERGENT B1 ;  /* 0x0000000000017941 */ /* 0x000fea0003800200 */
.L_x_1185:
[----:B------:R-:W-:Y:S04]  /*bd30*/  BSSY.RECONVERGENT B1, `(.L_x_1187) ;  /* 0x000000b000017945 */ /* 0x000fe80003800200 */
[----:B------:R-:W-:Y:S05]  /*bd40*/  @!P1 BRA `(.L_x_1188) ;  /* 0x0000000000249947 */ /* 0x000fea0003800000 */
[----:B------:R-:W0:Y:S01]  /*bd50*/  LDCU.128 UR12, c[0x0][0x390] ;  /* 0x00007200ff0c77ac */ /* 0x000e220008000c00 */
[C---:B-12---:R-:W-:Y:S01]  /*bd60*/  IMAD.SHL.U32 R8, R45.reuse, 0x4, RZ ;  /* 0x000000042d087824 */ /* 0x046fe200078e00ff */
[----:B------:R-:W-:-:S04]  /*bd70*/  SHF.L.U64.HI R42, R45, 0x2, R42 ;  /* 0x000000022d2a7819 */ /* 0x000fc8000001022a */
[C---:B0-----:R-:W-:Y:S02]  /*bd80*/  IADD3 R6, P0, PT, R8.reuse, UR12, RZ ;  /* 0x0000000c08067c10 */ /* 0x041fe4000ff1e0ff */
[----:B------:R-:W-:Y:S02]  /*bd90*/  IADD3 R8, P1, PT, R8, UR14, RZ ;  /* 0x0000000e08087c10 */ /* 0x000fe4000ff3e0ff */
[C---:B------:R-:W-:Y:S02]  /*bda0*/  IADD3.X R7, PT, PT, R42.reuse, UR13, RZ, P0, !PT ;  /* 0x0000000d2a077c10 */ /* 0x040fe400087fe4ff */
[----:B------:R-:W-:-:S03]  /*bdb0*/  IADD3.X R9, PT, PT, R42, UR15, RZ, P1, !PT ;  /* 0x0000000f2a097c10 */ /* 0x000fc60008ffe4ff */
[----:B------:R3:W-:Y:S04]  /*bdc0*/  STG.E desc[UR8][R6.64], R12 ;  /* 0x0000000c06007986 */ /* 0x0007e8000c101908 */
[----:B------:R3:W-:Y:S02]  /*bdd0*/  STG.E desc[UR8][R8.64], R13 ;  /* 0x0000000d08007986 */ /* 0x0007e4000c101908 */
.L_x_1188:
[----:B------:R-:W-:Y:S05]  /*bde0*/  BSYNC.RECONVERGENT B1 ;  /* 0x0000000000017941 */ /* 0x000fea0003800200 */
.L_x_1187:
[----:B------:R-:W-:Y:S01]  /*bdf0*/  BSSY.RECONVERGENT B1, `(.L_x_1189) ;  /* 0x000000f000017945 */ /* 0x000fe20003800200 */
[----:B------:R-:W-:Y:S02]  /*be00*/  ISETP.NE.AND P1, PT, R16, R18, PT ;  /* 0x000000121000720c */ /* 0x000fe40003f25270 */
[----:B------:R-:W-:Y:S02]  /*be10*/  ISETP.NE.AND P0, PT, R22, R33, PT ;  /* 0x000000211600720c */ /* 0x000fe40003f05270 */
[C---:B------:R-:W-:Y:S02]  /*be20*/  ISETP.NE.AND.EX P5, PT, R26.reuse, RZ, PT, P5 ;  /* 0x000000ff1a00720c */ /* 0x040fe40003fa5350 */
[----:B------:R-:W-:Y:S01]  /*be30*/  ISETP.NE.AND.EX P6, PT, R26, RZ, PT, P6 ;  /* 0x000000ff1a00720c */ /* 0x000fe20003fc5360 */
[----:B------:R-:W-:-:S12]  /*be40*/  @!P2 BRA `(.L_x_1190) ;  /* 0x000000000024a947 */ /* 0x000fd80003800000 */
[----:B------:R-:W0:Y:S01]  /*be50*/  LDCU.128 UR12, c[0x0][0x390] ;  /* 0x00007200ff0c77ac */ /* 0x000e220008000c00 */
[C---:B-123--:R-:W-:Y:S01]  /*be60*/  IMAD.SHL.U32 R8, R35.reuse, 0x4, RZ ;  /* 0x0000000423087824 */ /* 0x04efe200078e00ff */
[----:B------:R-:W-:-:S04]  /*be70*/  SHF.L.U64.HI R2, R35, 0x2, R2 ;  /* 0x0000000223027819 */ /* 0x000fc80000010202 */
[----:B0-----:R-:W-:-:S04]  /*be80*/  IADD3 R6, P2, PT, R8, UR12, RZ ;  /* 0x0000000c08067c10 */ /* 0x001fc8000ff5e0ff */
[----:B------:R-:W-:Y:S02]  /*be90*/  IADD3.X R7, PT, PT, R2, UR13, RZ, P2, !PT ;  /* 0x0000000d02077c10 */ /* 0x000fe400097fe4ff */
[----:B------:R-:W-:-:S03]  /*bea0*/  IADD3 R8, P2, PT, R8, UR14, RZ ;  /* 0x0000000e08087c10 */ /* 0x000fc6000ff5e0ff */
[----:B------:R4:W-:Y:S01]  /*beb0*/  STG.E desc[UR8][R6.64], R14 ;  /* 0x0000000e06007986 */ /* 0x0009e2000c101908 */
[----:B------:R-:W-:-:S05]  /*bec0*/  IADD3.X R9, PT, PT, R2, UR15, RZ, P2, !PT ;  /* 0x0000000f02097c10 */ /* 0x000fca00097fe4ff */
[----:B------:R4:W-:Y:S04]  /*bed0*/  STG.E desc[UR8][R8.64], R15 ;  /* 0x0000000f08007986 */ /* 0x0009e8000c101908 */
.L_x_1190:
[----:B------:R-:W-:Y:S05]  /*bee0*/  BSYNC.RECONVERGENT B1 ;  /* 0x0000000000017941 */ /* 0x000fea0003800200 */
.L_x_1189:
[----:B------:R-:W-:Y:S04]  /*bef0*/  BSSY.RECONVERGENT B1, `(.L_x_1191) ;  /* 0x000000b000017945 */ /* 0x000fe80003800200 */
[----:B------:R-:W-:Y:S05]  /*bf00*/  @!P1 BRA P5, `(.L_x_1192) ;  /* 0x0000000000249947 */ /* 0x000fea0002800000 */
        /* <DEDUP_REMOVED lines=9> */
.L_x_1192:
[----:B------:R-:W-:Y:S05]  /*bfa0*/  BSYNC.RECONVERGENT B1 ;  /* 0x0000000000017941 */ /* 0x000fea0003800200 */
.L_x_1191:
        /* <DEDUP_REMOVED lines=11> */
.L_x_1194:
[----:B------:R-:W-:Y:S05]  /*c060*/  BSYNC.RECONVERGENT B1 ;  /* 0x0000000000017941 */ /* 0x000fea0003800200 */
.L_x_1193:
        /* <DEDUP_REMOVED lines=11> */
.L_x_1196:
[----:B------:R-:W-:Y:S05]  /*c120*/  BSYNC.RECONVERGENT B1 ;  /* 0x0000000000017941 */ /* 0x000fea0003800200 */
.L_x_1195:
        /* <DEDUP_REMOVED lines=10> */
.L_x_1180:
[----:B------:R-:W-:Y:S05]  /*c1d0*/  BSYNC.RECONVERGENT B0 ;  /* 0x0000000000007941 */ /* 0x000fea0003800200 */
.L_x_1172:
        /* <DEDUP_REMOVED lines=17> */
.L_x_1197:
[----:B0-----:R-:W-:Y:S01]  /*c2f0*/  STG.E.64 desc[UR8][R8.64], R4 ;  /* 0x0000000408007986 */ /* 0x001fe2000c101b08 */
[----:B------:R-:W-:Y:S05]  /*c300*/  EXIT ;  /* 0x000000000000794d */ /* 0x000fea0003800000 */
.L_x_1056:
[----:B------:R-:W-:Y:S01]  /*c310*/  BSSY B0, `(.L_x_1198) ;  /* 0x0000006000007945 */ /* 0x000fe20003800000 */
[----:B------:R-:W-:Y:S01]  /*c320*/  PLOP3.LUT P4, PT, P0, PT, PT, 0x8, 0x80 ;  /* 0x000000000080781c */ /* 0x000fe2000078e170 */
[----:B------:R-:W-:-:S12]  /*c330*/  IMAD.MOV.U32 R2, RZ, RZ, -0x1 ;  /* 0xffffffffff027424 */ /* 0x000fd800078e00ff */
[----:B------:R-:W-:Y:S05]  /*c340*/  WARPSYNC.COLLECTIVE R2, `(.L_x_1199) ;  /* 0x0000000002087348 */ /* 0x000fea0003c00000 */
[----:B------:R-:W-:Y:S01]  /*c350*/  VOTE.ANY P4, P4 ;  /* 0x0000000000ff7806 */ /* 0x000fe20002080100 */
[----:B------:R-:W-:-:S12]  /*c360*/  ENDCOLLECTIVE ;  /* 0x000000000000791b */ /* 0x000fd80003800000 */
.L_x_1199:
[----:B------:R-:W-:Y:S05]  /*c370*/  BSYNC B0 ;  /* 0x0000000000007941 */ /* 0x000fea0003800000 */
.L_x_1198:
[----:B------:R-:W-:Y:S01]  /*c380*/  PLOP3.LUT P0, PT, P4, PT, PT, 0x80, 0x8 ;  /* 0x000000000008781c */ /* 0x000fe2000270f070 */
[----:B------:R-:W-:-:S12]  /*c390*/  BRA `(.L_x_1200) ;  /* 0xffffff7000f47947 */ /* 0x000fd8000383ffff */
.L_x_1058:
[----:B------:R-:W0:Y:S01]  /*c3a0*/  S2R R41, SR_GEMASK ;  /* 0x0000000000297919 */ /* 0x000e220000003c00 */
[----:B------:R-:W-:Y:S01]  /*c3b0*/  BSSY B0, `(.L_x_1201) ;  /* 0x0000006000007945 */ /* 0x000fe20003800000 */
[----:B------:R-:W-:Y:S01]  /*c3c0*/  PLOP3.LUT P4, PT, P0, PT, PT, 0x8, 0x80 ;  /* 0x000000000080781c */ /* 0x000fe2000078e170 */
[----:B------:R-:W-:-:S12]  /*c3d0*/  IMAD.MOV.U32 R2, RZ, RZ, -0x1 ;  /* 0xffffffffff027424 */ /* 0x000fd800078e00ff */
[----:B0-----:R-:W-:Y:S05]  /*c3e0*/  WARPSYNC.COLLECTIVE R2, `(.L_x_1202) ;  /* 0x0000000002087348 */ /* 0x001fea0003c00000 */
[----:B------:R-:W-:Y:S01]  /*c3f0*/  VOTE.ANY R2, PT, P4 ;  /* 0x0000000000027806 */ /* 0x000fe200020e0100 */
[----:B0-----:R-:W-:Y:S06]  /*c400*/  ENDCOLLECTIVE ;  /* 0x000000000000791b */ /* 0x001fec0003800000 */
.L_x_1202:
[----:B------:R-:W-:Y:S05]  /*c410*/  BSYNC B0 ;  /* 0x0000000000007941 */ /* 0x000fea0003800000 */
.L_x_1201:
[----:B------:R-:W-:Y:S01]  /*c420*/  LOP3.LUT R2, R2, 0x80000000, R41, 0xec, !PT ;  /* 0x8000000002027812 */ /* 0x000fe200078eec29 */
[----:B------:R-:W-:Y:S02]  /*c430*/  IMAD.MOV.U32 R6, RZ, RZ, 0x1 ;  /* 0x00000001ff067424 */ /* 0x000fe400078e00ff */
[----:B------:R-:W-:Y:S02]  /*c440*/  IMAD.MOV.U32 R48, RZ, RZ, R4 ;  /* 0x000000ffff307224 */ /* 0x000fe400078e0004 */
[----:B------:R-:W-:-:S05]  /*c450*/  VIADD R7, R2, 0xffffffff ;  /* 0xffffffff02077836 */ /* 0x000fca0000000000 */
[----:B------:R-:W-:Y:S01]  /*c460*/  LOP3.LUT R30, R2, R7, RZ, 0xc, !PT ;  /* 0x00000007021e7212 */ /* 0x000fe200078e0cff */
[----:B------:R-:W-:Y:S02]  /*c470*/  IMAD.MOV.U32 R7, RZ, RZ, R42 ;  /* 0x000000ffff077224 */ /* 0x000fe400078e002a */
[----:B------:R-:W-:Y:S01]  /*c480*/  IMAD.MOV.U32 R2, RZ, RZ, -0x1 ;  /* 0xffffffffff027424 */ /* 0x000fe200078e00ff */
[----:B------:R0:W1:Y:S06]  /*c490*/  POPC R29, R30 ;  /* 0x0000001e001d7309 */ /* 0x00006c0000000000 */
[----:B01----:R-:W-:Y:S05]  /*c4a0*/  WARPSYNC.COLLECTIVE R2, `(.L_x_1203) ;  /* 0x0000000002087348 */ /* 0x003fea0003c00000 */
[----:B-1----:R1:W2:Y:S02]  /*c4b0*/  SHFL.DOWN P4, R28, R7, R6, R29 ;  /* 0x08000006071c7389 */ /* 0x0022a4000008001d */
[----:B012---:R-:W-:Y:S05]  /*c4c0*/  ENDCOLLECTIVE ;  /* 0x000000000000791b */ /* 0x007fea0003800000 */
.L_x_1203:
[----:B------:R-:W-:Y:S02]  /*c4d0*/  IMAD.MOV.U32 R7, RZ, RZ, R43 ;  /* 0x000000ffff077224 */ /* 0x000fe400078e002b */
[----:B------:R-:W-:-:S07]  /*c4e0*/  IMAD.MOV.U32 R31, RZ, RZ, R28 ;  /* 0x000000ffff1f7224 */ /* 0x000fce00078e001c */
[----:B------:R-:W-:Y:S05]  /*c4f0*/  WARPSYNC.COLLECTIVE R2, `(.L_x_1204) ;  /* 0x0000000002087348 */ /* 0x000fea0003c00000 */
[----:B------:R0:W1:Y:S02]  /*c500*/  SHFL.DOWN P4, R28, R7, R6, R29 ;  /* 0x08000006071c7389 */ /* 0x000064000008001d */
[----:B01----:R-:W-:Y:S05]  /*c510*/  ENDCOLLECTIVE ;  /* 0x000000000000791b */ /* 0x003fea0003800000 */
.L_x_1204:
[----:B------:R-:W-:Y:S02]  /*c520*/  IMAD.MOV.U32 R7, RZ, RZ, R4 ;  /* 0x000000ffff077224 */ /* 0x000fe400078e0004 */
[----:B------:R-:W-:-:S07]  /*c530*/  IMAD.MOV.U32 R30, RZ, RZ, R28 ;  /* 0x000000ffff1e7224 */ /* 0x000fce00078e001c */
[----:B------:R-:W-:Y:S05]  /*c540*/  WARPSYNC.COLLECTIVE R2, `(.L_x_1205) ;  /* 0x0000000002087348 */ /* 0x000fea0003c00000 */
[----:B------:R0:W1:Y:S02]  /*c550*/  SHFL.DOWN P4, R28, R7, R6, R29 ;  /* 0x08000006071c7389 */ /* 0x000064000008001d */
[----:B01----:R-:W-:Y:S05]  /*c560*/  ENDCOLLECTIVE ;  /* 0x000000000000791b */ /* 0x003fea0003800000 */
.L_x_1205:
[----:B------:R-:W-:Y:S05]  /*c570*/  BRA `(.L_x_1206) ;  /* 0xffffff7000bc7947 */ /* 0x000fea000383ffff */
.L_x_1059:
[----:B------:R-:W-:Y:S01]  /*c580*/  BSSY B0, `(.L_x_1207) ;  /* 0x0000006000007945 */ /* 0x000fe20003800000 */
[----:B------:R-:W-:Y:S02]  /*c590*/  IMAD.MOV.U32 R6, RZ, RZ, 0x1 ;  /* 0x00000001ff067424 */ /* 0x000fe400078e00ff */
[----:B------:R-:W-:-:S07]  /*c5a0*/  IMAD.MOV.U32 R2, RZ, RZ, -0x1 ;  /* 0xffffffffff027424 */ /* 0x000fce00078e00ff */
[----:B------:R-:W-:Y:S05]  /*c5b0*/  WARPSYNC.COLLECTIVE R2, `(.L_x_1208) ;  /* 0x0000000002087348 */ /* 0x000fea0003c00000 */
[----:B------:R0:W1:Y:S02]  /*c5c0*/  SHFL.DOWN P4, R28, R7, R6, R29 ;  /* 0x08000006071c7389 */ /* 0x000064000008001d */
[----:B01----:R-:W-:Y:S05]  /*c5d0*/  ENDCOLLECTIVE ;  /* 0x000000000000791b */ /* 0x003fea0003800000 */
.L_x_1208:
[----:B------:R-:W-:Y:S05]  /*c5e0*/  BSYNC B0 ;  /* 0x0000000000007941 */ /* 0x000fea0003800000 */
.L_x_1207:
[----:B------:R-:W-:Y:S05]  /*c5f0*/  BRA `(.L_x_1209) ;  /* 0xffffff7000c87947 */ /* 0x000fea000383ffff */
.L_x_1060:
[----:B------:R-:W-:Y:S01]  /*c600*/  BSSY B0, `(.L_x_1210) ;  /* 0x0000007000007945 */ /* 0x000fe20003800000 */
[----:B------:R-:W-:Y:S02]  /*c610*/  IMAD.MOV.U32 R7, RZ, RZ, R42 ;  /* 0x000000ffff077224 */ /* 0x000fe400078e002a */
[----:B------:R-:W-:Y:S02]  /*c620*/  IMAD.MOV.U32 R6, RZ, RZ, 0x2 ;  /* 0x00000002ff067424 */ /* 0x000fe400078e00ff */
[----:B------:R-:W-:-:S07]  /*c630*/  IMAD.MOV.U32 R2, RZ, RZ, -0x1 ;  /* 0xffffffffff027424 */ /* 0x000fce00078e00ff */
[----:B------:R-:W-:Y:S05]  /*c640*/  WARPSYNC.COLLECTIVE R2, `(.L_x_1211) ;  /* 0x0000000002087348 */ /* 0x000fea0003c00000 */
[----:B------:R0:W1:Y:S02]  /*c650*/  SHFL.DOWN P4, R28, R7, R6, R29 ;  /* 0x08000006071c7389 */ /* 0x000064000008001d */
[----:B01----:R-:W-:Y:S05]  /*c660*/  ENDCOLLECTIVE ;  /* 0x000000000000791b */ /* 0x003fea0003800000 */
.L_x_1211:
[----:B------:R-:W-:Y:S05]  /*c670*/  BSYNC B0 ;  /* 0x0000000000007941 */ /* 0x000fea0003800000 */
.L_x_1210:
[----:B------:R-:W-:Y:S02]  /*c680*/  IMAD.MOV.U32 R7, RZ, RZ, R43 ;  /* 0x000000ffff077224 */ /* 0x000fe400078e002b */
[----:B------:R-:W-:Y:S02]  /*c690*/  IMAD.MOV.U32 R6, RZ, RZ, 0x2 ;  /* 0x00000002ff067424 */ /* 0x000fe400078e00ff */
[----:B------:R-:W-:Y:S02]  /*c6a0*/  IMAD.MOV.U32 R2, RZ, RZ, -0x1 ;  /* 0xffffffffff027424 */ /* 0x000fe400078e00ff */
[----:B------:R-:W-:-:S07]  /*c6b0*/  IMAD.MOV.U32 R31, RZ, RZ, R28 ;  /* 0x000000ffff1f7224 */ /* 0x000fce00078e001c */
[----:B------:R-:W-:Y:S05]  /*c6c0*/  WARPSYNC.COLLECTIVE R2, `(.L_x_1212) ;  /* 0x0000000002087348 */ /* 0x000fea0003c00000 */
[----:B------:R0:W1:Y:S02]  /*c6d0*/  SHFL.DOWN P4, R28, R7, R6, R29 ;  /* 0x08000006071c7389 */ /* 0x000064000008001d */
[----:B01----:R-:W-:Y:S05]  /*c6e0*/  ENDCOLLECTIVE ;  /* 0x000000000000791b */ /* 0x003fea0003800000 */
.L_x_1212:
[----:B------:R-:W-:Y:S02]  /*c6f0*/  IMAD.MOV.U32 R7, RZ, RZ, R48 ;  /* 0x000000ffff077224 */ /* 0x000fe400078e0030 */
[----:B------:R-:W-:-:S07]  /*c700*/  IMAD.MOV.U32 R4, RZ, RZ, R28 ;  /* 0x000000ffff047224 */ /* 0x000fce00078e001c */
[----:B------:R-:W-:Y:S05]  /*c710*/  WARPSYNC.COLLECTIVE R2, `(.L_x_1213) ;  /* 0x0000000002087348 */ /* 0x000fea0003c00000 */
[----:B------:R0:W1:Y:S02]  /*c720*/  SHFL.DOWN P4, R28, R7, R6, R29 ;  /* 0x08000006071c7389 */ /* 0x000064000008001d */
[----:B01----:R-:W-:Y:S05]  /*c730*/  ENDCOLLECTIVE ;  /* 0x000000000000791b */ /* 0x003fea0003800000 */
.L_x_1213:
[----:B------:R-:W-:Y:S05]  /*c740*/  BRA `(.L_x_1214) ;  /* 0xffffff70008c7947 */ /* 0x000fea000383ffff */
.L_x_1061:
[----:B------:R-:W-:Y:S01]  /*c750*/  BSSY B0, `(.L_x_1215) ;  /* 0x0000006000007945 */ /* 0x000fe20003800000 */
[----:B------:R-:W-:Y:S02]  /*c760*/  IMAD.MOV.U32 R6, RZ, RZ, 0x2 ;  /* 0x00000002ff067424 */ /* 0x000fe400078e00ff */
[----:B------:R-:W-:-:S07]  /*c770*/  IMAD.MOV.U32 R2, RZ, RZ, -0x1 ;  /* 0xffffffffff027424 */ /* 0x000fce00078e00ff */
[----:B------:R-:W-:Y:S05]  /*c780*/  WARPSYNC.COLLECTIVE R2, `(.L_x_1216) ;  /* 0x0000000002087348 */ /* 0x000fea0003c00000 */
[----:B------:R0:W1:Y:S02]  /*c790*/  SHFL.DOWN P4, R28, R7, R6, R29 ;  /* 0x08000006071c7389 */ /* 0x000064000008001d */
[----:B01----:R-:W-:Y:S05]  /*c7a0*/  ENDCOLLECTIVE ;  /* 0x000000000000791b */ /* 0x003fea0003800000 */
.L_x_1216:
[----:B------:R-:W-:Y:S05]  /*c7b0*/  BSYNC B0 ;  /* 0x0000000000007941 */ /* 0x000fea0003800000 */
.L_x_1215:
[----:B------:R-:W-:Y:S05]  /*c7c0*/  BRA `(.L_x_1217) ;  /* 0xffffff7000987947 */ /* 0x000fea000383ffff */
.L_x_1062:
[----:B------:R-:W-:Y:S01]  /*c7d0*/  BSSY B0, `(.L_x_1218) ;  /* 0x0000007000007945 */ /* 0x000fe20003800000 */
[----:B------:R-:W-:Y:S02]  /*c7e0*/  IMAD.MOV.U32 R7, RZ, RZ, R42 ;  /* 0x000000ffff077224 */ /* 0x000fe400078e002a */
[----:B------:R-:W-:Y:S02]  /*c7f0*/  IMAD.MOV.U32 R6, RZ, RZ, 0x4 ;  /* 0x00000004ff067424 */ /* 0x000fe400078e00ff */
[----:B------:R-:W-:-:S07]  /*c800*/  IMAD.MOV.U32 R2, RZ, RZ, -0x1 ;  /* 0xffffffffff027424 */ /* 0x000fce00078e00ff */
[----:B------:R-:W-:Y:S05]  /*c810*/  WARPSYNC.COLLECTIVE R2, `(.L_x_1219) ;  /* 0x0000000002087348 */ /* 0x000fea0003c00000 */
[----:B------:R0:W1:Y:S02]  /*c820*/  SHFL.DOWN P4, R28, R7, R6, R29 ;  /* 0x08000006071c7389 */ /* 0x000064000008001d */
[----:B01----:R-:W-:Y:S05]  /*c830*/  ENDCOLLECTIVE ;  /* 0x000000000000791b */ /* 0x003fea0003800000 */
.L_x_1219:
[----:B------:R-:W-:Y:S05]  /*c840*/  BSYNC B0 ;  /* 0x0000000000007941 */ /* 0x000fea0003800000 */
.L_x_1218:
[----:B------:R-:W-:Y:S02]  /*c850*/  IMAD.MOV.U32 R7, RZ, RZ, R43 ;  /* 0x000000ffff077224 */ /* 0x000fe400078e002b */
[----:B------:R-:W-:Y:S02]  /*c860*/  IMAD.MOV.U32 R6, RZ, RZ, 0x4 ;  /* 0x00000004ff067424 */ /* 0x000fe400078e00ff */
[----:B------:R-:W-:Y:S02]  /*c870*/  IMAD.MOV.U32 R2, RZ, RZ, -0x1 ;  /* 0xffffffffff027424 */ /* 0x000fe400078e00ff */
[----:B------:R-:W-:-:S07]  /*c880*/  IMAD.MOV.U32 R31, RZ, RZ, R28 ;  /* 0x000000ffff1f7224 */ /* 0x000fce00078e001c */
[----:B------:R-:W-:Y:S05]  /*c890*/  WARPSYNC.COLLECTIVE R2, `(.L_x_1220) ;  /* 0x0000000002087348 */ /* 0x000fea0003c00000 */
[----:B------:R0:W1:Y:S02]  /*c8a0*/  SHFL.DOWN P4, R28, R7, R6, R29 ;  /* 0x08000006071c7389 */ /* 0x000064000008001d */
[----:B01----:R-:W-:Y:S05]  /*c8b0*/  ENDCOLLECTIVE ;  /* 0x000000000000791b */ /* 0x003fea0003800000 */
.L_x_1220:
[----:B------:R-:W-:Y:S02]  /*c8c0*/  IMAD.MOV.U32 R7, RZ, RZ, R48 ;  /* 0x000000ffff077224 */ /* 0x000fe400078e0030 */
[----:B------:R-:W-:-:S07]  /*c8d0*/  IMAD.MOV.U32 R4, RZ, RZ, R28 ;  /* 0x000000ffff047224 */ /* 0x000fce00078e001c */
[----:B------:R-:W-:Y:S05]  /*c8e0*/  WARPSYNC.COLLECTIVE R2, `(.L_x_1221) ;  /* 0x0000000002087348 */ /* 0x000fea0003c00000 */
[----:B------:R0:W1:Y:S02]  /*c8f0*/  SHFL.DOWN P4, R28, R7, R6, R29 ;  /* 0x08000006071c7389 */ /* 0x000064000008001d */
[----:B01----:R-:W-:Y:S05]  /*c900*/  ENDCOLLECTIVE ;  /* 0x000000000000791b */ /* 0x003fea0003800000 */
.L_x_1221:
[----:B------:R-:W-:Y:S05]  /*c910*/  BRA `(.L_x_1222) ;  /* 0xffffff7000607947 */ /* 0x000fea000383ffff */
.L_x_1063:
[----:B------:R-:W-:Y:S01]  /*c920*/  BSSY B0, `(.L_x_1223) ;  /* 0x0000006000007945 */ /* 0x000fe20003800000 */
[----:B------:R-:W-:Y:S02]  /*c930*/  IMAD.MOV.U32 R6, RZ, RZ, 0x4 ;  /* 0x00000004ff067424 */ /* 0x000fe400078e00ff */
[----:B------:R-:W-:-:S07]  /*c940*/  IMAD.MOV.U32 R2, RZ, RZ, -0x1 ;  /* 0xffffffffff027424 */ /* 0x000fce00078e00ff */
[----:B------:R-:W-:Y:S05]  /*c950*/  WARPSYNC.COLLECTIVE R2, `(.L_x_1224) ;  /* 0x0000000002087348 */ /* 0x000fea0003c00000 */
[----:B------:R0:W1:Y:S02]  /*c960*/  SHFL.DOWN P4, R28, R7, R6, R29 ;  /* 0x08000006071c7389 */ /* 0x000064000008001d */
[----:B01----:R-:W-:Y:S05]  /*c970*/  ENDCOLLECTIVE ;  /* 0x000000000000791b */ /* 0x003fea0003800000 */
.L_x_1224:
[----:B------:R-:W-:Y:S05]  /*c980*/  BSYNC B0 ;  /* 0x0000000000007941 */ /* 0x000fea0003800000 */
.L_x_1223:
[----:B------:R-:W-:Y:S05]  /*c990*/  BRA `(.L_x_1225) ;  /* 0xffffff70006c7947 */ /* 0x000fea000383ffff */
.L_x_1064:
[----:B------:R-:W-:Y:S01]  /*c9a0*/  BSSY B0, `(.L_x_1226) ;  /* 0x0000007000007945 */ /* 0x000fe20003800000 */
[----:B------:R-:W-:Y:S02]  /*c9b0*/  IMAD.MOV.U32 R7, RZ, RZ, R42 ;  /* 0x000000ffff077224 */ /* 0x000fe400078e002a */
[----:B------:R-:W-:Y:S02]  /*c9c0*/  IMAD.MOV.U32 R6, RZ, RZ, 0x8 ;  /* 0x00000008ff067424 */ /* 0x000fe400078e00ff */
[----:B------:R-:W-:-:S07]  /*c9d0*/  IMAD.MOV.U32 R2, RZ, RZ, -0x1 ;  /* 0xffffffffff027424 */ /* 0x000fce00078e00ff */
[----:B------:R-:W-:Y:S05]  /*c9e0*/  WARPSYNC.COLLECTIVE R2, `(.L_x_1227) ;  /* 0x0000000002087348 */ /* 0x000fea0003c00000 */
[----:B------:R0:W1:Y:S02]  /*c9f0*/  SHFL.DOWN P4, R28, R7, R6, R29 ;  /* 0x08000006071c7389 */ /* 0x000064000008001d */
[----:B01----:R-:W-:Y:S05]  /*ca00*/  ENDCOLLECTIVE ;  /* 0x000000000000791b */ /* 0x003fea0003800000 */
.L_x_1227:
[----:B------:R-:W-:Y:S05]  /*ca10*/  BSYNC B0 ;  /* 0x0000000000007941 */ /* 0x000fea0003800000 */
.L_x_1226:
[----:B------:R-:W-:Y:S02]  /*ca20*/  IMAD.MOV.U32 R7, RZ, RZ, R43 ;  /* 0x000000ffff077224 */ /* 0x000fe400078e002b */
[----:B------:R-:W-:Y:S02]  /*ca30*/  IMAD.MOV.U32 R6, RZ, RZ, 0x8 ;  /* 0x00000008ff067424 */ /* 0x000fe400078e00ff */
[----:B------:R-:W-:Y:S02]  /*ca40*/  IMAD.MOV.U32 R2, RZ, RZ, -0x1 ;  /* 0xffffffffff027424 */ /* 0x000fe400078e00ff */
[----:B------:R-:W-:-:S07]  /*ca50*/  IMAD.MOV.U32 R31, RZ, RZ, R28 ;  /* 0x000000ffff1f7224 */ /* 0x000fce00078e001c */
[----:B------:R-:W-:Y:S05]  /*ca60*/  WARPSYNC.COLLECTIVE R2, `(.L_x_1228) ;  /* 0x0000000002087348 */ /* 0x000fea0003c00000 */
[----:B------:R0:W1:Y:S02]  /*ca70*/  SHFL.DOWN P4, R28, R7, R6, R29 ;  /* 0x08000006071c7389 */ /* 0x000064000008001d */
[----:B01----:R-:W-:Y:S05]  /*ca80*/  ENDCOLLECTIVE ;  /* 0x000000000000791b */ /* 0x003fea0003800000 */
.L_x_1228:
[----:B------:R-:W-:Y:S02]  /*ca90*/  IMAD.MOV.U32 R7, RZ, RZ, R48 ;  /* 0x000000ffff077224 */ /* 0x000fe400078e0030 */
[----:B------:R-:W-:-:S07]  /*caa0*/  IMAD.MOV.U32 R4, RZ, RZ, R28 ;  /* 0x000000ffff047224 */ /* 0x000fce00078e001c */
[----:B------:R-:W-:Y:S05]  /*cab0*/  WARPSYNC.COLLECTIVE R2, `(.L_x_1229) ;  /* 0x0000000002087348 */ /* 0x000fea0003c00000 */
[----:B------:R0:W1:Y:S02]  /*cac0*/  SHFL.DOWN P4, R28, R7, R6, R29 ;  /* 0x08000006071c7389 */ /* 0x000064000008001d */
[----:B01----:R-:W-:Y:S05]  /*cad0*/  ENDCOLLECTIVE ;  /* 0x000000000000791b */ /* 0x003fea0003800000 */
.L_x_1229:
[----:B------:R-:W-:Y:S05]  /*cae0*/  BRA `(.L_x_1230) ;  /* 0xffffff7000347947 */ /* 0x000fea000383ffff */
.L_x_1065:
[----:B------:R-:W-:Y:S01]  /*caf0*/  BSSY B0, `(.L_x_1231) ;  /* 0x0000006000007945 */ /* 0x000fe20003800000 */
[----:B------:R-:W-:Y:S02]  /*cb00*/  IMAD.MOV.U32 R6, RZ, RZ, 0x8 ;  /* 0x00000008ff067424 */ /* 0x000fe400078e00ff */
[----:B------:R-:W-:-:S07]  /*cb10*/  IMAD.MOV.U32 R2, RZ, RZ, -0x1 ;  /* 0xffffffffff027424 */ /* 0x000fce00078e00ff */
[----:B------:R-:W-:Y:S05]  /*cb20*/  WARPSYNC.COLLECTIVE R2, `(.L_x_1232) ;  /* 0x0000000002087348 */ /* 0x000fea0003c00000 */
[----:B------:R0:W1:Y:S02]  /*cb30*/  SHFL.DOWN P4, R28, R7, R6, R29 ;  /* 0x08000006071c7389 */ /* 0x000064000008001d */
[----:B01----:R-:W-:Y:S05]  /*cb40*/  ENDCOLLECTIVE ;  /* 0x000000000000791b */ /* 0x003fea0003800000 */
.L_x_1232:
[----:B------:R-:W-:Y:S05]  /*cb50*/  BSYNC B0 ;  /* 0x0000000000007941 */ /* 0x000fea0003800000 */
.L_x_1231:
[----:B------:R-:W-:Y:S05]  /*cb60*/  BRA `(.L_x_1233) ;  /* 0xffffff7000407947 */ /* 0x000fea000383ffff */
.L_x_1066:
[----:B------:R-:W-:Y:S01]  /*cb70*/  BSSY B0, `(.L_x_1234) ;  /* 0x0000007000007945 */ /* 0x000fe20003800000 */
[----:B------:R-:W-:Y:S02]  /*cb80*/  IMAD.MOV.U32 R7, RZ, RZ, R42 ;  /* 0x000000ffff077224 */ /* 0x000fe400078e002a */
[----:B------:R-:W-:Y:S02]  /*cb90*/  IMAD.MOV.U32 R6, RZ, RZ, 0x10 ;  /* 0x00000010ff067424 */ /* 0x000fe400078e00ff */
[----:B------:R-:W-:-:S07]  /*cba0*/  IMAD.MOV.U32 R2, RZ, RZ, -0x1 ;  /* 0xffffffffff027424 */ /* 0x000fce00078e00ff */
[----:B------:R-:W-:Y:S05]  /*cbb0*/  WARPSYNC.COLLECTIVE R2, `(.L_x_1235) ;  /* 0x0000000002087348 */ /* 0x000fea0003c00000 */
[----:B------:R0:W1:Y:S02]  /*cbc0*/  SHFL.DOWN P4, R28, R7, R6, R29 ;  /* 0x08000006071c7389 */ /* 0x000064000008001d */
[----:B01----:R-:W-:Y:S05]  /*cbd0*/  ENDCOLLECTIVE ;  /* 0x000000000000791b */ /* 0x003fea0003800000 */
.L_x_1235:
[----:B------:R-:W-:Y:S05]  /*cbe0*/  BSYNC B0 ;  /* 0x0000000000007941 */ /* 0x000fea0003800000 */
.L_x_1234:
[----:B------:R-:W-:Y:S02]  /*cbf0*/  IMAD.MOV.U32 R7, RZ, RZ, R43 ;  /* 0x000000ffff077224 */ /* 0x000fe400078e002b */
[----:B------:R-:W-:Y:S02]  /*cc00*/  IMAD.MOV.U32 R6, RZ, RZ, 0x10 ;  /* 0x00000010ff067424 */ /* 0x000fe400078e00ff */
[----:B------:R-:W-:Y:S02]  /*cc10*/  IMAD.MOV.U32 R2, RZ, RZ, -0x1 ;  /* 0xffffffffff027424 */ /* 0x000fe400078e00ff */
[----:B------:R-:W-:-:S07]  /*cc20*/  IMAD.MOV.U32 R51, RZ, RZ, R28 ;  /* 0x000000ffff337224 */ /* 0x000fce00078e001c */
[----:B------:R-:W-:Y:S05]  /*cc30*/  WARPSYNC.COLLECTIVE R2, `(.L_x_1236) ;  /* 0x0000000002087348 */ /* 0x000fea0003c00000 */
[----:B------:R0:W1:Y:S02]  /*cc40*/  SHFL.DOWN P4, R28, R7, R6, R29 ;  /* 0x08000006071c7389 */ /* 0x000064000008001d */
[----:B01----:R-:W-:Y:S05]  /*cc50*/  ENDCOLLECTIVE ;  /* 0x000000000000791b */ /* 0x003fea0003800000 */
.L_x_1236:
[----:B------:R-:W-:Y:S02]  /*cc60*/  IMAD.MOV.U32 R7, RZ, RZ, R48 ;  /* 0x000000ffff077224 */ /* 0x000fe400078e0030 */
[----:B------:R-:W-:-:S07]  /*cc70*/  IMAD.MOV.U32 R4, RZ, RZ, R28 ;  /* 0x000000ffff047224 */ /* 0x000fce00078e001c */
[----:B------:R-:W-:Y:S05]  /*cc80*/  WARPSYNC.COLLECTIVE R2, `(.L_x_1237) ;  /* 0x0000000002087348 */ /* 0x000fea0003c00000 */
[----:B------:R0:W1:Y:S02]  /*cc90*/  SHFL.DOWN P4, R28, R7, R6, R29 ;  /* 0x08000006071c7389 */ /* 0x000064000008001d */
[----:B01----:R-:W-:Y:S05]  /*cca0*/  ENDCOLLECTIVE ;  /* 0x000000000000791b */ /* 0x003fea0003800000 */
.L_x_1237:
[----:B------:R-:W-:Y:S05]  /*ccb0*/  BRA `(.L_x_1238) ;  /* 0xffffff7000087947 */ /* 0x000fea000383ffff */
.L_x_1067:
[----:B------:R-:W-:Y:S01]  /*ccc0*/  BSSY B0, `(.L_x_1239) ;  /* 0x0000006000007945 */ /* 0x000fe20003800000 */
[----:B------:R-:W-:Y:S02]  /*ccd0*/  IMAD.MOV.U32 R6, RZ, RZ, 0x10 ;  /* 0x00000010ff067424 */ /* 0x000fe400078e00ff */
[----:B------:R-:W-:-:S07]  /*cce0*/  IMAD.MOV.U32 R2, RZ, RZ, -0x1 ;  /* 0xffffffffff027424 */ /* 0x000fce00078e00ff */
[----:B------:R-:W-:Y:S05]  /*ccf0*/  WARPSYNC.COLLECTIVE R2, `(.L_x_1240) ;  /* 0x0000000002087348 */ /* 0x000fea0003c00000 */
[----:B------:R0:W1:Y:S02]  /*cd00*/  SHFL.DOWN P4, R28, R7, R6, R29 ;  /* 0x08000006071c7389 */ /* 0x000064000008001d */
[----:B01----:R-:W-:Y:S05]  /*cd10*/  ENDCOLLECTIVE ;  /* 0x000000000000791b */ /* 0x003fea0003800000 */
.L_x_1240:
[----:B------:R-:W-:Y:S05]  /*cd20*/  BSYNC B0 ;  /* 0x0000000000007941 */ /* 0x000fea0003800000 */
.L_x_1239:
[----:B------:R-:W-:Y:S05]  /*cd30*/  BRA `(.L_x_1241) ;  /* 0xffffff7000247947 */ /* 0x000fea000383ffff */
.L_x_1068:
[----:B------:R-:W-:Y:S01]  /*cd40*/  BSSY B0, `(.L_x_1242) ;  /* 0x0000006000007945 */ /* 0x000fe20003800000 */
[----:B------:R-:W-:Y:S01]  /*cd50*/  PLOP3.LUT P5, PT, P2, PT, PT, 0x80, 0x8 ;  /* 0x000000000008781c */ /* 0x000fe200017af070 */
[----:B------:R-:W-:-:S12]  /*cd60*/  IMAD.MOV.U32 R2, RZ, RZ, -0x1 ;  /* 0xffffffffff027424 */ /* 0x000fd800078e00ff */
[----:B------:R-:W-:Y:S05]  /*cd70*/  WARPSYNC.COLLECTIVE R2, `(.L_x_1243) ;  /* 0x0000000002087348 */ /* 0x000fea0003c00000 */
[----:B------:R-:W-:Y:S01]  /*cd80*/  VOTE.ALL P5, P5 ;  /* 0x0000000000ff7806 */ /* 0x000fe200028a0000 */
[----:B------:R-:W-:-:S12]  /*cd90*/  ENDCOLLECTIVE ;  /* 0x000000000000791b */ /* 0x000fd80003800000 */
.L_x_1243:
[----:B------:R-:W-:Y:S05]  /*cda0*/  BSYNC B0 ;  /* 0x0000000000007941 */ /* 0x000fea0003800000 */
.L_x_1242:
[----:B------:R-:W-:Y:S01]  /*cdb0*/  PLOP3.LUT P2, PT, P5, PT, PT, 0x80, 0x8 ;  /* 0x000000000008781c */ /* 0x000fe20002f4f070 */
[----:B------:R-:W-:-:S12]  /*cdc0*/  BRA `(.L_x_1244) ;  /* 0xffffff7000187947 */ /* 0x000fd8000383ffff */
.L_x_1070:
[----:B------:R-:W-:Y:S01]  /*cdd0*/  BSSY B0, `(.L_x_1245) ;  /* 0x0000006000007945 */ /* 0x000fe20003800000 */
[----:B------:R-:W-:Y:S01]  /*cde0*/  PLOP3.LUT P4, PT, P0, PT, PT, 0x8, 0x80 ;  /* 0x000000000080781c */ /* 0x000fe2000078e170 */
[----:B------:R-:W-:-:S12]  /*cdf0*/  IMAD.MOV.U32 R2, RZ, RZ, -0x1 ;  /* 0xffffffffff027424 */ /* 0x000fd800078e00ff */
[----:B------:R-:W-:Y:S05]  /*ce00*/  WARPSYNC.COLLECTIVE R2, `(.L_x_1246) ;  /* 0x0000000002087348 */ /* 0x000fea0003c00000 */
[----:B------:R-:W-:Y:S01]  /*ce10*/  VOTE.ANY P4, P4 ;  /* 0x0000000000ff7806 */ /* 0x000fe20002080100 */
[----:B------:R-:W-:-:S12]  /*ce20*/  ENDCOLLECTIVE ;  /* 0x000000000000791b */ /* 0x000fd80003800000 */
.L_x_1246:
[----:B------:R-:W-:Y:S05]  /*ce30*/  BSYNC B0 ;  /* 0x0000000000007941 */ /* 0x000fea0003800000 */
.L_x_1245:
[----:B------:R-:W-:Y:S01]  /*ce40*/  PLOP3.LUT P0, PT, P4, PT, PT, 0x80, 0x8 ;  /* 0x000000000008781c */ /* 0x000fe2000270f070 */
[----:B------:R-:W-:-:S12]  /*ce50*/  BRA `(.L_x_1247) ;  /* 0xffffff7000147947 */ /* 0x000fd8000383ffff */
.L_x_1072:
[----:B------:R-:W-:Y:S01]  /*ce60*/  BSSY B0, `(.L_x_1248) ;  /* 0x0000006000007945 */ /* 0x000fe20003800000 */
[----:B------:R-:W-:Y:S01]  /*ce70*/  PLOP3.LUT P4, PT, P0, PT, PT, 0x8, 0x80 ;  /* 0x000000000080781c */ /* 0x000fe2000078e170 */
[----:B------:R-:W-:-:S12]  /*ce80*/  IMAD.MOV.U32 R2, RZ, RZ, -0x1 ;  /* 0xffffffffff027424 */ /* 0x000fd800078e00ff */
[----:B------:R-:W-:Y:S05]  /*ce90*/  WARPSYNC.COLLECTIVE R2, `(.L_x_1249) ;  /* 0x0000000002087348 */ /* 0x000fea0003c00000 */
[----:B------:R-:W-:Y:S01]  /*cea0*/  VOTE.ANY R2, PT, P4 ;  /* 0x0000000000027806 */ /* 0x000fe200020e0100 */
[----:B------:R-:W-:Y:S06]  /*ceb0*/  ENDCOLLECTIVE ;  /* 0x000000000000791b */ /* 0x000fec0003800000 */
.L_x_1249:
[----:B------:R-:W-:Y:S05]  /*cec0*/  BSYNC B0 ;  /* 0x0000000000007941 */ /* 0x000fea0003800000 */
.L_x_1248:
[----:B------:R-:W-:Y:S01]  /*ced0*/  LOP3.LUT R2, R2, 0x80000000, R41, 0xec, !PT ;  /* 0x8000000002027812 */ /* 0x000fe200078eec29 */
[----:B------:R-:W-:-:S04]  /*cee0*/  IMAD.MOV.U32 R6, RZ, RZ, 0x1 ;  /* 0x00000001ff067424 */ /* 0x000fc800078e00ff */
        /* <DEDUP_REMOVED lines=8> */
.L_x_1250:
[----:B------:R-:W-:Y:S02]  /*cf70*/  IMAD.MOV.U32 R7, RZ, RZ, R0 ;  /* 0x000000ffff077224 */ /* 0x000fe400078e0000 */
[----:B------:R-:W-:-:S07]  /*cf80*/  IMAD.MOV.U32 R50, RZ, RZ, R28 ;  /* 0x000000ffff327224 */ /* 0x000fce00078e001c */
[----:B------:R-:W-:Y:S05]  /*cf90*/  WARPSYNC.COLLECTIVE R2, `(.L_x_1251) ;  /* 0x0000000002087348 */ /* 0x000fea0003c00000 */
[----:B------:R0:W1:Y:S02]  /*cfa0*/  SHFL.DOWN P4, R28, R7, R6, R29 ;  /* 0x08000006071c7389 */ /* 0x000064000008001d */
[----:B01----:R-:W-:Y:S05]  /*cfb0*/  ENDCOLLECTIVE ;  /* 0x000000000000791b */ /* 0x003fea0003800000 */
.L_x_1251:
[----:B------:R-:W-:Y:S02]  /*cfc0*/  IMAD.MOV.U32 R7, RZ, RZ, R4 ;  /* 0x000000ffff077224 */ /* 0x000fe400078e0004 */
[----:B------:R-:W-:-:S07]  /*cfd0*/  IMAD.MOV.U32 R53, RZ, RZ, R28 ;  /* 0x000000ffff357224 */ /* 0x000fce00078e001c */
[----:B------:R-:W-:Y:S05]  /*cfe0*/  WARPSYNC.COLLECTIVE R2, `(.L_x_1252) ;  /* 0x0000000002087348 */ /* 0x000fea0003c00000 */
[----:B------:R0:W1:Y:S02]  /*cff0*/  SHFL.DOWN P4, R28, R7, R6, R29 ;  /* 0x08000006071c7389 */ /* 0x000064000008001d */
[----:B01----:R-:W-:Y:S05]  /*d000*/  ENDCOLLECTIVE ;  /* 0x000000000000791b */ /* 0x003fea0003800000 */
.L_x_1252:
[----:B------:R-:W-:Y:S05]  /*d010*/  BRA `(.L_x_1253) ;  /* 0xffffff6c00dc7947 */ /* 0x000fea000383ffff */
.L_x_1073:
[----:B------:R-:W-:Y:S01]  /*d020*/  BSSY B0, `(.L_x_1254) ;  /* 0x0000006000007945 */ /* 0x000fe20003800000 */
[----:B------:R-:W-:Y:S02]  /*d030*/  IMAD.MOV.U32 R6, RZ, RZ, 0x1 ;  /* 0x00000001ff067424 */ /* 0x000fe400078e00ff */
[----:B------:R-:W-:-:S07]  /*d040*/  IMAD.MOV.U32 R2, RZ, RZ, -0x1 ;  /* 0xffffffffff027424 */ /* 0x000fce00078e00ff */
[----:B------:R-:W-:Y:S05]  /*d050*/  WARPSYNC.COLLECTIVE R2, `(.L_x_1255) ;  /* 0x0000000002087348 */ /* 0x000fea0003c00000 */
[----:B------:R0:W1:Y:S02]  /*d060*/  SHFL.DOWN P4, R28, R7, R6, R29 ;  /* 0x08000006071c7389 */ /* 0x000064000008001d */
[----:B01----:R-:W-:Y:S05]  /*d070*/  ENDCOLLECTIVE ;  /* 0x000000000000791b */ /* 0x003fea0003800000 */
.L_x_1255:
[----:B------:R-:W-:Y:S05]  /*d080*/  BSYNC B0 ;  /* 0x0000000000007941 */ /* 0x000fea0003800000 */
.L_x_1254:
[----:B------:R-:W-:Y:S05]  /*d090*/  BRA `(.L_x_1256) ;  /* 0xffffff6c00e87947 */ /* 0x000fea000383ffff */
.L_x_1074:
[----:B------:R-:W-:Y:S01]  /*d0a0*/  BSSY B0, `(.L_x_1257) ;  /* 0x0000007000007945 */ /* 0x000fe20003800000 */
[----:B------:R-:W-:Y:S02]  /*d0b0*/  IMAD.MOV.U32 R7, RZ, RZ, R51 ;  /* 0x000000ffff077224 */ /* 0x000fe400078e0033 */
[----:B------:R-:W-:Y:S02]  /*d0c0*/  IMAD.MOV.U32 R6, RZ, RZ, 0x2 ;  /* 0x00000002ff067424 */ /* 0x000fe400078e00ff */
[----:B------:R-:W-:-:S07]  /*d0d0*/  IMAD.MOV.U32 R2, RZ, RZ, -0x1 ;  /* 0xffffffffff027424 */ /* 0x000fce00078e00ff */
[----:B------:R-:W-:Y:S05]  /*d0e0*/  WARPSYNC.COLLECTIVE R2, `(.L_x_1258) ;  /* 0x0000000002087348 */ /* 0x000fea0003c00000 */
[----:B------:R0:W1:Y:S02]  /*d0f0*/  SHFL.DOWN P4, R28, R7, R6, R29 ;  /* 0x08000006071c7389 */ /* 0x000064000008001d */
[----:B01----:R-:W-:Y:S05]  /*d100*/  ENDCOLLECTIVE ;  /* 0x000000000000791b */ /* 0x003fea0003800000 */
.L_x_1258:
[----:B------:R-:W-:Y:S05]  /*d110*/  BSYNC B0 ;  /* 0x0000000000007941 */ /* 0x000fea0003800000 */
.L_x_1257:
[----:B------:R-:W-:Y:S02]  /*d120*/  IMAD.MOV.U32 R7, RZ, RZ, R0 ;  /* 0x000000ffff077224 */ /* 0x000fe400078e0000 */
[----:B------:R-:W-:Y:S02]  /*d130*/  IMAD.MOV.U32 R6, RZ, RZ, 0x2 ;  /* 0x00000002ff067424 */ /* 0x000fe400078e00ff */
[----:B------:R-:W-:Y:S02]  /*d140*/  IMAD.MOV.U32 R2, RZ, RZ, -0x1 ;  /* 0xffffffffff027424 */ /* 0x000fe400078e00ff */
[----:B------:R-:W-:-:S07]  /*d150*/  IMAD.MOV.U32 R50, RZ, RZ, R28 ;  /* 0x000000ffff327224 */ /* 0x000fce00078e001c */
[----:B------:R-:W-:Y:S05]  /*d160*/  WARPSYNC.COLLECTIVE R2, `(.L_x_1259) ;  /* 0x0000000002087348 */ /* 0x000fea0003c00000 */
[----:B------:R0:W1:Y:S02]  /*d170*/  SHFL.DOWN P4, R28, R7, R6, R29 ;  /* 0x08000006071c7389 */ /* 0x000064000008001d */
[----:B01----:R-:W-:Y:S05]  /*d180*/  ENDCOLLECTIVE ;  /* 0x000000000000791b */ /* 0x003fea0003800000 */
.L_x_1259:
[----:B------:R-:W-:Y:S02]  /*d190*/  IMAD.MOV.U32 R7, RZ, RZ, R4 ;  /* 0x000000ffff077224 */ /* 0x000fe400078e0004 */
[----:B------:R-:W-:-:S07]  /*d1a0*/  IMAD.MOV.U32 R53, RZ, RZ, R28 ;  /* 0x000000ffff357224 */ /* 0x000fce00078e001c */
[----:B------:R-:W-:Y:S05]  /*d1b0*/  WARPSYNC.COLLECTIVE R2, `(.L_x_1260) ;  /* 0x0000000002087348 */ /* 0x000fea0003c00000 */
[----:B------:R0:W1:Y:S02]  /*d1c0*/  SHFL.DOWN P4, R28, R7, R6, R29 ;  /* 0x08000006071c7389 */ /* 0x000064000008001d */
[----:B01----:R-:W-:Y:S05]  /*d1d0*/  ENDCOLLECTIVE ;  /* 0x000000000000791b */ /* 0x003fea0003800000 */
.L_x_1260:
[----:B------:R-:W-:Y:S05]  /*d1e0*/  BRA `(.L_x_1261) ;  /* 0xffffff6c00ac7947 */ /* 0x000fea000383ffff */
.L_x_1075:
[----:B------:R-:W-:Y:S01]  /*d1f0*/  BSSY B0, `(.L_x_1262) ;  /* 0x0000006000007945 */ /* 0x000fe20003800000 */
[----:B------:R-:W-:Y:S02]  /*d200*/  IMAD.MOV.U32 R6, RZ, RZ, 0x2 ;  /* 0x00000002ff067424 */ /* 0x000fe400078e00ff */
[----:B------:R-:W-:-:S07]  /*d210*/  IMAD.MOV.U32 R2, RZ, RZ, -0x1 ;  /* 0xffffffffff027424 */ /* 0x000fce00078e00ff */
[----:B------:R-:W-:Y:S05]  /*d220*/  WARPSYNC.COLLECTIVE R2, `(.L_x_1263) ;  /* 0x0000000002087348 */ /* 0x000fea0003c00000 */
[----:B------:R0:W1:Y:S02]  /*d230*/  SHFL.DOWN P4, R28, R7, R6, R29 ;  /* 0x08000006071c7389 */ /* 0x000064000008001d */
[----:B01----:R-:W-:Y:S05]  /*d240*/  ENDCOLLECTIVE ;  /* 0x000000000000791b */ /* 0x003fea0003800000 */
.L_x_1263:
[----:B------:R-:W-:Y:S05]  /*d250*/  BSYNC B0 ;  /* 0x0000000000007941 */ /* 0x000fea0003800000 */
.L_x_1262:
[----:B------:R-:W-:Y:S05]  /*d260*/  BRA `(.L_x_1264) ;  /* 0xffffff6c00b87947 */ /* 0x000fea000383ffff */
.L_x_1076:
[----:B------:R-:W-:Y:S01]  /*d270*/  BSSY B0, `(.L_x_1265) ;  /* 0x0000007000007945 */ /* 0x000fe20003800000 */
[----:B------:R-:W-:Y:S02]  /*d280*/  IMAD.MOV.U32 R7, RZ, RZ, R51 ;  /* 0x000000ffff077224 */ /* 0x000fe400078e0033 */
[----:B------:R-:W-:Y:S02]  /*d290*/  IMAD.MOV.U32 R6, RZ, RZ, 0x4 ;  /* 0x00000004ff067424 */ /* 0x000fe400078e00ff */
[----:B------:R-:W-:-:S07]  /*d2a0*/  IMAD.MOV.U32 R2, RZ, RZ, -0x1 ;  /* 0xffffffffff027424 */ /* 0x000fce00078e00ff */
[----:B------:R-:W-:Y:S05]  /*d2b0*/  WARPSYNC.COLLECTIVE R2, `(.L_x_1266) ;  /* 0x0000000002087348 */ /* 0x000fea0003c00000 */
[----:B------:R0:W1:Y:S02]  /*d2c0*/  SHFL.DOWN P4, R28, R7, R6, R29 ;  /* 0x08000006071c7389 */ /* 0x000064000008001d */
[----:B01----:R-:W-:Y:S05]  /*d2d0*/  ENDCOLLECTIVE ;  /* 0x000000000000791b */ /* 0x003fea0003800000 */
.L_x_1266:
[----:B------:R-:W-:Y:S05]  /*d2e0*/  BSYNC B0 ;  /* 0x0000000000007941 */ /* 0x000fea0003800000 */
.L_x_1265:
[----:B------:R-:W-:Y:S02]  /*d2f0*/  IMAD.MOV.U32 R7, RZ, RZ, R0 ;  /* 0x000000ffff077224 */ /* 0x000fe400078e0000 */
[----:B------:R-:W-:Y:S02]  /*d300*/  IMAD.MOV.U32 R6, RZ, RZ, 0x4 ;  /* 0x00000004ff067424 */ /* 0x000fe400078e00ff */
[----:B------:R-:W-:Y:S02]  /*d310*/  IMAD.MOV.U32 R2, RZ, RZ, -0x1 ;  /* 0xffffffffff027424 */ /* 0x000fe400078e00ff */
[----:B------:R-:W-:-:S07]  /*d320*/  IMAD.MOV.U32 R50, RZ, RZ, R28 ;  /* 0x000000ffff327224 */ /* 0x000fce00078e001c */
[----:B------:R-:W-:Y:S05]  /*d330*/  WARPSYNC.COLLECTIVE R2, `(.L_x_1267) ;  /* 0x0000000002087348 */ /* 0x000fea0003c00000 */
[----:B------:R0:W1:Y:S02]  /*d340*/  SHFL.DOWN P4, R28, R7, R6, R29 ;  /* 0x08000006071c7389 */ /* 0x000064000008001d */
[----:B01----:R-:W-:Y:S05]  /*d350*/  ENDCOLLECTIVE ;  /* 0x000000000000791b */ /* 0x003fea0003800000 */
.L_x_1267:
[----:B------:R-:W-:Y:S02]  /*d360*/  IMAD.MOV.U32 R7, RZ, RZ, R4 ;  /* 0x000000ffff077224 */ /* 0x000fe400078e0004 */
[----:B------:R-:W-:-:S07]  /*d370*/  IMAD.MOV.U32 R53, RZ, RZ, R28 ;  /* 0x000000ffff357224 */ /* 0x000fce00078e001c */
[----:B------:R-:W-:Y:S05]  /*d380*/  WARPSYNC.COLLECTIVE R2, `(.L_x_1268) ;  /* 0x0000000002087348 */ /* 0x000fea0003c00000 */
[----:B------:R0:W1:Y:S02]  /*d390*/  SHFL.DOWN P4, R28, R7, R6, R29 ;  /* 0x08000006071c7389 */ /* 0x000064000008001d */
[----:B01----:R-:W-:Y:S05]  /*d3a0*/  ENDCOLLECTIVE ;  /* 0x000000000000791b */ /* 0x003fea0003800000 */
.L_x_1268:
[----:B------:R-:W-:Y:S05]  /*d3b0*/  BRA `(.L_x_1269) ;  /* 0xffffff6c007c7947 */ /* 0x000fea000383ffff */
.L_x_1077:
[----:B------:R-:W-:Y:S01]  /*d3c0*/  BSSY B0, `(.L_x_1270) ;  /* 0x0000006000007945 */ /* 0x000fe20003800000 */
[----:B------:R-:W-:Y:S02]  /*d3d0*/  IMAD.MOV.U32 R6, RZ, RZ, 0x4 ;  /* 0x00000004ff067424 */ /* 0x000fe400078e00ff */
[----:B------:R-:W-:-:S07]  /*d3e0*/  IMAD.MOV.U32 R2, RZ, RZ, -0x1 ;  /* 0xffffffffff027424 */ /* 0x000fce00078e00ff */
[----:B------:R-:W-:Y:S05]  /*d3f0*/  WARPSYNC.COLLECTIVE R2, `(.L_x_1271) ;  /* 0x0000000002087348 */ /* 0x000fea0003c00000 */
[----:B------:R0:W1:Y:S02]  /*d400*/  SHFL.DOWN P4, R28, R7, R6, R29 ;  /* 0x08000006071c7389 */ /* 0x000064000008001d */
[----:B01----:R-:W-:Y:S05]  /*d410*/  ENDCOLLECTIVE ;  /* 0x000000000000791b */ /* 0x003fea0003800000 */
.L_x_1271:
[----:B------:R-:W-:Y:S05]  /*d420*/  BSYNC B0 ;  /* 0x0000000000007941 */ /* 0x000fea0003800000 */
.L_x_1270:
[----:B------:R-:W-:Y:S05]  /*d430*/  BRA `(.L_x_1272) ;  /* 0xffffff6c00887947 */ /* 0x000fea000383ffff */
.L_x_1078:
[----:B------:R-:W-:Y:S01]  /*d440*/  BSSY B0, `(.L_x_1273) ;  /* 0x0000007000007945 */ /* 0x000fe20003800000 */
[----:B------:R-:W-:Y:S02]  /*d450*/  IMAD.MOV.U32 R7, RZ, RZ, R51 ;  /* 0x000000ffff077224 */ /* 0x000fe400078e0033 */
[----:B------:R-:W-:Y:S02]  /*d460*/  IMAD.MOV.U32 R6, RZ, RZ, 0x8 ;  /* 0x00000008ff067424 */ /* 0x000fe400078e00ff */
[----:B------:R-:W-:-:S07]  /*d470*/  IMAD.MOV.U32 R2, RZ, RZ, -0x1 ;  /* 0xffffffffff027424 */ /* 0x000fce00078e00ff */
[----:B------:R-:W-:Y:S05]  /*d480*/  WARPSYNC.COLLECTIVE R2, `(.L_x_1274) ;  /* 0x0000000002087348 */ /* 0x000fea0003c00000 */
[----:B------:R0:W1:Y:S02]  /*d490*/  SHFL.DOWN P4, R28, R7, R6, R29 ;  /* 0x08000006071c7389 */ /* 0x000064000008001d */
[----:B01----:R-:W-:Y:S05]  /*d4a0*/  ENDCOLLECTIVE ;  /* 0x000000000000791b */ /* 0x003fea0003800000 */
.L_x_1274:
[----:B------:R-:W-:Y:S05]  /*d4b0*/  BSYNC B0 ;  /* 0x0000000000007941 */ /* 0x000fea0003800000 */
.L_x_1273:
[----:B------:R-:W-:Y:S02]  /*d4c0*/  IMAD.MOV.U32 R7, RZ, RZ, R0 ;  /* 0x000000ffff077224 */ /* 0x000fe400078e0000 */
[----:B------:R-:W-:Y:S02]  /*d4d0*/  IMAD.MOV.U32 R6, RZ, RZ, 0x8 ;  /* 0x00000008ff067424 */ /* 0x000fe400078e00ff */
[----:B------:R-:W-:Y:S02]  /*d4e0*/  IMAD.MOV.U32 R2, RZ, RZ, -0x1 ;  /* 0xffffffffff027424 */ /* 0x000fe400078e00ff */
[----:B------:R-:W-:-:S07]  /*d4f0*/  IMAD.MOV.U32 R50, RZ, RZ, R28 ;  /* 0x000000ffff327224 */ /* 0x000fce00078e001c */
[----:B------:R-:W-:Y:S05]  /*d500*/  WARPSYNC.COLLECTIVE R2, `(.L_x_1275) ;  /* 0x0000000002087348 */ /* 0x000fea0003c00000 */
[----:B------:R0:W1:Y:S02]  /*d510*/  SHFL.DOWN P4, R28, R7, R6, R29 ;  /* 0x08000006071c7389 */ /* 0x000064000008001d */
[----:B01----:R-:W-:Y:S05]  /*d520*/  ENDCOLLECTIVE ;  /* 0x000000000000791b */ /* 0x003fea0003800000 */
.L_x_1275:
[----:B------:R-:W-:Y:S02]  /*d530*/  IMAD.MOV.U32 R7, RZ, RZ, R4 ;  /* 0x000000ffff077224 */ /* 0x000fe400078e0004 */
[----:B------:R-:W-:-:S07]  /*d540*/  IMAD.MOV.U32 R53, RZ, RZ, R28 ;  /* 0x000000ffff357224 */ /* 0x000fce00078e001c */
[----:B------:R-:W-:Y:S05]  /*d550*/  WARPSYNC.COLLECTIVE R2, `(.L_x_1276) ;  /* 0x0000000002087348 */ /* 0x000fea0003c00000 */
[----:B------:R0:W1:Y:S02]  /*d560*/  SHFL.DOWN P4, R28, R7, R6, R29 ;  /* 0x08000006071c7389 */ /* 0x000064000008001d */
[----:B01----:R-:W-:Y:S05]  /*d570*/  ENDCOLLECTIVE ;  /* 0x000000000000791b */ /* 0x003fea0003800000 */
.L_x_1276:
[----:B------:R-:W-:Y:S05]  /*d580*/  BRA `(.L_x_1277) ;  /* 0xffffff6c004c7947 */ /* 0x000fea000383ffff */
.L_x_1079:
[----:B------:R-:W-:Y:S01]  /*d590*/  BSSY B0, `(.L_x_1278) ;  /* 0x0000006000007945 */ /* 0x000fe20003800000 */
[----:B------:R-:W-:Y:S02]  /*d5a0*/  IMAD.MOV.U32 R6, RZ, RZ, 0x8 ;  /* 0x00000008ff067424 */ /* 0x000fe400078e00ff */
[----:B------:R-:W-:-:S07]  /*d5b0*/  IMAD.MOV.U32 R2, RZ, RZ, -0x1 ;  /* 0xffffffffff027424 */ /* 0x000fce00078e00ff */
[----:B------:R-:W-:Y:S05]  /*d5c0*/  WARPSYNC.COLLECTIVE R2, `(.L_x_1279) ;  /* 0x0000000002087348 */ /* 0x000fea0003c00000 */
[----:B------:R0:W1:Y:S02]  /*d5d0*/  SHFL.DOWN P4, R28, R7, R6, R29 ;  /* 0x08000006071c7389 */ /* 0x000064000008001d */
[----:B01----:R-:W-:Y:S05]  /*d5e0*/  ENDCOLLECTIVE ;  /* 0x000000000000791b */ /* 0x003fea0003800000 */
.L_x_1279:
[----:B------:R-:W-:Y:S05]  /*d5f0*/  BSYNC B0 ;  /* 0x0000000000007941 */ /* 0x000fea0003800000 */
.L_x_1278:
[----:B------:R-:W-:Y:S05]  /*d600*/  BRA `(.L_x_1280) ;  /* 0xffffff6c00587947 */ /* 0x000fea000383ffff */
.L_x_1080:
[----:B------:R-:W-:Y:S01]  /*d610*/  BSSY B0, `(.L_x_1281) ;  /* 0x0000007000007945 */ /* 0x000fe20003800000 */
[----:B------:R-:W-:Y:S02]  /*d620*/  IMAD.MOV.U32 R7, RZ, RZ, R51 ;  /* 0x000000ffff077224 */ /* 0x000fe400078e0033 */
[----:B------:R-:W-:Y:S02]  /*d630*/  IMAD.MOV.U32 R6, RZ, RZ, 0x10 ;  /* 0x00000010ff067424 */ /* 0x000fe400078e00ff */
[----:B------:R-:W-:-:S07]  /*d640*/  IMAD.MOV.U32 R2, RZ, RZ, -0x1 ;  /* 0xffffffffff027424 */ /* 0x000fce00078e00ff */
[----:B------:R-:W-:Y:S05]  /*d650*/  WARPSYNC.COLLECTIVE R2, `(.L_x_1282) ;  /* 0x0000000002087348 */ /* 0x000fea0003c00000 */
[----:B------:R0:W1:Y:S02]  /*d660*/  SHFL.DOWN P4, R28, R7, R6, R29 ;  /* 0x08000006071c7389 */ /* 0x000064000008001d */
[----:B01----:R-:W-:Y:S05]  /*d670*/  ENDCOLLECTIVE ;  /* 0x000000000000791b */ /* 0x003fea0003800000 */
.L_x_1282:
[----:B------:R-:W-:Y:S05]  /*d680*/  BSYNC B0 ;  /* 0x0000000000007941 */ /* 0x000fea0003800000 */
.L_x_1281:
[----:B------:R-:W-:Y:S02]  /*d690*/  IMAD.MOV.U32 R7, RZ, RZ, R0 ;  /* 0x000000ffff077224 */ /* 0x000fe400078e0000 */
[----:B------:R-:W-:Y:S02]  /*d6a0*/  IMAD.MOV.U32 R6, RZ, RZ, 0x10 ;  /* 0x00000010ff067424 */ /* 0x000fe400078e00ff */
[----:B------:R-:W-:Y:S02]  /*d6b0*/  IMAD.MOV.U32 R2, RZ, RZ, -0x1 ;  /* 0xffffffffff027424 */ /* 0x000fe400078e00ff */
[----:B------:R-:W-:-:S07]  /*d6c0*/  IMAD.MOV.U32 R50, RZ, RZ, R28 ;  /* 0x000000ffff327224 */ /* 0x000fce00078e001c */
[----:B------:R-:W-:Y:S05]  /*d6d0*/  WARPSYNC.COLLECTIVE R2, `(.L_x_1283) ;  /* 0x0000000002087348 */ /* 0x000fea0003c00000 */
[----:B------:R0:W1:Y:S02]  /*d6e0*/  SHFL.DOWN P4, R28, R7, R6, R29 ;  /* 0x08000006071c7389 */ /* 0x000064000008001d */
[----:B01----:R-:W-:Y:S05]  /*d6f0*/  ENDCOLLECTIVE ;  /* 0x000000000000791b */ /* 0x003fea0003800000 */
.L_x_1283:
[----:B------:R-:W-:Y:S02]  /*d700*/  IMAD.MOV.U32 R7, RZ, RZ, R4 ;  /* 0x000000ffff077224 */ /* 0x000fe400078e0004 */
[----:B------:R-:W-:-:S07]  /*d710*/  IMAD.MOV.U32 R53, RZ, RZ, R28 ;  /* 0x000000ffff357224 */ /* 0x000fce00078e001c */
[----:B------:R-:W-:Y:S05]  /*d720*/  WARPSYNC.COLLECTIVE R2, `(.L_x_1284) ;  /* 0x0000000002087348 */ /* 0x000fea0003c00000 */
[----:B------:R0:W1:Y:S02]  /*d730*/  SHFL.DOWN P4, R28, R7, R6, R29 ;  /* 0x08000006071c7389 */ /* 0x000064000008001d */
[----:B01----:R-:W-:Y:S05]  /*d740*/  ENDCOLLECTIVE ;  /* 0x000000000000791b */ /* 0x003fea0003800000 */
.L_x_1284:
[----:B------:R-:W-:Y:S05]  /*d750*/  BRA `(.L_x_1285) ;  /* 0xffffff6c001c7947 */ /* 0x000fea000383ffff */
.L_x_1081:
[----:B------:R-:W-:Y:S01]  /*d760*/  BSSY B0, `(.L_x_1286) ;  /* 0x0000006000007945 */ /* 0x000fe20003800000 */
[----:B------:R-:W-:Y:S02]  /*d770*/  IMAD.MOV.U32 R6, RZ, RZ, 0x10 ;  /* 0x00000010ff067424 */ /* 0x000fe400078e00ff */
[----:B------:R-:W-:-:S07]  /*d780*/  IMAD.MOV.U32 R2, RZ, RZ, -0x1 ;  /* 0xffffffffff027424 */ /* 0x000fce00078e00ff */
[----:B------:R-:W-:Y:S05]  /*d790*/  WARPSYNC.COLLECTIVE R2, `(.L_x_1287) ;  /* 0x0000000002087348 */ /* 0x000fea0003c00000 */
[----:B------:R0:W1:Y:S02]  /*d7a0*/  SHFL.DOWN P4, R28, R7, R6, R29 ;  /* 0x08000006071c7389 */ /* 0x000064000008001d */
[----:B01----:R-:W-:Y:S05]  /*d7b0*/  ENDCOLLECTIVE ;  /* 0x000000000000791b */ /* 0x003fea0003800000 */
.L_x_1287:
[----:B------:R-:W-:Y:S05]  /*d7c0*/  BSYNC B0 ;  /* 0x0000000000007941 */ /* 0x000fea0003800000 */
.L_x_1286:
[----:B------:R-:W-:Y:S05]  /*d7d0*/  BRA `(.L_x_1288) ;  /* 0xffffff6c00447947 */ /* 0x000fea000383ffff */
.L_x_1082:
[----:B------:R-:W-:Y:S01]  /*d7e0*/  BSSY B0, `(.L_x_1289) ;  /* 0x0000006000007945 */ /* 0x000fe20003800000 */
[----:B------:R-:W-:Y:S01]  /*d7f0*/  PLOP3.LUT P5, PT, P0, PT, PT, 0x80, 0x8 ;  /* 0x000000000008781c */ /* 0x000fe200007af070 */
[----:B------:R-:W-:-:S12]  /*d800*/  IMAD.MOV.U32 R2, RZ, RZ, -0x1 ;  /* 0xffffffffff027424 */ /* 0x000fd800078e00ff */
[----:B------:R-:W-:Y:S05]  /*d810*/  WARPSYNC.COLLECTIVE R2, `(.L_x_1290) ;  /* 0x0000000002087348 */ /* 0x000fea0003c00000 */
[----:B------:R-:W-:Y:S01]  /*d820*/  VOTE.ALL P5, P5 ;  /* 0x0000000000ff7806 */ /* 0x000fe200028a0000 */
[----:B------:R-:W-:-:S12]  /*d830*/  ENDCOLLECTIVE ;  /* 0x000000000000791b */ /* 0x000fd80003800000 */
.L_x_1290:
[----:B------:R-:W-:Y:S05]  /*d840*/  BSYNC B0 ;  /* 0x0000000000007941 */ /* 0x000fea0003800000 */
.L_x_1289:
[----:B------:R-:W-:Y:S01]  /*d850*/  PLOP3.LUT P0, PT, P5, PT, PT, 0x80, 0x8 ;  /* 0x000000000008781c */ /* 0x000fe20002f0f070 */
[----:B------:R-:W-:-:S12]  /*d860*/  BRA `(.L_x_1291) ;  /* 0xffffff6c00307947 */ /* 0x000fd8000383ffff */
.L_x_1140:
[----:B------:R-:W-:Y:S01]  /*d870*/  BSSY B0, `(.L_x_1292) ;  /* 0x0000006000007945 */ /* 0x000fe20003800000 */
[----:B------:R-:W-:Y:S01]  /*d880*/  PLOP3.LUT P4, PT, P4, PT, PT, 0x8, 0x80 ;  /* 0x000000000080781c */ /* 0x000fe2000278e170 */
[----:B------:R-:W-:-:S12]  /*d890*/  IMAD.MOV.U32 R2, RZ, RZ, -0x1 ;  /* 0xffffffffff027424 */ /* 0x000fd800078e00ff */
[----:B-123--:R-:W-:Y:S05]  /*d8a0*/  WARPSYNC.COLLECTIVE R2, `(.L_x_1293) ;  /* 0x0000000002087348 */ /* 0x00efea0003c00000 */
[----:B------:R-:W-:Y:S01]  /*d8b0*/  VOTE.ANY P4, P4 ;  /* 0x0000000000ff7806 */ /* 0x000fe20002080100 */
[----:B-123--:R-:W-:-:S12]  /*d8c0*/  ENDCOLLECTIVE ;  /* 0x000000000000791b */ /* 0x00efd80003800000 */
.L_x_1293:
[----:B------:R-:W-:Y:S05]  /*d8d0*/  BSYNC B0 ;  /* 0x0000000000007941 */ /* 0x000fea0003800000 */
.L_x_1292:
[----:B------:R-:W-:Y:S05]  /*d8e0*/  BRA `(.L_x_1294) ;  /* 0xffffffc400307947 */ /* 0x000fea000383ffff */
.L_x_1142:
[----:B------:R-:W0:Y:S01]  /*d8f0*/  S2R R39, SR_GEMASK ;  /* 0x0000000000277919 */ /* 0x000e220000003c00 */
[----:B------:R-:W-:Y:S01]  /*d900*/  BSSY B0, `(.L_x_1295) ;  /* 0x0000006000007945 */ /* 0x000fe20003800000 */
[----:B------:R-:W-:Y:S01]  /*d910*/  PLOP3.LUT P4, PT, P4, PT, PT, 0x8, 0x80 ;  /* 0x000000000080781c */ /* 0x000fe2000278e170 */
[----:B------:R-:W-:-:S12]  /*d920*/  IMAD.MOV.U32 R2, RZ, RZ, -0x1 ;  /* 0xffffffffff027424 */ /* 0x000fd800078e00ff */
[----:B0123--:R-:W-:Y:S05]  /*d930*/  WARPSYNC.COLLECTIVE R2, `(.L_x_1296) ;  /* 0x0000000002087348 */ /* 0x00ffea0003c00000 */
[----:B------:R-:W-:Y:S01]  /*d940*/  VOTE.ANY R2, PT, P4 ;  /* 0x0000000000027806 */ /* 0x000fe200020e0100 */
[----:B0123--:R-:W-:Y:S06]  /*d950*/  ENDCOLLECTIVE ;  /* 0x000000000000791b */ /* 0x00ffec0003800000 */
.L_x_1296:
[----:B------:R-:W-:Y:S05]  /*d960*/  BSYNC B0 ;  /* 0x0000000000007941 */ /* 0x000fea0003800000 */
.L_x_1295:
        /* <DEDUP_REMOVED lines=11> */
.L_x_1297:
[----:B------:R-:W-:Y:S02]  /*da20*/  IMAD.MOV.U32 R7, RZ, RZ, R41 ;  /* 0x000000ffff077224 */ /* 0x000fe400078e0029 */
[----:B------:R-:W-:-:S07]  /*da30*/  IMAD.MOV.U32 R31, RZ, RZ, R28 ;  /* 0x000000ffff1f7224 */ /* 0x000fce00078e001c */
[----:B------:R-:W-:Y:S05]  /*da40*/  WARPSYNC.COLLECTIVE R2, `(.L_x_1298) ;  /* 0x0000000002087348 */ /* 0x000fea0003c00000 */
[----:B------:R0:W1:Y:S02]  /*da50*/  SHFL.DOWN P4, R28, R7, R6, R29 ;  /* 0x08000006071c7389 */ /* 0x000064000008001d */
[----:B01----:R-:W-:Y:S05]  /*da60*/  ENDCOLLECTIVE ;  /* 0x000000000000791b */ /* 0x003fea0003800000 */
.L_x_1298:
[----:B------:R-:W-:Y:S02]  /*da70*/  IMAD.MOV.U32 R7, RZ, RZ, R4 ;  /* 0x000000ffff077224 */ /* 0x000fe400078e0004 */
[----:B------:R-:W-:-:S07]  /*da80*/  IMAD.MOV.U32 R30, RZ, RZ, R28 ;  /* 0x000000ffff1e7224 */ /* 0x000fce00078e001c */
[----:B------:R-:W-:Y:S05]  /*da90*/  WARPSYNC.COLLECTIVE R2, `(.L_x_1299) ;  /* 0x0000000002087348 */ /* 0x000fea0003c00000 */
[----:B------:R0:W1:Y:S02]  /*daa0*/  SHFL.DOWN P4, R28, R7, R6, R29 ;  /* 0x08000006071c7389 */ /* 0x000064000008001d */
[----:B01----:R-:W-:Y:S05]  /*dab0*/  ENDCOLLECTIVE ;  /* 0x000000000000791b */ /* 0x003fea0003800000 */
.L_x_1299:
[----:B------:R-:W-:Y:S05]  /*dac0*/  BRA `(.L_x_1300) ;  /* 0xffffffc000f87947 */ /* 0x000fea000383ffff */
.L_x_1143:
[----:B------:R-:W-:Y:S01]  /*dad0*/  BSSY B0, `(.L_x_1301) ;  /* 0x0000006000007945 */ /* 0x000fe20003800000 */
[----:B------:R-:W-:Y:S02]  /*dae0*/  IMAD.MOV.U32 R6, RZ, RZ, 0x1 ;  /* 0x00000001ff067424 */ /* 0x000fe400078e00ff */
[----:B------:R-:W-:-:S07]  /*daf0*/  IMAD.MOV.U32 R2, RZ, RZ, -0x1 ;  /* 0xffffffffff027424 */ /* 0x000fce00078e00ff */
[----:B-123--:R-:W-:Y:S05]  /*db00*/  WARPSYNC.COLLECTIVE R2, `(.L_x_1302) ;  /* 0x0000000002087348 */ /* 0x00efea0003c00000 */
[----:B------:R0:W4:Y:S02]  /*db10*/  SHFL.DOWN P4, R28, R7, R6, R29 ;  /* 0x08000006071c7389 */ /* 0x000124000008001d */
[----:B01234-:R-:W-:Y:S05]  /*db20*/  ENDCOLLECTIVE ;  /* 0x000000000000791b */ /* 0x01ffea0003800000 */
.L_x_1302:
[----:B------:R-:W-:Y:S05]  /*db30*/  BSYNC B0 ;  /* 0x0000000000007941 */ /* 0x000fea0003800000 */
.L_x_1301:
[----:B------:R-:W-:Y:S05]  /*db40*/  BRA `(.L_x_1303) ;  /* 0xffffffc400047947 */ /* 0x000fea000383ffff */
.L_x_1144:
[----:B------:R-:W-:Y:S01]  /*db50*/  BSSY B0, `(.L_x_1304) ;  /* 0x0000007000007945 */ /* 0x000fe20003800000 */
[----:B------:R-:W-:Y:S02]  /*db60*/  IMAD.MOV.U32 R7, RZ, RZ, R38 ;  /* 0x000000ffff077224 */ /* 0x000fe400078e0026 */
[----:B------:R-:W-:Y:S02]  /*db70*/  IMAD.MOV.U32 R6, RZ, RZ, 0x2 ;  /* 0x00000002ff067424 */ /* 0x000fe400078e00ff */
[----:B------:R-:W-:-:S07]  /*db80*/  IMAD.MOV.U32 R2, RZ, RZ, -0x1 ;  /* 0xffffffffff027424 */ /* 0x000fce00078e00ff */
[----:B-123--:R-:W-:Y:S05]  /*db90*/  WARPSYNC.COLLECTIVE R2, `(.L_x_1305) ;  /* 0x0000000002087348 */ /* 0x00efea0003c00000 */
[----:B------:R0:W4:Y:S02]  /*dba0*/  SHFL.DOWN P4, R28, R7, R6, R29 ;  /* 0x08000006071c7389 */ /* 0x000124000008001d */
[----:B01234-:R-:W-:Y:S05]  /*dbb0*/  ENDCOLLECTIVE ;  /* 0x000000000000791b */ /* 0x01ffea0003800000 */
.L_x_1305:
[----:B------:R-:W-:Y:S05]  /*dbc0*/  BSYNC B0 ;  /* 0x0000000000007941 */ /* 0x000fea0003800000 */
.L_x_1304:
[----:B------:R-:W-:Y:S02]  /*dbd0*/  IMAD.MOV.U32 R7, RZ, RZ, R41 ;  /* 0x000000ffff077224 */ /* 0x000fe400078e0029 */
[----:B------:R-:W-:Y:S02]  /*dbe0*/  IMAD.MOV.U32 R6, RZ, RZ, 0x2 ;  /* 0x00000002ff067424 */ /* 0x000fe400078e00ff */
[----:B------:R-:W-:Y:S02]  /*dbf0*/  IMAD.MOV.U32 R2, RZ, RZ, -0x1 ;  /* 0xffffffffff027424 */ /* 0x000fe400078e00ff */
[----:B------:R-:W-:-:S07]  /*dc00*/  IMAD.MOV.U32 R31, RZ, RZ, R28 ;  /* 0x000000ffff1f7224 */ /* 0x000fce00078e001c */
[----:B------:R-:W-:Y:S05]  /*dc10*/  WARPSYNC.COLLECTIVE R2, `(.L_x_1306) ;  /* 0x0000000002087348 */ /* 0x000fea0003c00000 */
[----:B------:R0:W1:Y:S02]  /*dc20*/  SHFL.DOWN P4, R28, R7, R6, R29 ;  /* 0x08000006071c7389 */ /* 0x000064000008001d */
[----:B01----:R-:W-:Y:S05]  /*dc30*/  ENDCOLLECTIVE ;  /* 0x000000000000791b */ /* 0x003fea0003800000 */
.L_x_1306:
[----:B------:R-:W-:Y:S02]  /*dc40*/  IMAD.MOV.U32 R7, RZ, RZ, R44 ;  /* 0x000000ffff077224 */ /* 0x000fe400078e002c */
[----:B------:R-:W-:-:S07]  /*dc50*/  IMAD.MOV.U32 R4, RZ, RZ, R28 ;  /* 0x000000ffff047224 */ /* 0x000fce00078e001c */
[----:B------:R-:W-:Y:S05]  /*dc60*/  WARPSYNC.COLLECTIVE R2, `(.L_x_1307) ;  /* 0x0000000002087348 */ /* 0x000fea0003c00000 */
[----:B------:R0:W1:Y:S02]  /*dc70*/  SHFL.DOWN P4, R28, R7, R6, R29 ;  /* 0x08000006071c7389 */ /* 0x000064000008001d */
[----:B01----:R-:W-:Y:S05]  /*dc80*/  ENDCOLLECTIVE ;  /* 0x000000000000791b */ /* 0x003fea0003800000 */
.L_x_1307:
[----:B------:R-:W-:Y:S05]  /*dc90*/  BRA `(.L_x_1308) ;  /* 0xffffffc000c87947 */ /* 0x000fea000383ffff */
.L_x_1145:
[----:B------:R-:W-:Y:S01]  /*dca0*/  BSSY B0, `(.L_x_1309) ;  /* 0x0000006000007945 */ /* 0x000fe20003800000 */
[----:B------:R-:W-:Y:S02]  /*dcb0*/  IMAD.MOV.U32 R6, RZ, RZ, 0x2 ;  /* 0x00000002ff067424 */ /* 0x000fe400078e00ff */
[----:B------:R-:W-:-:S07]  /*dcc0*/  IMAD.MOV.U32 R2, RZ, RZ, -0x1 ;  /* 0xffffffffff027424 */ /* 0x000fce00078e00ff */
[----:B-123--:R-:W-:Y:S05]  /*dcd0*/  WARPSYNC.COLLECTIVE R2, `(.L_x_1310) ;  /* 0x0000000002087348 */ /* 0x00efea0003c00000 */
[----:B------:R0:W4:Y:S02]  /*dce0*/  SHFL.DOWN P4, R28, R7, R6, R29 ;  /* 0x08000006071c7389 */ /* 0x000124000008001d */
[----:B01234-:R-:W-:Y:S05]  /*dcf0*/  ENDCOLLECTIVE ;  /* 0x000000000000791b */ /* 0x01ffea0003800000 */
.L_x_1310:
[----:B------:R-:W-:Y:S05]  /*dd00*/  BSYNC B0 ;  /* 0x0000000000007941 */ /* 0x000fea0003800000 */
.L_x_1309:
[----:B------:R-:W-:Y:S05]  /*dd10*/  BRA `(.L_x_1311) ;  /* 0xffffffc000d47947 */ /* 0x000fea000383ffff */
.L_x_1146:
[----:B------:R-:W-:Y:S01]  /*dd20*/  BSSY B0, `(.L_x_1312) ;  /* 0x0000007000007945 */ /* 0x000fe20003800000 */
[----:B------:R-:W-:Y:S02]  /*dd30*/  IMAD.MOV.U32 R7, RZ, RZ, R38 ;  /* 0x000000ffff077224 */ /* 0x000fe400078e0026 */
[----:B------:R-:W-:Y:S02]  /*dd40*/  IMAD.MOV.U32 R6, RZ, RZ, 0x4 ;  /* 0x00000004ff067424 */ /* 0x000fe400078e00ff */
[----:B------:R-:W-:-:S07]  /*dd50*/  IMAD.MOV.U32 R2, RZ, RZ, -0x1 ;  /* 0xffffffffff027424 */ /* 0x000fce00078e00ff */
[----:B-123--:R-:W-:Y:S05]  /*dd60*/  WARPSYNC.COLLECTIVE R2, `(.L_x_1313) ;  /* 0x0000000002087348 */ /* 0x00efea0003c00000 */
[----:B------:R0:W4:Y:S02]  /*dd70*/  SHFL.DOWN P4, R28, R7, R6, R29 ;  /* 0x08000006071c7389 */ /* 0x000124000008001d */
[----:B01234-:R-:W-:Y:S05]  /*dd80*/  ENDCOLLECTIVE ;  /* 0x000000000000791b */ /* 0x01ffea0003800000 */
.L_x_1313:
[----:B------:R-:W-:Y:S05]  /*dd90*/  BSYNC B0 ;  /* 0x0000000000007941 */ /* 0x000fea0003800000 */
.L_x_1312:
[----:B------:R-:W-:Y:S02]  /*dda0*/  IMAD.MOV.U32 R7, RZ, RZ, R41 ;  /* 0x000000ffff077224 */ /* 0x000fe400078e0029 */
[----:B------:R-:W-:Y:S02]  /*ddb0*/  IMAD.MOV.U32 R6, RZ, RZ, 0x4 ;  /* 0x00000004ff067424 */ /* 0x000fe400078e00ff */
[----:B------:R-:W-:Y:S02]  /*ddc0*/  IMAD.MOV.U32 R2, RZ, RZ, -0x1 ;  /* 0xffffffffff027424 */ /* 0x000fe400078e00ff */
[----:B------:R-:W-:-:S07]  /*ddd0*/  IMAD.MOV.U32 R31, RZ, RZ, R28 ;  /* 0x000000ffff1f7224 */ /* 0x000fce00078e001c */
[----:B------:R-:W-:Y:S05]  /*dde0*/  WARPSYNC.COLLECTIVE R2, `(.L_x_1314) ;  /* 0x0000000002087348 */ /* 0x000fea0003c00000 */
[----:B------:R0:W1:Y:S02]  /*ddf0*/  SHFL.DOWN P4, R28, R7, R6, R29 ;  /* 0x08000006071c7389 */ /* 0x000064000008001d */
[----:B01----:R-:W-:Y:S05]  /*de00*/  ENDCOLLECTIVE ;  /* 0x000000000000791b */ /* 0x003fea0003800000 */
.L_x_1314:
[----:B------:R-:W-:Y:S02]  /*de10*/  IMAD.MOV.U32 R7, RZ, RZ, R44 ;  /* 0x000000ffff077224 */ /* 0x000fe400078e002c */
[----:B------:R-:W-:-:S07]  /*de20*/  IMAD.MOV.U32 R4, RZ, RZ, R28 ;  /* 0x000000ffff047224 */ /* 0x000fce00078e001c */
[----:B------:R-:W-:Y:S05]  /*de30*/  WARPSYNC.COLLECTIVE R2, `(.L_x_1315) ;  /* 0x0000000002087348 */ /* 0x000fea0003c00000 */
[----:B------:R0:W1:Y:S02]  /*de40*/  SHFL.DOWN P4, R28, R7, R6, R29 ;  /* 0x08000006071c7389 */ /* 0x000064000008001d */
[----:B01----:R-:W-:Y:S05]  /*de50*/  ENDCOLLECTIVE ;  /* 0x000000000000791b */ /* 0x003fea0003800000 */
.L_x_1315:
[----:B------:R-:W-:Y:S05]  /*de60*/  BRA `(.L_x_1316) ;  /* 0xffffffc0009c7947 */ /* 0x000fea000383ffff */
.L_x_1147:
[----:B------:R-:W-:Y:S01]  /*de70*/  BSSY B0, `(.L_x_1317) ;  /* 0x0000006000007945 */ /* 0x000fe20003800000 */
[----:B------:R-:W-:Y:S02]  /*de80*/  IMAD.MOV.U32 R6, RZ, RZ, 0x4 ;  /* 0x00000004ff067424 */ /* 0x000fe400078e00ff */
[----:B------:R-:W-:-:S07]  /*de90*/  IMAD.MOV.U32 R2, RZ, RZ, -0x1 ;  /* 0xffffffffff027424 */ /* 0x000fce00078e00ff */
[----:B-123--:R-:W-:Y:S05]  /*dea0*/  WARPSYNC.COLLECTIVE R2, `(.L_x_1318) ;  /* 0x0000000002087348 */ /* 0x00efea0003c00000 */
[----:B------:R0:W4:Y:S02]  /*deb0*/  SHFL.DOWN P4, R28, R7, R6, R29 ;  /* 0x08000006071c7389 */ /* 0x000124000008001d */
[----:B01234-:R-:W-:Y:S05]  /*dec0*/  ENDCOLLECTIVE ;  /* 0x000000000000791b */ /* 0x01ffea0003800000 */
.L_x_1318:
[----:B------:R-:W-:Y:S05]  /*ded0*/  BSYNC B0 ;  /* 0x0000000000007941 */ /* 0x000fea0003800000 */
.L_x_1317:
[----:B------:R-:W-:Y:S05]  /*dee0*/  BRA `(.L_x_1319) ;  /* 0xffffffc000a87947 */ /* 0x000fea000383ffff */
.L_x_1148:
[----:B------:R-:W-:Y:S01]  /*def0*/  BSSY B0, `(.L_x_1320) ;  /* 0x0000007000007945 */ /* 0x000fe20003800000 */
[----:B------:R-:W-:Y:S02]  /*df00*/  IMAD.MOV.U32 R7, RZ, RZ, R38 ;  /* 0x000000ffff077224 */ /* 0x000fe400078e0026 */
[----:B------:R-:W-:Y:S02]  /*df10*/  IMAD.MOV.U32 R6, RZ, RZ, 0x8 ;  /* 0x00000008ff067424 */ /* 0x000fe400078e00ff */
[----:B------:R-:W-:-:S07]  /*df20*/  IMAD.MOV.U32 R2, RZ, RZ, -0x1 ;  /* 0xffffffffff027424 */ /* 0x000fce00078e00ff */
[----:B-123--:R-:W-:Y:S05]  /*df30*/  WARPSYNC.COLLECTIVE R2, `(.L_x_1321) ;  /* 0x0000000002087348 */ /* 0x00efea0003c00000 */
[----:B------:R0:W4:Y:S02]  /*df40*/  SHFL.DOWN P4, R28, R7, R6, R29 ;  /* 0x08000006071c7389 */ /* 0x000124000008001d */
[----:B01234-:R-:W-:Y:S05]  /*df50*/  ENDCOLLECTIVE ;  /* 0x000000000000791b */ /* 0x01ffea0003800000 */
.L_x_1321:
[----:B------:R-:W-:Y:S05]  /*df60*/  BSYNC B0 ;  /* 0x0000000000007941 */ /* 0x000fea0003800000 */
.L_x_1320:
[----:B------:R-:W-:Y:S02]  /*df70*/  IMAD.MOV.U32 R7, RZ, RZ, R41 ;  /* 0x000000ffff077224 */ /* 0x000fe400078e0029 */
[----:B------:R-:W-:Y:S02]  /*df80*/  IMAD.MOV.U32 R6, RZ, RZ, 0x8 ;  /* 0x00000008ff067424 */ /* 0x000fe400078e00ff */
[----:B------:R-:W-:Y:S02]  /*df90*/  IMAD.MOV.U32 R2, RZ, RZ, -0x1 ;  /* 0xffffffffff027424 */ /* 0x000fe400078e00ff */
[----:B------:R-:W-:-:S07]  /*dfa0*/  IMAD.MOV.U32 R31, RZ, RZ, R28 ;  /* 0x000000ffff1f7224 */ /* 0x000fce00078e001c */
[----:B------:R-:W-:Y:S05]  /*dfb0*/  WARPSYNC.COLLECTIVE R2, `(.L_x_1322) ;  /* 0x0000000002087348 */ /* 0x000fea0003c00000 */
[----:B------:R0:W1:Y:S02]  /*dfc0*/  SHFL.DOWN P4, R28, R7, R6, R29 ;  /* 0x08000006071c7389 */ /* 0x000064000008001d */
[----:B01----:R-:W-:Y:S05]  /*dfd0*/  ENDCOLLECTIVE ;  /* 0x000000000000791b */ /* 0x003fea0003800000 */
.L_x_1322:
[----:B------:R-:W-:Y:S02]  /*dfe0*/  IMAD.MOV.U32 R7, RZ, RZ, R44 ;  /* 0x000000ffff077224 */ /* 0x000fe400078e002c */
[----:B------:R-:W-:-:S07]  /*dff0*/  IMAD.MOV.U32 R4, RZ, RZ, R28 ;  /* 0x000000ffff047224 */ /* 0x000fce00078e001c */
[----:B------:R-:W-:Y:S05]  /*e000*/  WARPSYNC.COLLECTIVE R2, `(.L_x_1323) ;  /* 0x0000000002087348 */ /* 0x000fea0003c00000 */
[----:B------:R0:W1:Y:S02]  /*e010*/  SHFL.DOWN P4, R28, R7, R6, R29 ;  /* 0x08000006071c7389 */ /* 0x000064000008001d */
[----:B01----:R-:W-:Y:S05]  /*e020*/  ENDCOLLECTIVE ;  /* 0x000000000000791b */ /* 0x003fea0003800000 */
.L_x_1323:
[----:B------:R-:W-:Y:S05]  /*e030*/  BRA `(.L_x_1324) ;  /* 0xffffffc000707947 */ /* 0x000fea000383ffff */
.L_x_1149:
[----:B------:R-:W-:Y:S01]  /*e040*/  BSSY B0, `(.L_x_1325) ;  /* 0x0000006000007945 */ /* 0x000fe20003800000 */
[----:B------:R-:W-:Y:S02]  /*e050*/  IMAD.MOV.U32 R6, RZ, RZ, 0x8 ;  /* 0x00000008ff067424 */ /* 0x000fe400078e00ff */
[----:B------:R-:W-:-:S07]  /*e060*/  IMAD.MOV.U32 R2, RZ, RZ, -0x1 ;  /* 0xffffffffff027424 */ /* 0x000fce00078e00ff */
[----:B-123--:R-:W-:Y:S05]  /*e070*/  WARPSYNC.COLLECTIVE R2, `(.L_x_1326) ;  /* 0x0000000002087348 */ /* 0x00efea0003c00000 */
[----:B------:R0:W4:Y:S02]  /*e080*/  SHFL.DOWN P4, R28, R7, R6, R29 ;  /* 0x08000006071c7389 */ /* 0x000124000008001d */
[----:B01234-:R-:W-:Y:S05]  /*e090*/  ENDCOLLECTIVE ;  /* 0x000000000000791b */ /* 0x01ffea0003800000 */
.L_x_1326:
[----:B------:R-:W-:Y:S05]  /*e0a0*/  BSYNC B0 ;  /* 0x0000000000007941 */ /* 0x000fea0003800000 */
.L_x_1325:
[----:B------:R-:W-:Y:S05]  /*e0b0*/  BRA `(.L_x_1327) ;  /* 0xffffffc0007c7947 */ /* 0x000fea000383ffff */
.L_x_1150:
[----:B------:R-:W-:Y:S01]  /*e0c0*/  BSSY B0, `(.L_x_1328) ;  /* 0x0000007000007945 */ /* 0x000fe20003800000 */
[----:B------:R-:W-:Y:S02]  /*e0d0*/  IMAD.MOV.U32 R7, RZ, RZ, R38 ;  /* 0x000000ffff077224 */ /* 0x000fe400078e0026 */
[----:B------:R-:W-:Y:S02]  /*e0e0*/  IMAD.MOV.U32 R6, RZ, RZ, 0x10 ;  /* 0x00000010ff067424 */ /* 0x000fe400078e00ff */
[----:B------:R-:W-:-:S07]  /*e0f0*/  IMAD.MOV.U32 R2, RZ, RZ, -0x1 ;  /* 0xffffffffff027424 */ /* 0x000fce00078e00ff */
[----:B-123--:R-:W-:Y:S05]  /*e100*/  WARPSYNC.COLLECTIVE R2, `(.L_x_1329) ;  /* 0x0000000002087348 */ /* 0x00efea0003c00000 */
[----:B------:R0:W4:Y:S02]  /*e110*/  SHFL.DOWN P4, R28, R7, R6, R29 ;  /* 0x08000006071c7389 */ /* 0x000124000008001d */
[----:B01234-:R-:W-:Y:S05]  /*e120*/  ENDCOLLECTIVE ;  /* 0x000000000000791b */ /* 0x01ffea0003800000 */
.L_x_1329:
[----:B------:R-:W-:Y:S05]  /*e130*/  BSYNC B0 ;  /* 0x0000000000007941 */ /* 0x000fea0003800000 */
.L_x_1328:
[----:B------:R-:W-:Y:S02]  /*e140*/  IMAD.MOV.U32 R7, RZ, RZ, R41 ;  /* 0x000000ffff077224 */ /* 0x000fe400078e0029 */
[----:B------:R-:W-:Y:S02]  /*e150*/  IMAD.MOV.U32 R6, RZ, RZ, 0x10 ;  /* 0x00000010ff067424 */ /* 0x000fe400078e00ff */
[----:B------:R-:W-:Y:S02]  /*e160*/  IMAD.MOV.U32 R2, RZ, RZ, -0x1 ;  /* 0xffffffffff027424 */ /* 0x000fe400078e00ff */
[----:B------:R-:W-:-:S07]  /*e170*/  IMAD.MOV.U32 R47, RZ, RZ, R28 ;  /* 0x000000ffff2f7224 */ /* 0x000fce00078e001c */
[----:B------:R-:W-:Y:S05]  /*e180*/  WARPSYNC.COLLECTIVE R2, `(.L_x_1330) ;  /* 0x0000000002087348 */ /* 0x000fea0003c00000 */
[----:B------:R0:W1:Y:S02]  /*e190*/  SHFL.DOWN P4, R28, R7, R6, R29 ;  /* 0x08000006071c7389 */ /* 0x000064000008001d */
[----:B01----:R-:W-:Y:S05]  /*e1a0*/  ENDCOLLECTIVE ;  /* 0x000000000000791b */ /* 0x003fea0003800000 */
.L_x_1330:
[----:B------:R-:W-:Y:S02]  /*e1b0*/  IMAD.MOV.U32 R7, RZ, RZ, R44 ;  /* 0x000000ffff077224 */ /* 0x000fe400078e002c */
[----:B------:R-:W-:-:S07]  /*e1c0*/  IMAD.MOV.U32 R4, RZ, RZ, R28 ;  /* 0x000000ffff047224 */ /* 0x000fce00078e001c */
[----:B------:R-:W-:Y:S05]  /*e1d0*/  WARPSYNC.COLLECTIVE R2, `(.L_x_1331) ;  /* 0x0000000002087348 */ /* 0x000fea0003c00000 */
[----:B------:R0:W1:Y:S02]  /*e1e0*/  SHFL.DOWN P4, R28, R7, R6, R29 ;  /* 0x08000006071c7389 */ /* 0x000064000008001d */
[----:B01----:R-:W-:Y:S05]  /*e1f0*/  ENDCOLLECTIVE ;  /* 0x000000000000791b */ /* 0x003fea0003800000 */
.L_x_1331:
[----:B------:R-:W-:Y:S05]  /*e200*/  BRA `(.L_x_1332) ;  /* 0xffffffc000447947 */ /* 0x000fea000383ffff */
.L_x_1151:
[----:B------:R-:W-:Y:S01]  /*e210*/  BSSY B0, `(.L_x_1333) ;  /* 0x0000006000007945 */ /* 0x000fe20003800000 */
[----:B------:R-:W-:Y:S02]  /*e220*/  IMAD.MOV.U32 R6, RZ, RZ, 0x10 ;  /* 0x00000010ff067424 */ /* 0x000fe400078e00ff */
[----:B------:R-:W-:-:S07]  /*e230*/  IMAD.MOV.U32 R2, RZ, RZ, -0x1 ;  /* 0xffffffffff027424 */ /* 0x000fce00078e00ff */
[----:B-123--:R-:W-:Y:S05]  /*e240*/  WARPSYNC.COLLECTIVE R2, `(.L_x_1334) ;  /* 0x0000000002087348 */ /* 0x00efea0003c00000 */
[----:B------:R0:W4:Y:S02]  /*e250*/  SHFL.DOWN P4, R28, R7, R6, R29 ;  /* 0x08000006071c7389 */ /* 0x000124000008001d */
[----:B01234-:R-:W-:Y:S05]  /*e260*/  ENDCOLLECTIVE ;  /* 0x000000000000791b */ /* 0x01ffea0003800000 */
.L_x_1334:
[----:B------:R-:W-:Y:S05]  /*e270*/  BSYNC B0 ;  /* 0x0000000000007941 */ /* 0x000fea0003800000 */
.L_x_1333:
[----:B------:R-:W-:Y:S05]  /*e280*/  BRA `(.L_x_1335) ;  /* 0xffffffc000687947 */ /* 0x000fea000383ffff */
.L_x_1152:
[----:B------:R-:W-:Y:S01]  /*e290*/  BSSY B0, `(.L_x_1336) ;  /* 0x0000005000007945 */ /* 0x000fe20003800000 */
[----:B------:R-:W-:-:S07]  /*e2a0*/  IMAD.MOV.U32 R2, RZ, RZ, -0x1 ;  /* 0xffffffffff027424 */ /* 0x000fce00078e00ff */
[----:B-123--:R-:W-:Y:S05]  /*e2b0*/  WARPSYNC.COLLECTIVE R2, `(.L_x_1337) ;  /* 0x0000000002087348 */ /* 0x00efea0003c00000 */
[----:B------:R-:W-:Y:S01]  /*e2c0*/  VOTE.ALL P5, P5 ;  /* 0x0000000000ff7806 */ /* 0x000fe200028a0000 */
[----:B-123--:R-:W-:-:S12]  /*e2d0*/  ENDCOLLECTIVE ;  /* 0x000000000000791b */ /* 0x00efd80003800000 */
.L_x_1337:
[----:B------:R-:W-:Y:S05]  /*e2e0*/  BSYNC B0 ;  /* 0x0000000000007941 */ /* 0x000fea0003800000 */
.L_x_1336:
[----:B------:R-:W-:Y:S05]  /*e2f0*/  BRA `(.L_x_1338) ;  /* 0xffffffc000607947 */ /* 0x000fea000383ffff */
.L_x_1154:
[----:B------:R-:W-:Y:S01]  /*e300*/  BSSY B0, `(.L_x_1339) ;  /* 0x0000006000007945 */ /* 0x000fe20003800000 */
[----:B------:R-:W-:Y:S01]  /*e310*/  PLOP3.LUT P4, PT, P4, PT, PT, 0x8, 0x80 ;  /* 0x000000000080781c */ /* 0x000fe2000278e170 */
[----:B------:R-:W-:-:S12]  /*e320*/  IMAD.MOV.U32 R2, RZ, RZ, -0x1 ;  /* 0xffffffffff027424 */ /* 0x000fd800078e00ff */
[----:B-123--:R-:W-:Y:S05]  /*e330*/  WARPSYNC.COLLECTIVE R2, `(.L_x_1340) ;  /* 0x0000000002087348 */ /* 0x00efea0003c00000 */
[----:B------:R-:W-:Y:S01]  /*e340*/  VOTE.ANY P4, P4 ;  /* 0x0000000000ff7806 */ /* 0x000fe20002080100 */
[----:B-123--:R-:W-:-:S12]  /*e350*/  ENDCOLLECTIVE ;  /* 0x000000000000791b */ /* 0x00efd80003800000 */
.L_x_1340:
[----:B------:R-:W-:Y:S05]  /*e360*/  BSYNC B0 ;  /* 0x0000000000007941 */ /* 0x000fea0003800000 */
.L_x_1339:
[----:B------:R-:W-:Y:S05]  /*e370*/  BRA `(.L_x_1341) ;  /* 0xffffffc000607947 */ /* 0x000fea000383ffff */
.L_x_1156:
[----:B------:R-:W-:Y:S01]  /*e380*/  BSSY B0, `(.L_x_1342) ;  /* 0x0000006000007945 */ /* 0x000fe20003800000 */
[----:B------:R-:W-:Y:S01]  /*e390*/  PLOP3.LUT P4, PT, P4, PT, PT, 0x8, 0x80 ;  /* 0x000000000080781c */ /* 0x000fe2000278e170 */
[----:B------:R-:W-:-:S12]  /*e3a0*/  IMAD.MOV.U32 R2, RZ, RZ, -0x1 ;  /* 0xffffffffff027424 */ /* 0x000fd800078e00ff */
[----:B-123--:R-:W-:Y:S05]  /*e3b0*/  WARPSYNC.COLLECTIVE R2, `(.L_x_1343) ;  /* 0x0000000002087348 */ /* 0x00efea0003c00000 */
[----:B------:R-:W-:Y:S01]  /*e3c0*/  VOTE.ANY R2, PT, P4 ;  /* 0x0000000000027806 */ /* 0x000fe200020e0100 */
[----:B-123--:R-:W-:Y:S06]  /*e3d0*/  ENDCOLLECTIVE ;  /* 0x000000000000791b */ /* 0x00efec0003800000 */
.L_x_1343:
[----:B------:R-:W-:Y:S05]  /*e3e0*/  BSYNC B0 ;  /* 0x0000000000007941 */ /* 0x000fea0003800000 */
.L_x_1342:
        /* <DEDUP_REMOVED lines=10> */
.L_x_1344:
[----:B------:R-:W-:Y:S02]  /*e490*/  IMAD.MOV.U32 R7, RZ, RZ, R42 ;  /* 0x000000ffff077224 */ /* 0x000fe400078e002a */
[----:B------:R-:W-:-:S07]  /*e4a0*/  IMAD.MOV.U32 R48, RZ, RZ, R28 ;  /* 0x000000ffff307224 */ /* 0x000fce00078e001c */
[----:B------:R-:W-:Y:S05]  /*e4b0*/  WARPSYNC.COLLECTIVE R2, `(.L_x_1345) ;  /* 0x0000000002087348 */ /* 0x000fea0003c00000 */
[----:B------:R0:W1:Y:S02]  /*e4c0*/  SHFL.DOWN P4, R28, R7, R6, R29 ;  /* 0x08000006071c7389 */ /* 0x000064000008001d */
[----:B01----:R-:W-:Y:S05]  /*e4d0*/  ENDCOLLECTIVE ;  /* 0x000000000000791b */ /* 0x003fea0003800000 */
.L_x_1345:
[----:B------:R-:W-:Y:S02]  /*e4e0*/  IMAD.MOV.U32 R7, RZ, RZ, R4 ;  /* 0x000000ffff077224 */ /* 0x000fe400078e0004 */
[----:B------:R-:W-:-:S07]  /*e4f0*/  IMAD.MOV.U32 R51, RZ, RZ, R28 ;  /* 0x000000ffff337224 */ /* 0x000fce00078e001c */
[----:B------:R-:W-:Y:S05]  /*e500*/  WARPSYNC.COLLECTIVE R2, `(.L_x_1346) ;  /* 0x0000000002087348 */ /* 0x000fea0003c00000 */
[----:B------:R0:W1:Y:S02]  /*e510*/  SHFL.DOWN P4, R28, R7, R6, R29 ;  /* 0x08000006071c7389 */ /* 0x000064000008001d */
[----:B01----:R-:W-:Y:S05]  /*e520*/  ENDCOLLECTIVE ;  /* 0x000000000000791b */ /* 0x003fea0003800000 */
.L_x_1346:
[----:B------:R-:W-:Y:S05]  /*e530*/  BRA `(.L_x_1347) ;  /* 0xffffffc000287947 */ /* 0x000fea000383ffff */
.L_x_1157:
[----:B------:R-:W-:Y:S01]  /*e540*/  BSSY B0, `(.L_x_1348) ;  /* 0x0000006000007945 */ /* 0x000fe20003800000 */
[----:B------:R-:W-:Y:S02]  /*e550*/  IMAD.MOV.U32 R6, RZ, RZ, 0x1 ;  /* 0x00000001ff067424 */ /* 0x000fe400078e00ff */
[----:B------:R-:W-:-:S07]  /*e560*/  IMAD.MOV.U32 R2, RZ, RZ, -0x1 ;  /* 0xffffffffff027424 */ /* 0x000fce00078e00ff */
[----:B-123--:R-:W-:Y:S05]  /*e570*/  WARPSYNC.COLLECTIVE R2, `(.L_x_1349) ;  /* 0x0000000002087348 */ /* 0x00efea0003c00000 */
[----:B------:R0:W4:Y:S02]  /*e580*/  SHFL.DOWN P4, R28, R7, R6, R29 ;  /* 0x08000006071c7389 */ /* 0x000124000008001d */
[----:B01234-:R-:W-:Y:S05]  /*e590*/  ENDCOLLECTIVE ;  /* 0x000000000000791b */ /* 0x01ffea0003800000 */
.L_x_1349:
[----:B------:R-:W-:Y:S05]  /*e5a0*/  BSYNC B0 ;  /* 0x0000000000007941 */ /* 0x000fea0003800000 */
.L_x_1348:
[----:B------:R-:W-:Y:S05]  /*e5b0*/  BRA `(.L_x_1350) ;  /* 0xffffffc000347947 */ /* 0x000fea000383ffff */
.L_x_1158:
[----:B------:R-:W-:Y:S01]  /*e5c0*/  BSSY B0, `(.L_x_1351) ;  /* 0x0000007000007945 */ /* 0x000fe20003800000 */
[----:B------:R-:W-:Y:S02]  /*e5d0*/  IMAD.MOV.U32 R7, RZ, RZ, R49 ;  /* 0x000000ffff077224 */ /* 0x000fe400078e0031 */
[----:B------:R-:W-:Y:S02]  /*e5e0*/  IMAD.MOV.U32 R6, RZ, RZ, 0x2 ;  /* 0x00000002ff067424 */ /* 0x000fe400078e00ff */
[----:B------:R-:W-:-:S07]  /*e5f0*/  IMAD.MOV.U32 R2, RZ, RZ, -0x1 ;  /* 0xffffffffff027424 */ /* 0x000fce00078e00ff */
[----:B-123--:R-:W-:Y:S05]  /*e600*/  WARPSYNC.COLLECTIVE R2, `(.L_x_1352) ;  /* 0x0000000002087348 */ /* 0x00efea0003c00000 */
[----:B------:R0:W4:Y:S02]  /*e610*/  SHFL.DOWN P4, R28, R7, R6, R29 ;  /* 0x08000006071c7389 */ /* 0x000124000008001d */
[----:B01234-:R-:W-:Y:S05]  /*e620*/  ENDCOLLECTIVE ;  /* 0x000000000000791b */ /* 0x01ffea0003800000 */
.L_x_1352:
[----:B------:R-:W-:Y:S05]  /*e630*/  BSYNC B0 ;  /* 0x0000000000007941 */ /* 0x000fea0003800000 */
.L_x_1351:
[----:B------:R-:W-:Y:S02]  /*e640*/  IMAD.MOV.U32 R7, RZ, RZ, R42 ;  /* 0x000000ffff077224 */ /* 0x000fe400078e002a */
[----:B------:R-:W-:Y:S02]  /*e650*/  IMAD.MOV.U32 R6, RZ, RZ, 0x2 ;  /* 0x00000002ff067424 */ /* 0x000fe400078e00ff */
[----:B------:R-:W-:Y:S02]  /*e660*/  IMAD.MOV.U32 R2, RZ, RZ, -0x1 ;  /* 0xffffffffff027424 */ /* 0x000fe400078e00ff */
[----:B------:R-:W-:-:S07]  /*e670*/  IMAD.MOV.U32 R48, RZ, RZ, R28 ;  /* 0x000000ffff307224 */ /* 0x000fce00078e001c */
[----:B------:R-:W-:Y:S05]  /*e680*/  WARPSYNC.COLLECTIVE R2, `(.L_x_1353) ;  /* 0x0000000002087348 */ /* 0x000fea0003c00000 */
[----:B------:R0:W1:Y:S02]  /*e690*/  SHFL.DOWN P4, R28, R7, R6, R29 ;  /* 0x08000006071c7389 */ /* 0x000064000008001d */
[----:B01----:R-:W-:Y:S05]  /*e6a0*/  ENDCOLLECTIVE ;  /* 0x000000000000791b */ /* 0x003fea0003800000 */
.L_x_1353:
[----:B------:R-:W-:Y:S02]  /*e6b0*/  IMAD.MOV.U32 R7, RZ, RZ, R4 ;  /* 0x000000ffff077224 */ /* 0x000fe400078e0004 */
[----:B------:R-:W-:-:S07]  /*e6c0*/  IMAD.MOV.U32 R51, RZ, RZ, R28 ;  /* 0x000000ffff337224 */ /* 0x000fce00078e001c */
[----:B------:R-:W-:Y:S05]  /*e6d0*/  WARPSYNC.COLLECTIVE R2, `(.L_x_1354) ;  /* 0x0000000002087348 */ /* 0x000fea0003c00000 */
[----:B------:R0:W1:Y:S02]  /*e6e0*/  SHFL.DOWN P4, R28, R7, R6, R29 ;  /* 0x08000006071c7389 */ /* 0x000064000008001d */
[----:B01----:R-:W-:Y:S05]  /*e6f0*/  ENDCOLLECTIVE ;  /* 0x000000000000791b */ /* 0x003fea0003800000 */
.L_x_1354:
[----:B------:R-:W-:Y:S05]  /*e700*/  BRA `(.L_x_1355) ;  /* 0xffffffbc00f87947 */ /* 0x000fea000383ffff */
.L_x_1159:
[----:B------:R-:W-:Y:S01]  /*e710*/  BSSY B0, `(.L_x_1356) ;  /* 0x0000006000007945 */ /* 0x000fe20003800000 */
[----:B------:R-:W-:Y:S02]  /*e720*/  IMAD.MOV.U32 R6, RZ, RZ, 0x2 ;  /* 0x00000002ff067424 */ /* 0x000fe400078e00ff */
[----:B------:R-:W-:-:S07]  /*e730*/  IMAD.MOV.U32 R2, RZ, RZ, -0x1 ;  /* 0xffffffffff027424 */ /* 0x000fce00078e00ff */
[----:B-123--:R-:W-:Y:S05]  /*e740*/  WARPSYNC.COLLECTIVE R2, `(.L_x_1357) ;  /* 0x0000000002087348 */ /* 0x00efea0003c00000 */
[----:B------:R0:W4:Y:S02]  /*e750*/  SHFL.DOWN P4, R28, R7, R6, R29 ;  /* 0x08000006071c7389 */ /* 0x000124000008001d */
[----:B01234-:R-:W-:Y:S05]  /*e760*/  ENDCOLLECTIVE ;  /* 0x000000000000791b */ /* 0x01ffea0003800000 */
.L_x_1357:
[----:B------:R-:W-:Y:S05]  /*e770*/  BSYNC B0 ;  /* 0x0000000000007941 */ /* 0x000fea0003800000 */
.L_x_1356:
[----:B------:R-:W-:Y:S05]  /*e780*/  BRA `(.L_x_1358) ;  /* 0xffffffc000047947 */ /* 0x000fea000383ffff */
.L_x_1160:
[----:B------:R-:W-:Y:S01]  /*e790*/  BSSY B0, `(.L_x_1359) ;  /* 0x0000007000007945 */ /* 0x000fe20003800000 */
[----:B------:R-:W-:Y:S02]  /*e7a0*/  IMAD.MOV.U32 R7, RZ, RZ, R49 ;  /* 0x000000ffff077224 */ /* 0x000fe400078e0031 */
[----:B------:R-:W-:Y:S02]  /*e7b0*/  IMAD.MOV.U32 R6, RZ, RZ, 0x4 ;  /* 0x00000004ff067424 */ /* 0x000fe400078e00ff */
[----:B------:R-:W-:-:S07]  /*e7c0*/  IMAD.MOV.U32 R2, RZ, RZ, -0x1 ;  /* 0xffffffffff027424 */ /* 0x000fce00078e00ff */
[----:B-123--:R-:W-:Y:S05]  /*e7d0*/  WARPSYNC.COLLECTIVE R2, `(.L_x_1360) ;  /* 0x0000000002087348 */ /* 0x00efea0003c00000 */
[----:B------:R0:W4:Y:S02]  /*e7e0*/  SHFL.DOWN P4, R28, R7, R6, R29 ;  /* 0x08000006071c7389 */ /* 0x000124000008001d */
[----:B01234-:R-:W-:Y:S05]  /*e7f0*/  ENDCOLLECTIVE ;  /* 0x000000000000791b */ /* 0x01ffea0003800000 */
.L_x_1360:
[----:B------:R-:W-:Y:S05]  /*e800*/  BSYNC B0 ;  /* 0x0000000000007941 */ /* 0x000fea0003800000 */
.L_x_1359:
[----:B------:R-:W-:Y:S02]  /*e810*/  IMAD.MOV.U32 R7, RZ, RZ, R42 ;  /* 0x000000ffff077224 */ /* 0x000fe400078e002a */
[----:B------:R-:W-:Y:S02]  /*e820*/  IMAD.MOV.U32 R6, RZ, RZ, 0x4 ;  /* 0x00000004ff067424 */ /* 0x000fe400078e00ff */
[----:B------:R-:W-:Y:S02]  /*e830*/  IMAD.MOV.U32 R2, RZ, RZ, -0x1 ;  /* 0xffffffffff027424 */ /* 0x000fe400078e00ff */
[----:B------:R-:W-:-:S07]  /*e840*/  IMAD.MOV.U32 R48, RZ, RZ, R28 ;  /* 0x000000ffff307224 */ /* 0x000fce00078e001c */
[----:B------:R-:W-:Y:S05]  /*e850*/  WARPSYNC.COLLECTIVE R2, `(.L_x_1361) ;  /* 0x0000000002087348 */ /* 0x000fea0003c00000 */
[----:B------:R0:W1:Y:S02]  /*e860*/  SHFL.DOWN P4, R28, R7, R6, R29 ;  /* 0x08000006071c7389 */ /* 0x000064000008001d */
[----:B01----:R-:W-:Y:S05]  /*e870*/  ENDCOLLECTIVE ;  /* 0x000000000000791b */ /* 0x003fea0003800000 */
.L_x_1361:
[----:B------:R-:W-:Y:S02]  /*e880*/  IMAD.MOV.U32 R7, RZ, RZ, R4 ;  /* 0x000000ffff077224 */ /* 0x000fe400078e0004 */
[----:B------:R-:W-:-:S07]  /*e890*/  IMAD.MOV.U32 R51, RZ, RZ, R28 ;  /* 0x000000ffff337224 */ /* 0x000fce00078e001c */
[----:B------:R-:W-:Y:S05]  /*e8a0*/  WARPSYNC.COLLECTIVE R2, `(.L_x_1362) ;  /* 0x0000000002087348 */ /* 0x000fea0003c00000 */
[----:B------:R0:W1:Y:S02]  /*e8b0*/  SHFL.DOWN P4, R28, R7, R6, R29 ;  /* 0x08000006071c7389 */ /* 0x000064000008001d */
[----:B01----:R-:W-:Y:S05]  /*e8c0*/  ENDCOLLECTIVE ;  /* 0x000000000000791b */ /* 0x003fea0003800000 */
.L_x_1362:
[----:B------:R-:W-:Y:S05]  /*e8d0*/  BRA `(.L_x_1363) ;  /* 0xffffffbc00c87947 */ /* 0x000fea000383ffff */
.L_x_1161:
[----:B------:R-:W-:Y:S01]  /*e8e0*/  BSSY B0, `(.L_x_1364) ;  /* 0x0000006000007945 */ /* 0x000fe20003800000 */
[----:B------:R-:W-:Y:S02]  /*e8f0*/  IMAD.MOV.U32 R6, RZ, RZ, 0x4 ;  /* 0x00000004ff067424 */ /* 0x000fe400078e00ff */
[----:B------:R-:W-:-:S07]  /*e900*/  IMAD.MOV.U32 R2, RZ, RZ, -0x1 ;  /* 0xffffffffff027424 */ /* 0x000fce00078e00ff */
[----:B-123--:R-:W-:Y:S05]  /*e910*/  WARPSYNC.COLLECTIVE R2, `(.L_x_1365) ;  /* 0x0000000002087348 */ /* 0x00efea0003c00000 */
[----:B------:R0:W4:Y:S02]  /*e920*/  SHFL.DOWN P4, R28, R7, R6, R29 ;  /* 0x08000006071c7389 */ /* 0x000124000008001d */
[----:B01234-:R-:W-:Y:S05]  /*e930*/  ENDCOLLECTIVE ;  /* 0x000000000000791b */ /* 0x01ffea0003800000 */
.L_x_1365:
[----:B------:R-:W-:Y:S05]  /*e940*/  BSYNC B0 ;  /* 0x0000000000007941 */ /* 0x000fea0003800000 */
.L_x_1364:
[----:B------:R-:W-:Y:S05]  /*e950*/  BRA `(.L_x_1366) ;  /* 0xffffffbc00d47947 */ /* 0x000fea000383ffff */
.L_x_1162:
[----:B------:R-:W-:Y:S01]  /*e960*/  BSSY B0, `(.L_x_1367) ;  /* 0x0000007000007945 */ /* 0x000fe20003800000 */
[----:B------:R-:W-:Y:S02]  /*e970*/  IMAD.MOV.U32 R7, RZ, RZ, R49 ;  /* 0x000000ffff077224 */ /* 0x000fe400078e0031 */
[----:B------:R-:W-:Y:S02]  /*e980*/  IMAD.MOV.U32 R6, RZ, RZ, 0x8 ;  /* 0x00000008ff067424 */ /* 0x000fe400078e00ff */
[----:B------:R-:W-:-:S07]  /*e990*/  IMAD.MOV.U32 R2, RZ, RZ, -0x1 ;  /* 0xffffffffff027424 */ /* 0x000fce00078e00ff */
[----:B-123--:R-:W-:Y:S05]  /*e9a0*/  WARPSYNC.COLLECTIVE R2, `(.L_x_1368) ;  /* 0x0000000002087348 */ /* 0x00efea0003c00000 */
[----:B------:R0:W4:Y:S02]  /*e9b0*/  SHFL.DOWN P4, R28, R7, R6, R29 ;  /* 0x08000006071c7389 */ /* 0x000124000008001d */
[----:B01234-:R-:W-:Y:S05]  /*e9c0*/  ENDCOLLECTIVE ;  /* 0x000000000000791b */ /* 0x01ffea0003800000 */
.L_x_1368:
[----:B------:R-:W-:Y:S05]  /*e9d0*/  BSYNC B0 ;  /* 0x0000000000007941 */ /* 0x000fea0003800000 */
.L_x_1367:
[----:B------:R-:W-:Y:S02]  /*e9e0*/  IMAD.MOV.U32 R7, RZ, RZ, R42 ;  /* 0x000000ffff077224 */ /* 0x000fe400078e002a */
[----:B------:R-:W-:Y:S02]  /*e9f0*/  IMAD.MOV.U32 R6, RZ, RZ, 0x8 ;  /* 0x00000008ff067424 */ /* 0x000fe400078e00ff */
[----:B------:R-:W-:Y:S02]  /*ea00*/  IMAD.MOV.U32 R2, RZ, RZ, -0x1 ;  /* 0xffffffffff027424 */ /* 0x000fe400078e00ff */
[----:B------:R-:W-:-:S07]  /*ea10*/  IMAD.MOV.U32 R48, RZ, RZ, R28 ;  /* 0x000000ffff307224 */ /* 0x000fce00078e001c */
[----:B------:R-:W-:Y:S05]  /*ea20*/  WARPSYNC.COLLECTIVE R2, `(.L_x_1369) ;  /* 0x0000000002087348 */ /* 0x000fea0003c00000 */
[----:B------:R0:W1:Y:S02]  /*ea30*/  SHFL.DOWN P4, R28, R7, R6, R29 ;  /* 0x08000006071c7389 */ /* 0x000064000008001d */
[----:B01----:R-:W-:Y:S05]  /*ea40*/  ENDCOLLECTIVE ;  /* 0x000000000000791b */ /* 0x003fea0003800000 */
.L_x_1369:
[----:B------:R-:W-:Y:S02]  /*ea50*/  IMAD.MOV.U32 R7, RZ, RZ, R4 ;  /* 0x000000ffff077224 */ /* 0x000fe400078e0004 */
[----:B------:R-:W-:-:S07]  /*ea60*/  IMAD.MOV.U32 R51, RZ, RZ, R28 ;  /* 0x000000ffff337224 */ /* 0x000fce00078e001c */
[----:B------:R-:W-:Y:S05]  /*ea70*/  WARPSYNC.COLLECTIVE R2, `(.L_x_1370) ;  /* 0x0000000002087348 */ /* 0x000fea0003c00000 */
[----:B------:R0:W1:Y:S02]  /*ea80*/  SHFL.DOWN P4, R28, R7, R6, R29 ;  /* 0x08000006071c7389 */ /* 0x000064000008001d */
[----:B01----:R-:W-:Y:S05]  /*ea90*/  ENDCOLLECTIVE ;  /* 0x000000000000791b */ /* 0x003fea0003800000 */
.L_x_1370:
[----:B------:R-:W-:Y:S05]  /*eaa0*/  BRA `(.L_x_1371) ;  /* 0xffffffbc00987947 */ /* 0x000fea000383ffff */
.L_x_1163:
[----:B------:R-:W-:Y:S01]  /*eab0*/  BSSY B0, `(.L_x_1372) ;  /* 0x0000006000007945 */ /* 0x000fe20003800000 */
[----:B------:R-:W-:Y:S02]  /*eac0*/  IMAD.MOV.U32 R6, RZ, RZ, 0x8 ;  /* 0x00000008ff067424 */ /* 0x000fe400078e00ff */
[----:B------:R-:W-:-:S07]  /*ead0*/  IMAD.MOV.U32 R2, RZ, RZ, -0x1 ;  /* 0xffffffffff027424 */ /* 0x000fce00078e00ff */
[----:B-123--:R-:W-:Y:S05]  /*eae0*/  WARPSYNC.COLLECTIVE R2, `(.L_x_1373) ;  /* 0x0000000002087348 */ /* 0x00efea0003c00000 */
[----:B------:R0:W4:Y:S02]  /*eaf0*/  SHFL.DOWN P4, R28, R7, R6, R29 ;  /* 0x08000006071c7389 */ /* 0x000124000008001d */
[----:B01234-:R-:W-:Y:S05]  /*eb00*/  ENDCOLLECTIVE ;  /* 0x000000000000791b */ /* 0x01ffea0003800000 */
.L_x_1373:
[----:B------:R-:W-:Y:S05]  /*eb10*/  BSYNC B0 ;  /* 0x0000000000007941 */ /* 0x000fea0003800000 */
.L_x_1372:
[----:B------:R-:W-:Y:S05]  /*eb20*/  BRA `(.L_x_1374) ;  /* 0xffffffbc00a47947 */ /* 0x000fea000383ffff */
.L_x_1164:
[----:B------:R-:W-:Y:S01]  /*eb30*/  BSSY B0, `(.L_x_1375) ;  /* 0x0000007000007945 */ /* 0x000fe20003800000 */
[----:B------:R-:W-:Y:S02]  /*eb40*/  IMAD.MOV.U32 R7, RZ, RZ, R49 ;  /* 0x000000ffff077224 */ /* 0x000fe400078e0031 */
[----:B------:R-:W-:Y:S02]  /*eb50*/  IMAD.MOV.U32 R6, RZ, RZ, 0x10 ;  /* 0x00000010ff067424 */ /* 0x000fe400078e00ff */
[----:B------:R-:W-:-:S07]  /*eb60*/  IMAD.MOV.U32 R2, RZ, RZ, -0x1 ;  /* 0xffffffffff027424 */ /* 0x000fce00078e00ff */
[----:B-123--:R-:W-:Y:S05]  /*eb70*/  WARPSYNC.COLLECTIVE R2, `(.L_x_1376) ;  /* 0x0000000002087348 */ /* 0x00efea0003c00000 */
[----:B------:R0:W4:Y:S02]  /*eb80*/  SHFL.DOWN P4, R28, R7, R6, R29 ;  /* 0x08000006071c7389 */ /* 0x000124000008001d */
[----:B01234-:R-:W-:Y:S05]  /*eb90*/  ENDCOLLECTIVE ;  /* 0x000000000000791b */ /* 0x01ffea0003800000 */
.L_x_1376:
[----:B------:R-:W-:Y:S05]  /*eba0*/  BSYNC B0 ;  /* 0x0000000000007941 */ /* 0x000fea0003800000 */
.L_x_1375:
[----:B------:R-:W-:Y:S02]  /*ebb0*/  IMAD.MOV.U32 R7, RZ, RZ, R42 ;  /* 0x000000ffff077224 */ /* 0x000fe400078e002a */
[----:B------:R-:W-:Y:S02]  /*ebc0*/  IMAD.MOV.U32 R6, RZ, RZ, 0x10 ;  /* 0x00000010ff067424 */ /* 0x000fe400078e00ff */
[----:B------:R-:W-:Y:S02]  /*ebd0*/  IMAD.MOV.U32 R2, RZ, RZ, -0x1 ;  /* 0xffffffffff027424 */ /* 0x000fe400078e00ff */
[----:B------:R-:W-:Y:S02]  /*ebe0*/  IMAD.MOV.U32 R48, RZ, RZ, R28 ;  /* 0x000000ffff307224 */ /* 0x000fe400078e001c */
[----:B------:R-:W-:-:S07]  /*ebf0*/  VIADD R50, R34, 0x10 ;  /* 0x0000001022327836 */ /* 0x000fce0000000000 */
[----:B------:R-:W-:Y:S05]  /*ec00*/  WARPSYNC.COLLECTIVE R2, `(.L_x_1377) ;  /* 0x0000000002087348 */ /* 0x000fea0003c00000 */
[----:B------:R0:W1:Y:S02]  /*ec10*/  SHFL.DOWN P4, R28, R7, R6, R29 ;  /* 0x08000006071c7389 */ /* 0x000064000008001d */
[----:B01----:R-:W-:Y:S05]  /*ec20*/  ENDCOLLECTIVE ;  /* 0x000000000000791b */ /* 0x003fea0003800000 */
.L_x_1377:
[----:B------:R-:W-:Y:S02]  /*ec30*/  IMAD.MOV.U32 R7, RZ, RZ, R4 ;  /* 0x000000ffff077224 */ /* 0x000fe400078e0004 */
[----:B------:R-:W-:-:S07]  /*ec40*/  IMAD.MOV.U32 R51, RZ, RZ, R28 ;  /* 0x000000ffff337224 */ /* 0x000fce00078e001c */
[----:B------:R-:W-:Y:S05]  /*ec50*/  WARPSYNC.COLLECTIVE R2, `(.L_x_1378) ;  /* 0x0000000002087348 */ /* 0x000fea0003c00000 */
[----:B------:R0:W1:Y:S02]  /*ec60*/  SHFL.DOWN P4, R28, R7, R6, R29 ;  /* 0x08000006071c7389 */ /* 0x000064000008001d */
[----:B01----:R-:W-:Y:S05]  /*ec70*/  ENDCOLLECTIVE ;  /* 0x000000000000791b */ /* 0x003fea0003800000 */
.L_x_1378:
[----:B------:R-:W-:Y:S05]  /*ec80*/  BRA `(.L_x_1379) ;  /* 0xffffffbc00687947 */ /* 0x000fea000383ffff */
.L_x_1165:
[----:B------:R-:W-:Y:S01]  /*ec90*/  BSSY B0, `(.L_x_1380) ;  /* 0x0000006000007945 */ /* 0x000fe20003800000 */
[----:B------:R-:W-:Y:S02]  /*eca0*/  IMAD.MOV.U32 R6, RZ, RZ, 0x10 ;  /* 0x00000010ff067424 */ /* 0x000fe400078e00ff */
[----:B------:R-:W-:-:S07]  /*ecb0*/  IMAD.MOV.U32 R2, RZ, RZ, -0x1 ;  /* 0xffffffffff027424 */ /* 0x000fce00078e00ff */
[----:B-123--:R-:W-:Y:S05]  /*ecc0*/  WARPSYNC.COLLECTIVE R2, `(.L_x_1381) ;  /* 0x0000000002087348 */ /* 0x00efea0003c00000 */
[----:B------:R0:W4:Y:S02]  /*ecd0*/  SHFL.DOWN P4, R28, R7, R6, R29 ;  /* 0x08000006071c7389 */ /* 0x000124000008001d */
[----:B01234-:R-:W-:Y:S05]  /*ece0*/  ENDCOLLECTIVE ;  /* 0x000000000000791b */ /* 0x01ffea0003800000 */
.L_x_1381:
[----:B------:R-:W-:Y:S05]  /*ecf0*/  BSYNC B0 ;  /* 0x0000000000007941 */ /* 0x000fea0003800000 */
.L_x_1380:
[----:B------:R-:W-:Y:S05]  /*ed00*/  BRA `(.L_x_1382) ;  /* 0xffffffbc00907947 */ /* 0x000fea000383ffff */
.L_x_1166:
[----:B------:R-:W-:Y:S01]  /*ed10*/  BSSY B0, `(.L_x_1383) ;  /* 0x0000005000007945 */ /* 0x000fe20003800000 */
[----:B------:R-:W-:-:S07]  /*ed20*/  IMAD.MOV.U32 R2, RZ, RZ, -0x1 ;  /* 0xffffffffff027424 */ /* 0x000fce00078e00ff */
[----:B-123--:R-:W-:Y:S05]  /*ed30*/  WARPSYNC.COLLECTIVE R2, `(.L_x_1384) ;  /* 0x0000000002087348 */ /* 0x00efea0003c00000 */
[----:B------:R-:W-:Y:S01]  /*ed40*/  VOTE.ALL P5, P5 ;  /* 0x0000000000ff7806 */ /* 0x000fe200028a0000 */
[----:B-123--:R-:W-:-:S12]  /*ed50*/  ENDCOLLECTIVE ;  /* 0x000000000000791b */ /* 0x00efd80003800000 */
.L_x_1384:
[----:B------:R-:W-:Y:S05]  /*ed60*/  BSYNC B0 ;  /* 0x0000000000007941 */ /* 0x000fea0003800000 */
.L_x_1383:
[----:B------:R-:W-:Y:S05]  /*ed70*/  BRA `(.L_x_1385) ;  /* 0xffffffbc00847947 */ /* 0x000fea000383ffff */
.L_x_1386:
        /* <DEDUP_REMOVED lines=16> */
.L_x_1634:


//--------------------- .text._ZN6thrust24THRUST_300001_SM_1000_NS8cuda_cub4core6detail13_kernel_agentINS1_15__reduce_by_key9InitAgentIN3cub18CUB_300001_SM_100024ReduceByKeyScanTileStateIflLb1EEElPlEEJSA_lSB_EEEvDpT0_ --------------------------
	.section	.text._ZN6thrust24THRUST_300001_SM_1000_NS8cuda_cub4core6detail13_kernel_agentINS1_15__reduce_by_key9InitAgentIN3cub18CUB_300001_SM_100024ReduceByKeyScanTileStateIflLb1EEElPlEEJSA_lSB_EEEvDpT0_,"ax",@progbits
	.align	128
        .global         _ZN6thrust24THRUST_300001_SM_1000_NS8cuda_cub4core6detail13_kernel_agentINS1_15__reduce_by_key9InitAgentIN3cub18CUB_300001_SM_100024ReduceByKeyScanTileStateIflLb1EEElPlEEJSA_lSB_EEEvDpT0_
        .type           _ZN6thrust24THRUST_300001_SM_1000_NS8cuda_cub4core6detail13_kernel_agentINS1_15__reduce_by_key9InitAgentIN3cub18CUB_300001_SM_100024ReduceByKeyScanTileStateIflLb1EEElPlEEJSA_lSB_EEEvDpT0_,@function
        .size           _ZN6thrust24THRUST_300001_SM_1000_NS8cuda_cub4core6detail13_kernel_agentINS1_15__reduce_by_key9InitAgentIN3cub18CUB_300001_SM_100024ReduceByKeyScanTileStateIflLb1EEElPlEEJSA_lSB_EEEvDpT0_,(.L_x_1635 - _ZN6thrust24THRUST_300001_SM_1000_NS8cuda_cub4core6detail13_kernel_agentINS1_15__reduce_by_key9InitAgentIN3cub18CUB_300001_SM_100024ReduceByKeyScanTileStateIflLb1EEElPlEEJSA_lSB_EEEvDpT0_)
        .other          _ZN6thrust24THRUST_300001_SM_1000_NS8cuda_cub4core6detail13_kernel_agentINS1_15__reduce_by_key9InitAgentIN3cub18CUB_300001_SM_100024ReduceByKeyScanTileStateIflLb1EEElPlEEJSA_lSB_EEEvDpT0_,@"STO_CUDA_ENTRY STV_DEFAULT"
_ZN6thrust24THRUST_300001_SM_1000_NS8cuda_cub4core6detail13_kernel_agentINS1_15__reduce_by_key9InitAgentIN3cub18CUB_300001_SM_100024ReduceByKeyScanTileStateIflLb1EEElPlEEJSA_lSB_EEEvDpT0_:
.text._ZN6thrust24THRUST_300001_SM_1000_NS8cuda_cub4core6detail13_kernel_agentINS1_15__reduce_by_key9InitAgentIN3cub18CUB_300001_SM_100024ReduceByKeyScanTileStateIflLb1EEElPlEEJSA_lSB_EEEvDpT0_:
[----:B------:R-:W-:Y:S01]  /*0000*/  LDC R1, c[0x0][0x37c] ;  /* 0x0000df00ff017b82 */ /* 0x000fe20000000800 */
[----:B------:R-:W0:Y:S07]  /*0010*/  S2R R0, SR_TID.X ;  /* 0x0000000000007919 */ /* 0x000e2e0000002100 */
[----:B------:R-:W1:Y:S01]  /*0020*/  S2UR UR6, SR_CTAID.X ;  /* 0x00000000000679c3 */ /* 0x000e620000002500 */
[----:B------:R-:W2:Y:S01]  /*0030*/  LDCU UR4, c[0x0][0x388] ;  /* 0x00007100ff0477ac */ /* 0x000ea20008000800 */
[----:B------:R-:W-:-:S06]  /*0040*/  CS2R R10, SRZ ;  /* 0x00000000000a7805 */ /* 0x000fcc000001ff00 */
[----:B------:R-:W1:Y:S01]  /*0050*/  LDC R7, c[0x0][0x360] ;  /* 0x0000d800ff077b82 */ /* 0x000e620000000800 */
[C---:B0-----:R-:W-:Y:S01]  /*0060*/  ISETP.GT.U32.AND P0, PT, R0.reuse, 0x1f, PT ;  /* 0x0000001f0000780c */ /* 0x041fe20003f04070 */
[----:B-1----:R-:W-:Y:S01]  /*0070*/  IMAD R7, R7, UR6, R0 ;  /* 0x0000000607077c24 */ /* 0x002fe2000f8e0200 */
[----:B------:R-:W-:Y:S02]  /*0080*/  LOP3.LUT P2, RZ, R0, UR6, RZ, 0xfc, !PT ;  /* 0x0000000600ff7c12 */ /* 0x000fe4000f84fcff */
[----:B------:R-:W-:Y:S02]  /*0090*/  ISETP.NE.OR P0, PT, RZ, UR6, P0 ;  /* 0x00000006ff007c0c */ /* 0x000fe40008705670 */
[----:B--2---:R-:W-:Y:S01]  /*00a0*/  ISETP.GE.AND P1, PT, R7, UR4, PT ;  /* 0x0000000407007c0c */ /* 0x004fe2000bf26270 */
[----:B------:R-:W0:Y:S10]  /*00b0*/  LDCU.64 UR4, c[0x0][0x358] ;  /* 0x00006b00ff0477ac */ /* 0x000e340008000a00 */
[----:B------:R-:W1:Y:S02]  /*00c0*/  @!P0 LDC.64 R4, c[0x0][0x380] ;  /* 0x0000e000ff048b82 */ /* 0x000e640000000a00 */
[----:B------:R-:W-:-:S02]  /*00d0*/  @!P1 IMAD.MOV.U32 R8, RZ, RZ, 0x0 ;  /* 0x00000000ff089424 */ /* 0x000fc400078e00ff */
[----:B------:R-:W-:-:S04]  /*00e0*/  @!P1 IMAD.MOV.U32 R9, RZ, RZ, 0x63 ;  /* 0x00000063ff099424 */ /* 0x000fc800078e00ff */
[----:B------:R-:W2:Y:S01]  /*00f0*/  @!P1 LDC.64 R2, c[0x0][0x380] ;  /* 0x0000e000ff029b82 */ /* 0x000ea20000000a00 */
[----:B-1----:R-:W-:-:S04]  /*0100*/  @!P0 IMAD.WIDE.U32 R4, R0, 0x10, R4 ;  /* 0x0000001000048825 */ /* 0x002fc800078e0004 */
[----:B--2---:R-:W-:-:S05]  /*0110*/  @!P1 IMAD.WIDE R2, R7, 0x10, R2 ;  /* 0x0000001007029825 */ /* 0x004fca00078e0202 */
[----:B0-----:R0:W-:Y:S04]  /*0120*/  @!P1 STG.E.128 desc[UR4][R2.64+0x200], R8 ;  /* 0x0002000802009986 */ /* 0x0011e8000c101d04 */
[----:B------:R0:W-:Y:S01]  /*0130*/  @!P0 STG.E.128 desc[UR4][R4.64], RZ ;  /* 0x000000ff04008986 */ /* 0x0001e2000c101d04 */
[----:B------:R-:W-:Y:S05]  /*0140*/  @P2 EXIT ;  /* 0x000000000000294d */ /* 0x000fea0003800000 */
[----:B0-----:R-:W0:Y:S02]  /*0150*/  LDC.64 R2, c[0x0][0x390] ;  /* 0x0000e400ff027b82 */ /* 0x001e240000000a00 */
[----:B0-----:R-:W-:Y:S01]  /*0160*/  STG.E.64 desc[UR4][R2.64], RZ ;  /* 0x000000ff02007986 */ /* 0x001fe2000c101b04 */
[----:B------:R-:W-:Y:S05]  /*0170*/  EXIT ;  /* 0x000000000000794d */ /* 0x000fea0003800000 */
.L_x_1387:
        /* <DEDUP_REMOVED lines=16> */
.L_x_1635:


//--------------------- .text._ZN6thrust24THRUST_300001_SM_1000_NS8cuda_cub4core6detail13_kernel_agentINS1_15__reduce_by_key16ReduceByKeyAgentINS0_6detail15normal_iteratorINS0_10device_ptrIiEEEENS8_INS9_IfEEEESB_SD_N4cuda3std3__48equal_toIiEENSG_4plusIfEEPiiEEJSB_SD_SB_SD_SL_N3cub18CUB_300001_SM_100024ReduceByKeyScanTileStateIfiLb1EEESI_SK_iiEEEvDpT0_ --------------------------
	.section	.text._ZN6thrust24THRUST_300001_SM_1000_NS8cuda_cub4core6detail13_kernel_agentINS1_15__reduce_by_key16ReduceByKeyAgentINS0_6detail15normal_iteratorINS0_10device_ptrIiEEEENS8_INS9_IfEEEESB_SD_N4cuda3std3__48equal_toIiEENSG_4plusIfEEPiiEEJSB_SD_SB_SD_SL_N3cub18CUB_300001_SM_100024ReduceByKeyScanTileStateIfiLb1EEESI_SK_iiEEEvDpT0_,"ax",@progbits
	.align	128
        .global         _ZN6thrust24THRUST_300001_SM_1000_NS8cuda_cub4core6detail13_kernel_agentINS1_15__reduce_by_key16ReduceByKeyAgentINS0_6detail15normal_iteratorINS0_10device_ptrIiEEEENS8_INS9_IfEEEESB_SD_N4cuda3std3__48equal_toIiEENSG_4plusIfEEPiiEEJSB_SD_SB_SD_SL_N3cub18CUB_300001_SM_100024ReduceByKeyScanTileStateIfiLb1EEESI_SK_iiEEEvDpT0_
        .type           _ZN6thrust24THRUST_300001_SM_1000_NS8cuda_cub4core6detail13_kernel_agentINS1_15__reduce_by_key16ReduceByKeyAgentINS0_6detail15normal_iteratorINS0_10device_ptrIiEEEENS8_INS9_IfEEEESB_SD_N4cuda3std3__48equal_toIiEENSG_4plusIfEEPiiEEJSB_SD_SB_SD_SL_N3cub18CUB_300001_SM_100024ReduceByKeyScanTileStateIfiLb1EEESI_SK_iiEEEvDpT0_,@function
        .size           _ZN6thrust24THRUST_300001_SM_1000_NS8cuda_cub4core6detail13_kernel_agentINS1_15__reduce_by_key16ReduceByKeyAgentINS0_6detail15normal_iteratorINS0_10device_ptrIiEEEENS8_INS9_IfEEEESB_SD_N4cuda3std3__48equal_toIiEENSG_4plusIfEEPiiEEJSB_SD_SB_SD_SL_N3cub18CUB_300001_SM_100024ReduceByKeyScanTileStateIfiLb1EEESI_SK_iiEEEvDpT0_,(.L_x_1636 - _ZN6thrust24THRUST_300001_SM_1000_NS8cuda_cub4core6detail13_kernel_agentINS1_15__reduce_by_key16ReduceByKeyAgentINS0_6detail15normal_iteratorINS0_10device_ptrIiEEEENS8_INS9_IfEEEESB_SD_N4cuda3std3__48equal_toIiEENSG_4plusIfEEPiiEEJSB_SD_SB_SD_SL_N3cub18CUB_300001_SM_100024ReduceByKeyScanTileStateIfiLb1EEESI_SK_iiEEEvDpT0_)
        .other          _ZN6thrust24THRUST_300001_SM_1000_NS8cuda_cub4core6detail13_kernel_agentINS1_15__reduce_by_key16ReduceByKeyAgentINS0_6detail15normal_iteratorINS0_10device_ptrIiEEEENS8_INS9_IfEEEESB_SD_N4cuda3std3__48equal_toIiEENSG_4plusIfEEPiiEEJSB_SD_SB_SD_SL_N3cub18CUB_300001_SM_100024ReduceByKeyScanTileStateIfiLb1EEESI_SK_iiEEEvDpT0_,@"STO_CUDA_ENTRY STV_DEFAULT"
_ZN6thrust24THRUST_300001_SM_1000_NS8cuda_cub4core6detail13_kernel_agentINS1_15__reduce_by_key16ReduceByKeyAgentINS0_6detail15normal_iteratorINS0_10device_ptrIiEEEENS8_INS9_IfEEEESB_SD_N4cuda3std3__48equal_toIiEENSG_4plusIfEEPiiEEJSB_SD_SB_SD_SL_N3cub18CUB_300001_SM_100024ReduceByKeyScanTileStateIfiLb1EEESI_SK_iiEEEvDpT0_:
.text._ZN6thrust24THRUST_300001_SM_1000_NS8cuda_cub4core6detail13_kernel_agentINS1_15__reduce_by_key16ReduceByKeyAgentINS0_6detail15normal_iteratorINS0_10device_ptrIiEEEENS8_INS9_IfEEEESB_SD_N4cuda3std3__48equal_toIiEENSG_4plusIfEEPiiEEJSB_SD_SB_SD_SL_N3cub18CUB_300001_SM_100024ReduceByKeyScanTileStateIfiLb1EEESI_SK_iiEEEvDpT0_:
[----:B------:R-:W-:Y:S01]  /*0000*/  LDC R1, c[0x0][0x37c] ;  /* 0x0000df00ff017b82 */ /* 0x000fe20000000800 */
[----:B------:R-:W0:Y:S01]  /*0010*/  S2R R0, SR_CTAID.X ;  /* 0x0000000000007919 */ /* 0x000e220000002500 */
[----:B------:R-:W1:Y:S01]  /*0020*/  LDCU UR4, c[0x0][0x3b4] ;  /* 0x00007680ff0477ac */ /* 0x000e620008000800 */
[----:B------:R-:W2:Y:S01]  /*0030*/  LDCU.64 UR12, c[0x0][0x358] ;  /* 0x00006b00ff0c77ac */ /* 0x000ea20008000a00 */
[----:B0-----:R-:W-:-:S05]  /*0040*/  IMAD R6, R0, 0x900, RZ ;  /* 0x0000090000067824 */ /* 0x001fca00078e02ff */
[----:B-1----:R-:W-:-:S04]  /*0050*/  IADD3 R38, PT, PT, -R6, UR4, RZ ;  /* 0x0000000406267c10 */ /* 0x002fc8000fffe1ff */
[----:B------:R-:W-:-:S13]  /*0060*/  ISETP.GE.AND P0, PT, R38, 0x901, PT ;  /* 0x000009012600780c */ /* 0x000fda0003f06270 */
[----:B--2---:R-:W-:Y:S05]  /*0070*/  @!P0 BRA `(.L_x_1388) ;  /* 0x0000004c00d48947 */ /* 0x004fea0003800000 */
[----:B------:R-:W-:-:S13]  /*0080*/  ISETP.NE.AND P0, PT, R0, RZ, PT ;  /* 0x000000ff0000720c */ /* 0x000fda0003f05270 */
[----:B------:R-:W-:Y:S05]  /*0090*/  @P0 BRA `(.L_x_1389) ;  /* 0x0000002000400947 */ /* 0x000fea0003800000 */
[----:B------:R-:W0:Y:S01]  /*00a0*/  S2R R43, SR_TID.X ;  /* 0x00000000002b7919 */ /* 0x000e220000002100 */
[----:B------:R-:W1:Y:S01]  /*00b0*/  LDC.64 R2, c[0x0][0x380] ;  /* 0x0000e000ff027b82 */ /* 0x000e620000000a00 */
[C---:B0-----:R-:W-:Y:S02]  /*00c0*/  LOP3.LUT R5, R43.reuse, 0x1f, RZ, 0xc0, !PT ;  /* 0x0000001f2b057812 */ /* 0x041fe400078ec0ff */
[----:B------:R-:W-:-:S03]  /*00d0*/  LOP3.LUT R0, R43, 0x3e0, RZ, 0xc0, !PT ;  /* 0x000003e02b007812 */ /* 0x000fc600078ec0ff */
[----:B------:R-:W-:-:S04]  /*00e0*/  IMAD.IADD R5, R6, 0x1, R5 ;  /* 0x0000000106057824 */ /* 0x000fc800078e0205 */
[----:B------:R-:W-:Y:S02]  /*00f0*/  IMAD R7, R0, 0x9, R5 ;  /* 0x0000000900077824 */ /* 0x000fe400078e0205 */
[----:B------:R-:W0:Y:S02]  /*0100*/  LDC.64 R4, c[0x0][0x388] ;  /* 0x0000e200ff047b82 */ /* 0x000e240000000a00 */
[----:B-1----:R-:W-:-:S05]  /*0110*/  IMAD.WIDE.U32 R2, R7, 0x4, R2 ;  /* 0x0000000407027825 */ /* 0x002fca00078e0002 */
        /* <DEDUP_REMOVED lines=9> */
[----:B0-----:R-:W-:-:S05]  /*01b0*/  IMAD.WIDE.U32 R4, R7, 0x4, R4 ;  /* 0x0000000407047825 */ /* 0x001fca00078e0004 */
        /* <DEDUP_REMOVED lines=9> */
[----:B------:R-:W0:Y:S01]  /*0250*/  S2UR UR5, SR_CgaCtaId ;  /* 0x00000000000579c3 */ /* 0x000e220000008800 */
[----:B-1----:R-:W-:Y:S01]  /*0260*/  SHF.R.U32.HI R2, RZ, 0x5, R43 ;  /* 0x00000005ff027819 */ /* 0x002fe2000001162b */
[----:B------:R-:W-:Y:S01]  /*0270*/  UMOV UR4, 0x400 ;  /* 0x0000040000047882 */ /* 0x000fe20000000000 */
[----:B------:R-:W1:Y:S01]  /*0280*/  S2R R41, SR_LANEID ;  /* 0x0000000000297919 */ /* 0x000e620000000000 */
[----:B------:R-:W-:Y:S01]  /*0290*/  ISETP.NE.AND P1, PT, R43, RZ, PT ;  /* 0x000000ff2b00720c */ /* 0x000fe20003f25270 */
[----:B------:R-:W-:Y:S01]  /*02a0*/  IMAD.MOV.U32 R44, RZ, RZ, RZ ;  /* 0x000000ffff2c7224 */ /* 0x000fe200078e00ff */
[----:B------:R-:W1:Y:S01]  /*02b0*/  S2R R45, SR_TID.X ;  /* 0x00000000002d7919 */ /* 0x000e620000002100 */
[----:B0-----:R-:W-:Y:S01]  /*02c0*/  ULEA UR4, UR5, UR4, 0x18 ;  /* 0x0000000405047291 */ /* 0x001fe2000f8ec0ff */
[----:B-1----:R-:W-:Y:S01]  /*02d0*/  IMAD R2, R2, 0x120, R41 ;  /* 0x0000012002027824 */ /* 0x002fe200078e0229 */
[----:B------:R-:W-:-:S04]  /*02e0*/  SHF.R.U32.HI R45, RZ, 0x5, R45 ;  /* 0x00000005ff2d7819 */ /* 0x000fc8000001162d */
[----:B------:R-:W-:-:S05]  /*02f0*/  LEA R15, R2, UR4, 0x2 ;  /* 0x00000004020f7c11 */ /* 0x000fca000f8e10ff */
[----:B------:R-:W-:Y:S01]  /*0300*/  IMAD R2, R41, 0x20, R15 ;  /* 0x0000002029027824 */ /* 0x000fe200078e020f */
[----:B--2---:R0:W-:Y:S04]  /*0310*/  STS [R15], R0 ;  /* 0x000000000f007388 */ /* 0x0041e80000000800 */
[----:B---3--:R-:W-:Y:S04]  /*0320*/  STS [R15+0x80], R6 ;  /* 0x000080060f007388 */ /* 0x008fe80000000800 */
[----:B----4-:R-:W-:Y:S01]  /*0330*/  STS [R15+0x100], R8 ;  /* 0x000100080f007388 */ /* 0x010fe20000000800 */
[----:B0-----:R-:W-:-:S03]  /*0340*/  LEA R0, R43, UR4, 0x2 ;  /* 0x000000042b007c11 */ /* 0x001fc6000f8e10ff */
        /* <DEDUP_REMOVED lines=14> */
[----:B------:R-:W3:Y:S04]  /*0430*/  LDS R36, [R2+0x18] ;  /* 0x0000180002247984 */ /* 0x000ee80000000800 */
[----:B------:R-:W4:Y:S01]  /*0440*/  LDS R38, [R2+0x1c] ;  /* 0x00001c0002267984 */ /* 0x000f220000000800 */
[----:B------:R-:W-:Y:S01]  /*0450*/  BAR.SYNC.DEFER_BLOCKING 0x0 ;  /* 0x0000000000007b1d */ /* 0x000fe20000010000 */
[----:B0-----:R-:W-:-:S02]  /*0460*/  ISETP.NE.AND P4, PT, R4, R6, PT ;  /* 0x000000060400720c */ /* 0x001fc40003f85270 */
[----:B-1----:R-:W-:Y:S02]  /*0470*/  ISETP.NE.AND P2, PT, R6, R8, PT ;  /* 0x000000080600720c */ /* 0x002fe40003f45270 */
[----:B--2---:R-:W-:Y:S01]  /*0480*/  ISETP.NE.AND P5, PT, R8, R10, PT ;  /* 0x0000000a0800720c */ /* 0x004fe20003fa5270 */
[----:B------:R-:W-:Y:S03]  /*0490*/  STS [R15], R16 ;  /* 0x000000100f007388 */ /* 0x000fe60000000800 */
[----:B------:R-:W-:Y:S01]  /*04a0*/  P2R R31, PR, RZ, 0x20 ;  /* 0x00000020ff1f7803 */ /* 0x000fe20000000000 */
[----:B------:R-:W-:Y:S04]  /*04b0*/  STS [R15+0x80], R18 ;  /* 0x000080120f007388 */ /* 0x000fe80000000800 */
[----:B------:R-:W-:Y:S01]  /*04c0*/  STS [R15+0x100], R20 ;  /* 0x000100140f007388 */ /* 0x000fe20000000800 */
[----:B---3--:R-:W-:-:S03]  /*04d0*/  ISETP.NE.AND P3, PT, R34, R36, PT ;  /* 0x000000242200720c */ /* 0x008fc60003f65270 */
[----:B------:R-:W-:Y:S01]  /*04e0*/  STS [R15+0x180], R22 ;  /* 0x000180160f007388 */ /* 0x000fe20000000800 */
[----:B----4-:R-:W-:-:S03]  /*04f0*/  ISETP.NE.AND P6, PT, R38, R3, PT ;  /* 0x000000032600720c */ /* 0x010fc60003fc5270 */
        /* <DEDUP_REMOVED lines=12> */
[----:B------:R-:W-:Y:S04]  /*05c0*/  LDS R35, [R2+0x14] ;  /* 0x0000140002237984 */ /* 0x000fe80000000800 */
[----:B------:R-:W-:Y:S04]  /*05d0*/  LDS R37, [R2+0x18] ;  /* 0x0000180002257984 */ /* 0x000fe80000000800 */
[----:B------:R-:W-:Y:S01]  /*05e0*/  LDS R39, [R2+0x1c] ;  /* 0x00001c0002277984 */ /* 0x000fe20000000800 */
[----:B------:R-:W-:Y:S01]  /*05f0*/  BAR.SYNC.DEFER_BLOCKING 0x0 ;  /* 0x0000000000007b1d */ /* 0x000fe20000010000 */
[----:B0-----:R-:W-:-:S05]  /*0600*/  FADD R14, R5, R7 ;  /* 0x00000007050e7221 */ /* 0x001fca0000000000 */
[----:B------:R-:W-:-:S05]  /*0610*/  FSEL R14, R7, R14, P4 ;  /* 0x0000000e070e7208 */ /* 0x000fca0002000000 */
[C---:B-1----:R-:W-:Y:S01]  /*0620*/  FADD R14, R9.reuse, R14 ;  /* 0x0000000e090e7221 */ /* 0x042fe20000000000 */
[----:B------:R-:W-:Y:S04]  /*0630*/  STS [R0+0x47c], R3 ;  /* 0x00047c0300007388 */ /* 0x000fe80000000800 */
[----:B------:R-:W-:Y:S01]  /*0640*/  FSEL R14, R9, R14, P2 ;  /* 0x0000000e090e7208 */ /* 0x000fe20001000000 */
[----:B------:R-:W-:Y:S04]  /*0650*/  BAR.SYNC.DEFER_BLOCKING 0x0 ;  /* 0x0000000000007b1d */ /* 0x000fe80000010000 */
[----:B--2---:R-:W-:-:S05]  /*0660*/  FADD R14, R11, R14 ;  /* 0x0000000e0b0e7221 */ /* 0x004fca0000000000 */
[----:B------:R-:W-:-:S05]  /*0670*/  FSEL R14, R11, R14, P5 ;  /* 0x0000000e0b0e7208 */ /* 0x000fca0002800000 */
[----:B---3--:R-:W-:Y:S01]  /*0680*/  FADD R14, R33, R14 ;  /* 0x0000000e210e7221 */ /* 0x008fe20000000000 */
[----:B------:R-:W0:Y:S02]  /*0690*/  @P1 LDS R40, [R0+0x478] ;  /* 0x0004780000281984 */ /* 0x000e240000000800 */
[----:B0-----:R-:W-:-:S04]  /*06a0*/  @P1 ISETP.NE.AND P0, PT, R40, R4, PT ;  /* 0x000000042800120c */ /* 0x001fc80003f05270 */
[----:B------:R-:W-:Y:S02]  /*06b0*/  @P1 SEL R44, RZ, 0x1, !P0 ;  /* 0x00000001ff2c1807 */ /* 0x000fe40004000000 */
[----:B------:R-:W-:Y:S02]  /*06c0*/  ISETP.NE.AND P0, PT, R10, R32, PT ;  /* 0x000000200a00720c */ /* 0x000fe40003f05270 */
[----:B------:R-:W-:Y:S01]  /*06d0*/  ISETP.NE.AND P1, PT, R36, R38, PT ;  /* 0x000000262400720c */ /* 0x000fe20003f25270 */
[----:B------:R-:W-:Y:S01]  /*06e0*/  VIADD R2, R44, 0x1 ;  /* 0x000000012c027836 */ /* 0x000fe20000000000 */
[----:B------:R-:W-:Y:S01]  /*06f0*/  FSEL R14, R33, R14, P0 ;  /* 0x0000000e210e7208 */ /* 0x000fe20000000000 */
[----:B------:R-:W-:-:S04]  /*0700*/  @!P4 IMAD.MOV R2, RZ, RZ, R44 ;  /* 0x000000ffff02c224 */ /* 0x000fc800078e022c */
[----:B------:R-:W-:Y:S02]  /*0710*/  VIADD R30, R2, 0x1 ;  /* 0x00000001021e7836 */ /* 0x000fe40000000000 */
[----:B------:R-:W-:Y:S01]  /*0720*/  FADD R14, R35, R14 ;  /* 0x0000000e230e7221 */ /* 0x000fe20000000000 */
[----:B------:R-:W-:Y:S01]  /*0730*/  @!P2 IMAD.MOV R30, RZ, RZ, R2 ;  /* 0x000000ffff1ea224 */ /* 0x000fe200078e0202 */
[----:B------:R-:W-:-:S03]  /*0740*/  ISETP.NE.AND P2, PT, R32, R34, PT ;  /* 0x000000222000720c */ /* 0x000fc60003f45270 */
[----:B------:R-:W-:Y:S01]  /*0750*/  VIADD R0, R30, 0x1 ;  /* 0x000000011e007836 */ /* 0x000fe20000000000 */
[----:B------:R-:W-:Y:S01]  /*0760*/  FSEL R14, R35, R14, P2 ;  /* 0x0000000e230e7208 */ /* 0x000fe20001000000 */
[----:B------:R-:W-:Y:S01]  /*0770*/  @!P5 IMAD.MOV R0, RZ, RZ, R30 ;  /* 0x000000ffff00d224 */ /* 0x000fe200078e021e */
[----:B------:R-:W-:-:S03]  /*0780*/  ISETP.GE.AND P5, PT, R41, 0x1, PT ;  /* 0x000000012900780c */ /* 0x000fc60003fa6270 */
[C---:B------:R-:W-:Y:S01]  /*0790*/  FADD R14, R37.reuse, R14 ;  /* 0x0000000e250e7221 */ /* 0x040fe20000000000 */
[----:B------:R-:W-:Y:S02]  /*07a0*/  VIADD R2, R0, 0x1 ;  /* 0x0000000100027836 */ /* 0x000fe40000000000 */
[----:B------:R-:W-:Y:S02]  /*07b0*/  @!P0 IMAD.MOV R2, RZ, RZ, R0 ;  /* 0x000000ffff028224 */ /* 0x000fe400078e0200 */
[----:B------:R-:W-:Y:S02]  /*07c0*/  FSEL R14, R37, R14, P3 ;  /* 0x0000000e250e7208 */ /* 0x000fe40001800000 */
[----:B------:R-:W-:Y:S02]  /*07d0*/  VIADD R13, R2, 0x1 ;  /* 0x00000001020d7836 */ /* 0x000fe40000000000 */
[----:B------:R-:W-:Y:S02]  /*07e0*/  @!P2 IMAD.MOV R13, RZ, RZ, R2 ;  /* 0x000000ffff0da224 */ /* 0x000fe400078e0202 */
[----:B------:R-:W-:-:S02]  /*07f0*/  FADD R14, R39, R14 ;  /* 0x0000000e270e7221 */ /* 0x000fc40000000000 */
[----:B------:R-:W-:Y:S02]  /*0800*/  VIADD R0, R13, 0x1 ;  /* 0x000000010d007836 */ /* 0x000fe40000000000 */
[----:B------:R-:W-:Y:S01]  /*0810*/  @!P3 IMAD.MOV R0, RZ, RZ, R13 ;  /* 0x000000ffff00b224 */ /* 0x000fe200078e020d */
[----:B------:R-:W-:-:S04]  /*0820*/  FSEL R13, R39, R14, P1 ;  /* 0x0000000e270d7208 */ /* 0x000fc80000800000 */
[----:B------:R-:W-:Y:S01]  /*0830*/  IADD3 R2, PT, PT, R0, 0x1, RZ ;  /* 0x0000000100027810 */ /* 0x000fe20007ffe0ff */
[----:B------:R-:W-:Y:S01]  /*0840*/  @!P6 FADD R12, R12, R13 ;  /* 0x0000000d0c0ce221 */ /* 0x000fe20000000000 */
[----:B------:R-:W-:-:S04]  /*0850*/  @!P1 IMAD.MOV R2, RZ, RZ, R0 ;  /* 0x000000ffff029224 */ /* 0x000fc800078e0200 */
[----:B------:R-:W0:Y:S01]  /*0860*/  SHFL.UP PT, R15, R12, 0x1, RZ ;  /* 0x042000000c0f7989 */ /* 0x000e2200000e00ff */
[----:B------:R-:W-:Y:S02]  /*0870*/  VIADD R13, R2, 0x1 ;  /* 0x00000001020d7836 */ /* 0x000fe40000000000 */
[----:B------:R-:W-:-:S05]  /*0880*/  @!P6 IMAD.MOV R13, RZ, RZ, R2 ;  /* 0x000000ffff0de224 */ /* 0x000fca00078e0202 */
[----:B------:R-:W-:Y:S01]  /*0890*/  ISETP.NE.AND P6, PT, R13, RZ, PT ;  /* 0x000000ff0d00720c */ /* 0x000fe20003fc5270 */
[----:B------:R-:W1:Y:S01]  /*08a0*/  SHFL.UP PT, R14, R13, 0x1, RZ ;  /* 0x042000000d0e7989 */ /* 0x000e6200000e00ff */
[----:B0-----:R-:W-:-:S05]  /*08b0*/  FADD R15, R12, R15 ;  /* 0x0000000f0c0f7221 */ /* 0x001fca0000000000 */
[----:B------:R-:W-:Y:S02]  /*08c0*/  @P5 FSEL R12, R15, R12, !P6 ;  /* 0x0000000c0f0c5208 */ /* 0x000fe40007000000 */
[----:B-1----:R-:W-:-:S03]  /*08d0*/  SEL R14, R14, RZ, P5 ;  /* 0x000000ff0e0e7207 */ /* 0x002fc60002800000 */
[----:B------:R-:W0:Y:S01]  /*08e0*/  SHFL.UP PT, R15, R12, 0x2, RZ ;  /* 0x044000000c0f7989 */ /* 0x000e2200000e00ff */
[----:B------:R-:W-:Y:S01]  /*08f0*/  ISETP.GE.AND P5, PT, R41, 0x2, PT ;  /* 0x000000022900780c */ /* 0x000fe20003fa6270 */
[----:B------:R-:W-:-:S05]  /*0900*/  IMAD.IADD R14, R14, 0x1, R13 ;  /* 0x000000010e0e7824 */ /* 0x000fca00078e020d */
[----:B------:R-:W-:Y:S01]  /*0910*/  ISETP.NE.AND P6, PT, R14, RZ, PT ;  /* 0x000000ff0e00720c */ /* 0x000fe20003fc5270 */
[----:B0-----:R-:W-:-:S06]  /*0920*/  FADD R15, R12, R15 ;  /* 0x0000000f0c0f7221 */ /* 0x001fcc0000000000 */
[----:B------:R-:W-:Y:S02]  /*0930*/  @P5 FSEL R12, R15, R12, !P6 ;  /* 0x0000000c0f0c5208 */ /* 0x000fe40007000000 */
[----:B------:R-:W0:Y:S04]  /*0940*/  SHFL.UP PT, R15, R14, 0x2, RZ ;  /* 0x044000000e0f7989 */ /* 0x000e2800000e00ff */
[----:B------:R-:W1:Y:S01]  /*0950*/  SHFL.UP PT, R17, R12, 0x4, RZ ;  /* 0x048000000c117989 */ /* 0x000e6200000e00ff */
[----:B0-----:R-:W-:Y:S02]  /*0960*/  SEL R15, R15, RZ, P5 ;  /* 0x000000ff0f0f7207 */ /* 0x001fe40002800000 */
[----:B------:R-:W-:Y:S01]  /*0970*/  ISETP.GE.AND P5, PT, R41, 0x4, PT ;  /* 0x000000042900780c */ /* 0x000fe20003fa6270 */
[----:B-1----:R-:W-:-:S02]  /*0980*/  FADD R17, R12, R17 ;  /* 0x000000110c117221 */ /* 0x002fc40000000000 */
[----:B------:R-:W-:-:S05]  /*0990*/  IMAD.IADD R15, R14, 0x1, R15 ;  /* 0x000000010e0f7824 */ /* 0x000fca00078e020f */
[----:B------:R-:W0:Y:S01]  /*09a0*/  SHFL.UP PT, R13, R15, 0x4, RZ ;  /* 0x048000000f0d7989 */ /* 0x000e2200000e00ff */
[----:B------:R-:W-:-:S04]  /*09b0*/  ISETP.NE.AND P6, PT, R15, RZ, PT ;  /* 0x000000ff0f00720c */ /* 0x000fc80003fc5270 */
[----:B------:R-:W-:Y:S02]  /*09c0*/  @P5 FSEL R12, R17, R12, !P6 ;  /* 0x0000000c110c5208 */ /* 0x000fe40007000000 */
[----:B0-----:R-:W-:-:S03]  /*09d0*/  SEL R16, R13, RZ, P5 ;  /* 0x000000ff0d107207 */ /* 0x001fc60002800000 */
        /* <DEDUP_REMOVED lines=9> */
[----:B------:R-:W-:Y:S01]  /*0a70*/  ISETP.NE.AND P5, PT, R6, R8, PT ;  /* 0x000000080600720c */ /* 0x000fe20003fa5270 */
[----:B-1----:R-:W-:-:S02]  /*0a80*/  FADD R17, R12, R17 ;  /* 0x000000110c117221 */ /* 0x002fc40000000000 */
[----:B------:R-:W-:-:S05]  /*0a90*/  IMAD.IADD R13, R16, 0x1, R13 ;  /* 0x00000001100d7824 */ /* 0x000fca00078e020d */
[----:B------:R-:W0:Y:S01]  /*0aa0*/  SHFL.UP PT, R14, R13, 0x10, RZ ;  /* 0x060000000d0e7989 */ /* 0x000e2200000e00ff */
[----:B------:R-:W-:-:S04]  /*0ab0*/  ISETP.NE.AND P6, PT, R13, RZ, PT ;  /* 0x000000ff0d00720c */ /* 0x000fc80003fc5270 */
[----:B------:R-:W-:Y:S02]  /*0ac0*/  FSEL R29, R17, R12, !P6 ;  /* 0x0000000c111d7208 */ /* 0x000fe40007000000 */
[----:B------:R-:W-:-:S04]  /*0ad0*/  ISETP.GE.AND P6, PT, R41, 0x10, PT ;  /* 0x000000102900780c */ /* 0x000fc80003fc6270 */
[----:B------:R-:W-:Y:S02]  /*0ae0*/  FSEL R42, R12, R29, !P6 ;  /* 0x0000001d0c2a7208 */ /* 0x000fe40007000000 */
[----:B0-----:R-:W-:Y:S02]  /*0af0*/  SEL R14, R14, RZ, P6 ;  /* 0x000000ff0e0e7207 */ /* 0x001fe40003000000 */
[----:B------:R-:W-:-:S03]  /*0b00*/  ISETP.NE.AND P6, PT, R41, 0x1f, PT ;  /* 0x0000001f2900780c */ /* 0x000fc60003fc5270 */
[----:B------:R-:W-:-:S10]  /*0b10*/  IMAD.IADD R28, R13, 0x1, R14 ;  /* 0x000000010d1c7824 */ /* 0x000fd400078e020e */
[----:B------:R-:W-:-:S05]  /*0b20*/  @!P6 LEA R20, R45, UR4, 0x3 ;  /* 0x000000042d14ec11 */ /* 0x000fca000f8e18ff */
[----:B------:R-:W-:Y:S01]  /*0b30*/  @!P6 STS.64 [R20], R28 ;  /* 0x0000001c1400e388 */ /* 0x000fe20000000a00 */
[----:B------:R-:W-:Y:S06]  /*0b40*/  BAR.SYNC.DEFER_BLOCKING 0x0 ;  /* 0x0000000000007b1d */ /* 0x000fec0000010000 */
[----:B------:R-:W0:Y:S04]  /*0b50*/  LDS.128 R12, [UR4] ;  /* 0x00000004ff0c7984 */ /* 0x000e280008000c00 */
[----:B------:R-:W1:Y:S01]  /*0b60*/  LDS.128 R16, [UR4+0x10] ;  /* 0x00001004ff107984 */ /* 0x000e620008000c00 */
[----:B0-----:R-:W-:Y:S01]  /*0b70*/  ISETP.NE.AND P6, PT, R14, RZ, PT ;  /* 0x000000ff0e00720c */ /* 0x001fe20003fc5270 */
[----:B------:R-:W-:-:S12]  /*0b80*/  IMAD.IADD R21, R12, 0x1, R14 ;  /* 0x000000010c157824 */ /* 0x000fd800078e020e */
[----:B------:R-:W-:Y:S01]  /*0b90*/  @!P6 FADD R15, R13, R15 ;  /* 0x0000000f0d0fe221 */ /* 0x000fe20000000000 */
[----:B-1----:R-:W-:-:S13]  /*0ba0*/  ISETP.NE.AND P6, PT, R16, RZ, PT ;  /* 0x000000ff1000720c */ /* 0x002fda0003fc5270 */
[----:B------:R-:W-:Y:S01]  /*0bb0*/  @!P6 FADD R17, R15, R17 ;  /* 0x000000110f11e221 */ /* 0x000fe20000000000 */
[----:B------:R-:W-:-:S04]  /*0bc0*/  ISETP.NE.AND P6, PT, R45, 0x2, PT ;  /* 0x000000022d00780c */ /* 0x000fc80003fc5270 */
[----:B------:R-:W-:Y:S01]  /*0bd0*/  FSEL R22, R15, R13, !P6 ;  /* 0x0000000d0f167208 */ /* 0x000fe20007000000 */
[C---:B------:R-:W-:Y:S01]  /*0be0*/  IMAD.IADD R15, R21.reuse, 0x1, R16 ;  /* 0x00000001150f7824 */ /* 0x040fe200078e0210 */
[----:B------:R-:W-:Y:S02]  /*0bf0*/  SEL R13, R21, R12, !P6 ;  /* 0x0000000c150d7207 */ /* 0x000fe40007000000 */
[----:B------:R-:W-:-:S13]  /*0c00*/  ISETP.NE.AND P6, PT, R18, RZ, PT ;  /* 0x000000ff1200720c */ /* 0x000fda0003fc5270 */
[----:B------:R-:W-:Y:S01]  /*0c10*/  @!P6 FADD R19, R19, R17 ;  /* 0x000000111313e221 */ /* 0x000fe20000000000 */
[----:B------:R-:W-:-:S04]  /*0c20*/  ISETP.NE.AND P6, PT, R45, 0x3, PT ;  /* 0x000000032d00780c */ /* 0x000fc80003fc5270 */
[----:B------:R-:W-:Y:S02]  /*0c30*/  FSEL R24, R17, R22, !P6 ;  /* 0x0000001611187208 */ /* 0x000fe40007000000 */
[----:B------:R-:W0:Y:S01]  /*0c40*/  LDS.128 R20, [UR4+0x20] ;  /* 0x00002004ff147984 */ /* 0x000e220008000c00 */
[----:B------:R-:W-:Y:S01]  /*0c50*/  SEL R13, R15, R13, !P6 ;  /* 0x0000000d0f0d7207 */ /* 0x000fe20007000000 */
[----:B------:R-:W-:Y:S02]  /*0c60*/  IMAD.IADD R15, R18, 0x1, R15 ;  /* 0x00000001120f7824 */ /* 0x000fe400078e020f */
[----:B------:R-:W-:Y:S01]  /*0c70*/  SHFL.UP PT, R17, R42, 0x1, RZ ;  /* 0x042000002a117989 */ /* 0x000fe200000e00ff */
[----:B0-----:R-:W-:-:S13]  /*0c80*/  ISETP.NE.AND P6, PT, R20, RZ, PT ;  /* 0x000000ff1400720c */ /* 0x001fda0003fc5270 */
[----:B------:R-:W-:Y:S01]  /*0c90*/  @!P6 FADD R21, R19, R21 ;  /* 0x000000151315e221 */ /* 0x000fe20000000000 */
[----:B------:R-:W-:-:S04]  /*0ca0*/  ISETP.NE.AND P6, PT, R45, 0x4, PT ;  /* 0x000000042d00780c */ /* 0x000fc80003fc5270 */
[----:B------:R-:W-:Y:S02]  /*0cb0*/  FSEL R24, R19, R24, !P6 ;  /* 0x0000001813187208 */ /* 0x000fe40007000000 */
[C---:B------:R-:W-:Y:S01]  /*0cc0*/  SEL R13, R15.reuse, R13, !P6 ;  /* 0x0000000d0f0d7207 */ /* 0x040fe20007000000 */
[----:B------:R-:W-:Y:S01]  /*0cd0*/  IMAD.IADD R15, R15, 0x1, R20 ;  /* 0x000000010f0f7824 */ /* 0x000fe200078e0214 */
[----:B------:R-:W-:Y:S01]  /*0ce0*/  ISETP.NE.AND P6, PT, R22, RZ, PT ;  /* 0x000000ff1600720c */ /* 0x000fe20003fc5270 */
[----:B------:R-:W-:-:S12]  /*0cf0*/  SHFL.UP PT, R19, R28, 0x1, RZ ;  /* 0x042000001c137989 */ /* 0x000fd800000e00ff */
[----:B------:R-:W-:Y:S01]  /*0d00*/  @!P6 FADD R23, R23, R21 ;  /* 0x000000151717e221 */ /* 0x000fe20000000000 */
[----:B------:R-:W-:-:S04]  /*0d10*/  ISETP.NE.AND P6, PT, R45, 0x5, PT ;  /* 0x000000052d00780c */ /* 0x000fc80003fc5270 */
[----:B------:R-:W-:Y:S02]  /*0d20*/  FSEL R46, R21, R24, !P6 ;  /* 0x00000018152e7208 */ /* 0x000fe40007000000 */
[----:B------:R-:W0:Y:S01]  /*0d30*/  LDS.128 R24, [UR4+0x30] ;  /* 0x00003004ff187984 */ /* 0x000e220008000c00 */
[----:B------:R-:W-:Y:S01]  /*0d40*/  SEL R13, R15, R13, !P6 ;  /* 0x0000000d0f0d7207 */ /* 0x000fe20007000000 */
[----:B------:R-:W-:Y:S01]  /*0d50*/  IMAD.IADD R15, R22, 0x1, R15 ;  /* 0x00000001160f7824 */ /* 0x000fe200078e020f */
[----:B0-----:R-:W-:-:S13]  /*0d60*/  ISETP.NE.AND P6, PT, R24, RZ, PT ;  /* 0x000000ff1800720c */ /* 0x001fda0003fc5270 */
[----:B------:R-:W-:Y:S01]  /*0d70*/  @!P6 FADD R25, R23, R25 ;  /* 0x000000191719e221 */ /* 0x000fe20000000000 */
[----:B------:R-:W-:-:S04]  /*0d80*/  ISETP.NE.AND P6, PT, R45, 0x6, PT ;  /* 0x000000062d00780c */ /* 0x000fc80003fc5270 */
[C---:B------:R-:W-:Y:S01]  /*0d90*/  SEL R48, R15.reuse, R13, !P6 ;  /* 0x0000000d0f307207 */ /* 0x040fe20007000000 */
[----:B------:R-:W-:Y:S01]  /*0da0*/  IMAD.IADD R15, R15, 0x1, R24 ;  /* 0x000000010f0f7824 */ /* 0x000fe200078e0218 */
[----:B------:R-:W-:Y:S01]  /*0db0*/  FSEL R46, R23, R46, !P6 ;  /* 0x0000002e172e7208 */ /* 0x000fe20007000000 */
[----:B------:R-:W-:Y:S01]  /*0dc0*/  IMAD.MOV.U32 R13, RZ, RZ, R43 ;  /* 0x000000ffff0d7224 */ /* 0x000fe200078e002b */
[----:B------:R-:W-:Y:S01]  /*0dd0*/  ISETP.NE.AND P6, PT, R45, 0x7, PT ;  /* 0x000000072d00780c */ /* 0x000fe20003fc5270 */
[----:B------:R-:W-:-:S03]  /*0de0*/  IMAD.IADD R28, R26, 0x1, R15 ;  /* 0x000000011a1c7824 */ /* 0x000fc600078e020f */
[----:B------:R-:W-:Y:S02]  /*0df0*/  SEL R48, R15, R48, !P6 ;  /* 0x000000300f307207 */ /* 0x000fe40007000000 */
[----:B------:R-:W-:Y:S02]  /*0e00*/  FSEL R46, R25, R46, !P6 ;  /* 0x0000002e192e7208 */ /* 0x000fe40007000000 */
[----:B------:R-:W-:-:S13]  /*0e10*/  ISETP.NE.AND P6, PT, R48, RZ, PT ;  /* 0x000000ff3000720c */ /* 0x000fda0003fc5270 */
[----:B------:R-:W-:Y:S01]  /*0e20*/  @!P6 FADD R46, RZ, R46 ;  /* 0x0000002eff2ee221 */ /* 0x000fe20000000000 */
[----:B------:R-:W-:-:S04]  /*0e30*/  ISETP.GE.U32.AND P6, PT, R13, 0x20, PT ;  /* 0x000000200d00780c */ /* 0x000fc80003fc6070 */
[----:B------:R-:W-:Y:S02]  /*0e40*/  SEL R48, R48, RZ, P6 ;  /* 0x000000ff30307207 */ /* 0x000fe40003000000 */
[----:B------:R-:W-:Y:S02]  /*0e50*/  FSEL R46, R46, RZ, P6 ;  /* 0x000000ff2e2e7208 */ /* 0x000fe40003000000 */
[----:B------:R-:W-:-:S13]  /*0e60*/  ISETP.NE.AND P6, PT, R19, RZ, PT ;  /* 0x000000ff1300720c */ /* 0x000fda0003fc5270 */
[----:B------:R-:W-:Y:S01]  /*0e70*/  @!P6 FADD R17, R17, R46 ;  /* 0x0000002e1111e221 */ /* 0x000fe20000000000 */
[----:B------:R-:W-:-:S04]  /*0e80*/  ISETP.NE.AND P6, PT, R41, RZ, PT ;  /* 0x000000ff2900720c */ /* 0x000fc80003fc5270 */
[----:B------:R-:W-:Y:S02]  /*0e90*/  SEL R19, R19, RZ, P6 ;  /* 0x000000ff13137207 */ /* 0x000fe40003000000 */
[----:B------:R-:W-:Y:S01]  /*0ea0*/  FSEL R41, R46, R17, !P6 ;  /* 0x000000112e297208 */ /* 0x000fe20007000000 */
[C---:B------:R-:W-:Y:S01]  /*0eb0*/  VIADD R46, R44.reuse, 0x1 ;  /* 0x000000012c2e7836 */ /* 0x040fe20000000000 */
[----:B------:R-:W-:Y:S01]  /*0ec0*/  ISETP.NE.AND P6, PT, R44, RZ, PT ;  /* 0x000000ff2c00720c */ /* 0x000fe20003fc5270 */
[----:B------:R-:W-:Y:S01]  /*0ed0*/  @!P4 IMAD.MOV R46, RZ, RZ, R44 ;  /* 0x000000ffff2ec224 */ /* 0x000fe200078e022c */
[----:B------:R-:W-:-:S04]  /*0ee0*/  IADD3 R17, PT, PT, R48, R19, RZ ;  /* 0x0000001330117210 */ /* 0x000fc80007ffe0ff */
[----:B------:R-:W-:Y:S01]  /*0ef0*/  IADD3 R2, PT, PT, R2, R17, RZ ;  /* 0x0000001102027210 */ /* 0x000fe20007ffe0ff */
[----:B------:R-:W-:Y:S02]  /*0f00*/  IMAD.IADD R21, R30, 0x1, R17 ;  /* 0x000000011e157824 */ /* 0x000fe400078e0211 */
[----:B------:R-:W-:Y:S02]  /*0f10*/  IMAD.IADD R44, R17, 0x1, R44 ;  /* 0x00000001112c7824 */ /* 0x000fe400078e022c */
[----:B------:R-:W-:Y:S02]  /*0f20*/  VIADD R19, R21, 0x1 ;  /* 0x0000000115137836 */ /* 0x000fe40000000000 */
[----:B------:R-:W-:Y:S01]  /*0f30*/  @!P6 FADD R5, R5, R41 ;  /* 0x000000290505e221 */ /* 0x000fe20000000000 */
[----:B------:R-:W-:-:S03]  /*0f40*/  IMAD.IADD R0, R0, 0x1, R17 ;  /* 0x0000000100007824 */ /* 0x000fc600078e0211 */
[----:B------:R-:W-:Y:S01]  /*0f50*/  @!P4 FADD R7, R7, R5 ;  /* 0x000000050707c221 */ /* 0x000fe20000000000 */
[----:B------:R-:W-:-:S03]  /*0f60*/  ISETP.GE.AND P4, PT, R28, 0x101, PT ;  /* 0x000001011c00780c */ /* 0x000fc60003f86270 */
[----:B------:R-:W-:Y:S01]  /*0f70*/  @!P5 FADD R9, R9, R7 ;  /* 0x000000070909d221 */ /* 0x000fe20000000000 */
[----:B------:R-:W-:-:S13]  /*0f80*/  ISETP.NE.AND P5, PT, R31, RZ, PT ;  /* 0x000000ff1f00720c */ /* 0x000fda0003fa5270 */
[----:B------:R-:W-:Y:S02]  /*0f90*/  @!P5 IMAD.MOV R19, RZ, RZ, R21 ;  /* 0x000000ffff13d224 */ /* 0x000fe400078e0215 */
[----:B------:R-:W-:Y:S01]  /*0fa0*/  @!P5 FADD R11, R11, R9 ;  /* 0x000000090b0bd221 */ /* 0x000fe20000000000 */
[----:B------:R-:W-:Y:S01]  /*0fb0*/  ISETP.NE.AND P5, PT, R26, RZ, PT ;  /* 0x000000ff1a00720c */ /* 0x000fe20003fa5270 */
[----:B------:R-:W-:Y:S02]  /*0fc0*/  VIADD R15, R19, 0x1 ;  /* 0x00000001130f7836 */ /* 0x000fe40000000000 */
[----:B------:R-:W-:Y:S01]  /*0fd0*/  @!P0 FADD R33, R33, R11 ;  /* 0x0000000b21218221 */ /* 0x000fe20000000000 */
[----:B------:R-:W-:-:S03]  /*0fe0*/  @!P0 IMAD.MOV R15, RZ, RZ, R19 ;  /* 0x000000ffff0f8224 */ /* 0x000fc600078e0213 */
[----:B------:R-:W-:Y:S01]  /*0ff0*/  @!P2 FADD R35, R35, R33 ;  /* 0x000000212323a221 */ /* 0x000fe20000000000 */
[----:B------:R-:W-:Y:S02]  /*1000*/  VIADD R23, R15, 0x1 ;  /* 0x000000010f177836 */ /* 0x000fe40000000000 */
[----:B------:R-:W-:Y:S02]  /*1010*/  @!P2 IMAD.MOV R23, RZ, RZ, R15 ;  /* 0x000000ffff17a224 */ /* 0x000fe400078e020f */
[----:B------:R-:W-:Y:S01]  /*1020*/  @!P3 FADD R37, R37, R35 ;  /* 0x000000232525b221 */ /* 0x000fe20000000000 */
[----:B------:R-:W-:Y:S01]  /*1030*/  @!P5 FADD R27, R27, R25 ;  /* 0x000000191b1bd221 */ /* 0x000fe20000000000 */
[----:B------:R-:W-:Y:S01]  /*1040*/  ISETP.NE.AND P5, PT, R13, RZ, PT ;  /* 0x000000ff0d00720c */ /* 0x000fe20003fa5270 */
[----:B------:R-:W-:Y:S02]  /*1050*/  IMAD.IADD R25, R17, 0x1, R46 ;  /* 0x0000000111197824 */ /* 0x000fe400078e022e */
[----:B------:R-:W-:-:S10]  /*1060*/  @!P1 FADD R39, R39, R37 ;  /* 0x0000002527279221 */ /* 0x000fd40000000000 */
[----:B------:R-:W0:Y:S01]  /*1070*/  @!P5 LDC.64 R42, c[0x0][0x3a8] ;  /* 0x0000ea00ff2adb82 */ /* 0x000e220000000a00 */
[----:B------:R-:W-:Y:S02]  /*1080*/  @!P5 IMAD.MOV.U32 R30, RZ, RZ, 0x65 ;  /* 0x00000065ff1ed424 */ /* 0x000fe400078e00ff */
[----:B------:R-:W-:Y:S02]  /*1090*/  @!P5 IMAD.MOV.U32 R31, RZ, RZ, 0x0 ;  /* 0x00000000ff1fd424 */ /* 0x000fe400078e00ff */
[----:B------:R-:W-:-:S05]  /*10a0*/  @!P5 IMAD.MOV.U32 R29, RZ, RZ, R27 ;  /* 0x000000ffff1dd224 */ /* 0x000fca00078e001b */
[----:B0-----:R0:W-:Y:S01]  /*10b0*/  @!P5 ST.E.128.STRONG.GPU desc[UR12][R42.64+0x200], R28 ;  /* 0x0002001c2a00d985 */ /* 0x0011e2000c10fd0c */
[----:B------:R-:W-:Y:S05]  /*10c0*/  @!P4 BRA `(.L_x_1390) ;  /* 0x0000000c0034c947 */ /* 0x000fea0003800000 */
        /* <DEDUP_REMOVED lines=19> */
[----:B------:R-:W-:-:S03]  /*1200*/  ISETP.GE.U32.AND P0, PT, R13, R28, PT ;  /* 0x0000001c0d00720c */ /* 0x000fc60003f06070 */
[----:B------:R1:W-:Y:S02]  /*1210*/  @P1 STS.64 [R21], R8 ;  /* 0x0000000815001388 */ /* 0x0003e40000000a00 */
        /* <DEDUP_REMOVED lines=8> */
[----:B------:R-:W-:Y:S05]  /*12a0*/  @P0 EXIT ;  /* 0x000000000000094d */ /* 0x000fea0003800000 */
[----:B------:R-:W-:Y:S01]  /*12b0*/  IADD3 R3, PT, PT, R18, R14, R16 ;  /* 0x0000000e12037210 */ /* 0x000fe20007ffe010 */
[----:B------:R-:W-:Y:S01]  /*12c0*/  BSSY.RECONVERGENT B0, `(.L_x_1391) ;  /* 0x0000027000007945 */ /* 0x000fe20003800200 */
[----:B-1----:R-:W-:Y:S02]  /*12d0*/  LOP3.LUT R0, RZ, R13, RZ, 0x33, !PT ;  /* 0x0000000dff007212 */ /* 0x002fe400078e33ff */
[----:B------:R-:W-:-:S04]  /*12e0*/  IADD3 R3, PT, PT, R22, R3, R20 ;  /* 0x0000000316037210 */ /* 0x000fc80007ffe014 */
[----:B------:R-:W-:-:S04]  /*12f0*/  IADD3 R3, PT, PT, R26, R3, R24 ;  /* 0x000000031a037210 */ /* 0x000fc80007ffe018 */
[----:B------:R-:W-:-:S04]  /*1300*/  IADD3 R0, PT, PT, R0, R3, R12 ;  /* 0x0000000300007210 */ /* 0x000fc80007ffe00c */
[C---:B------:R-:W-:Y:S02]  /*1310*/  LOP3.LUT R2, R0.reuse, 0x300, RZ, 0xc0, !PT ;  /* 0x0000030000027812 */ /* 0x040fe400078ec0ff */
[----:B------:R-:W-:Y:S02]  /*1320*/  ISETP.GE.U32.AND P1, PT, R0, 0x300, PT ;  /* 0x000003000000780c */ /* 0x000fe40003f26070 */
[----:B------:R-:W-:-:S13]  /*1330*/  ISETP.NE.AND P0, PT, R2, 0x300, PT ;  /* 0x000003000200780c */ /* 0x000fda0003f05270 */
[----:B------:R-:W-:Y:S05]  /*1340*/  @!P0 BRA `(.L_x_1392) ;  /* 0x0000000000788947 */ /* 0x000fea0003800000 */
[----:B------:R-:W1:Y:S01]  /*1350*/  LDC.64 R2, c[0x0][0x398] ;  /* 0x0000e600ff027b82 */ /* 0x000e620000000a00 */
[----:B------:R-:W-:Y:S02]  /*1360*/  LEA.HI R0, R0, 0x1, RZ, 0x18 ;  /* 0x0000000100007811 */ /* 0x000fe400078fc0ff */
[----:B------:R-:W-:-:S03]  /*1370*/  LEA R7, R13, UR4, 0x3 ;  /* 0x000000040d077c11 */ /* 0x000fc6000f8e18ff */
[C---:B------:R-:W-:Y:S01]  /*1380*/  IMAD.SHL.U32 R6, R0.reuse, 0x100, RZ ;  /* 0x0000010000067824 */ /* 0x040fe200078e00ff */
[----:B------:R-:W-:Y:S01]  /*1390*/  LOP3.LUT R0, R0, 0x3, RZ, 0xc0, !PT ;  /* 0x0000000300007812 */ /* 0x000fe200078ec0ff */
[----:B------:R-:W2:Y:S03]  /*13a0*/  LDC.64 R4, c[0x0][0x390] ;  /* 0x0000e400ff047b82 */ /* 0x000ea60000000a00 */
[----:B------:R-:W-:Y:S01]  /*13b0*/  LOP3.LUT R6, R6, 0x300, RZ, 0xc0, !PT ;  /* 0x0000030006067812 */ /* 0x000fe200078ec0ff */
[----:B------:R-:W-:Y:S02]  /*13c0*/  IMAD.MOV R0, RZ, RZ, -R0 ;  /* 0x000000ffff007224 */ /* 0x000fe400078e0a00 */
[----:B-1----:R-:W-:-:S04]  /*13d0*/  IMAD.WIDE.U32 R2, R13, 0x4, R2 ;  /* 0x000000040d027825 */ /* 0x002fc800078e0002 */
[----:B------:R-:W-:Y:S02]  /*13e0*/  IMAD.MOV.U32 R12, RZ, RZ, R2 ;  /* 0x000000ffff0c7224 */ /* 0x000fe400078e0002 */
[----:B------:R-:W-:Y:S02]  /*13f0*/  IMAD.MOV.U32 R15, RZ, RZ, R3 ;  /* 0x000000ffff0f7224 */ /* 0x000fe400078e0003 */
[----:B--2---:R-:W-:-:S04]  /*1400*/  IMAD.WIDE.U32 R4, R13, 0x4, R4 ;  /* 0x000000040d047825 */ /* 0x004fc800078e0004 */
[----:B------:R-:W-:Y:S02]  /*1410*/  IMAD.MOV.U32 R10, RZ, RZ, R4 ;  /* 0x000000ffff0a7224 */ /* 0x000fe400078e0004 */
[----:B------:R-:W-:Y:S02]  /*1420*/  IMAD.MOV.U32 R11, RZ, RZ, R5 ;  /* 0x000000ffff0b7224 */ /* 0x000fe400078e0005 */
[----:B------:R-:W-:-:S07]  /*1430*/  IMAD.IADD R13, R13, 0x1, R6 ;  /* 0x000000010d0d7824 */ /* 0x000fce00078e0206 */
.L_x_1393:
[----:B-1----:R1:W2:Y:S01]  /*1440*/  LDS.64 R8, [R7] ;  /* 0x0000000007087984 */ /* 0x0022a20000000a00 */
[----:B------:R-:W-:Y:S01]  /*1450*/  IMAD.MOV.U32 R2, RZ, RZ, R10 ;  /* 0x000000ffff027224 */ /* 0x000fe200078e000a */
[----:B------:R-:W-:Y:S01]  /*1460*/  IADD3 R10, P3, PT, R10, 0x400, RZ ;  /* 0x000004000a0a7810 */ /* 0x000fe20007f7e0ff */
[----:B------:R-:W-:Y:S02]  /*1470*/  IMAD.MOV.U32 R3, RZ, RZ, R11 ;  /* 0x000000ffff037224 */ /* 0x000fe400078e000b */
[----:B------:R-:W-:Y:S01]  /*1480*/  IMAD.MOV.U32 R4, RZ, RZ, R12 ;  /* 0x000000ffff047224 */ /* 0x000fe200078e000c */
[----:B------:R-:W-:Y:S01]  /*1490*/  IADD3 R12, P2, PT, R12, 0x400, RZ ;  /* 0x000004000c0c7810 */ /* 0x000fe20007f5e0ff */
[----:B------:R-:W-:Y:S01]  /*14a0*/  IMAD.MOV.U32 R5, RZ, RZ, R15 ;  /* 0x000000ffff057224 */ /* 0x000fe200078e000f */
[----:B------:R-:W-:Y:S01]  /*14b0*/  IADD3.X R11, PT, PT, RZ, R11, RZ, P3, !PT ;  /* 0x0000000bff0b7210 */ /* 0x000fe20001ffe4ff */
[----:B------:R-:W-:Y:S02]  /*14c0*/  VIADD R0, R0, 0x1 ;  /* 0x0000000100007836 */ /* 0x000fe40000000000 */
[----:B-1----:R-:W-:-:S02]  /*14d0*/  VIADD R7, R7, 0x800 ;  /* 0x0000080007077836 */ /* 0x002fc40000000000 */
[----:B------:R-:W-:Y:S01]  /*14e0*/  IMAD.X R15, RZ, RZ, R15, P2 ;  /* 0x000000ffff0f7224 */ /* 0x000fe200010e060f */
[----:B------:R-:W-:Y:S01]  /*14f0*/  ISETP.NE.AND P0, PT, R0, RZ, PT ;  /* 0x000000ff0000720c */ /* 0x000fe20003f05270 */
[----:B--2---:R1:W-:Y:S04]  /*1500*/  STG.E desc[UR12][R2.64], R8 ;  /* 0x0000000802007986 */ /* 0x0043e8000c10190c */
[----:B------:R1:W-:Y:S08]  /*1510*/  STG.E desc[UR12][R4.64], R9 ;  /* 0x0000000904007986 */ /* 0x0003f0000c10190c */
[----:B------:R-:W-:Y:S05]  /*1520*/  @P0 BRA `(.L_x_1393) ;  /* 0xfffffffc00c40947 */ /* 0x000fea000383ffff */
.L_x_1392:
[----:B------:R-:W-:Y:S05]  /*1530*/  BSYNC.RECONVERGENT B0 ;  /* 0x0000000000007941 */ /* 0x000fea0003800200 */
.L_x_1391:
[----:B------:R-:W-:Y:S05]  /*1540*/  @!P1 EXIT ;  /* 0x000000000000994d */ /* 0x000fea0003800000 */
[----:B------:R-:W2:Y:S01]  /*1550*/  LDCU.128 UR8, c[0x0][0x390] ;  /* 0x00007200ff0877ac */ /* 0x000ea20008000c00 */
[----:B------:R-:W-:Y:S01]  /*1560*/  IMAD.IADD R0, R28, 0x1, -R13 ;  /* 0x000000011c007824 */ /* 0x000fe200078e0a0d */
[----:B------:R-:W-:Y:S01]  /*1570*/  BSSY.RECONVERGENT B0, `(.L_x_1394) ;  /* 0x000004b000007945 */ /* 0x000fe20003800200 */
[----:B-1----:R-:W-:Y:S02]  /*1580*/  IMAD.MOV.U32 R4, RZ, RZ, 0x800 ;  /* 0x00000800ff047424 */ /* 0x002fe400078e00ff */
[----:B------:R-:W-:Y:S01]  /*1590*/  IMAD.MOV.U32 R5, RZ, RZ, 0x0 ;  /* 0x00000000ff057424 */ /* 0x000fe200078e00ff */
[----:B------:R-:W-:Y:S02]  /*15a0*/  ISETP.GT.AND P1, PT, R0, 0xc00, PT ;  /* 0x00000c000000780c */ /* 0x000fe40003f24270 */
[C---:B------:R-:W-:Y:S01]  /*15b0*/  LEA R0, R13.reuse, UR4, 0x3 ;  /* 0x000000040d007c11 */ /* 0x040fe2000f8e18ff */
[----:B------:R-:W-:-:S04]  /*15c0*/  IMAD.WIDE.U32 R4, R13, 0x4, R4 ;  /* 0x000000040d047825 */ /* 0x000fc800078e0004 */
[----:B------:R-:W-:Y:S01]  /*15d0*/  VIADD R0, R0, 0x1000 ;  /* 0x0000100000007836 */ /* 0x000fe20000000000 */
[C---:B--2---:R-:W-:Y:S02]  /*15e0*/  IADD3 R2, P0, PT, R4.reuse, UR8, RZ ;  /* 0x0000000804027c10 */ /* 0x044fe4000ff1e0ff */
[----:B------:R-:W-:Y:S02]  /*15f0*/  IADD3 R4, P2, PT, R4, UR10, RZ ;  /* 0x0000000a04047c10 */ /* 0x000fe4000ff5e0ff */
[C---:B------:R-:W-:Y:S02]  /*1600*/  IADD3.X R3, PT, PT, R5.reuse, UR9, RZ, P0, !PT ;  /* 0x0000000905037c10 */ /* 0x040fe400087fe4ff */
[----:B------:R-:W-:Y:S02]  /*1610*/  IADD3.X R5, PT, PT, R5, UR11, RZ, P2, !PT ;  /* 0x0000000b05057c10 */ /* 0x000fe400097fe4ff */
[----:B------:R-:W-:Y:S01]  /*1620*/  PLOP3.LUT P0, PT, PT, PT, PT, 0x80, 0x8 ;  /* 0x000000000008781c */ /* 0x000fe20003f0f070 */
[----:B------:R-:W-:-:S12]  /*1630*/  @!P1 BRA `(.L_x_1395) ;  /* 0x0000000000f89947 */ /* 0x000fd80003800000 */
[----:B------:R-:W-:Y:S01]  /*1640*/  PLOP3.LUT P0, PT, PT, PT, PT, 0x8, 0x80 ;  /* 0x000000000080781c */ /* 0x000fe20003f0e170 */
[----:B------:R-:W-:-:S12]  /*1650*/  VIADD R12, R28, 0xfffff400 ;  /* 0xfffff4001c0c7836 */ /* 0x000fd80000000000 */
.L_x_1396:
[----:B------:R-:W1:Y:S01]  /*1660*/  LDS.64 R6, [R0+-0x1000] ;  /* 0xfff0000000067984 */ /* 0x000e620000000a00 */
[----:B------:R-:W-:-:S03]  /*1670*/  VIADD R13, R13, 0x1000 ;  /* 0x000010000d0d7836 */ /* 0x000fc60000000000 */
[----:B------:R-:W2:Y:S02]  /*1680*/  LDS.64 R8, [R0+-0x800] ;  /* 0xfff8000000087984 */ /* 0x000ea40000000a00 */
[----:B------:R-:W-:Y:S02]  /*1690*/  ISETP.GE.AND P1, PT, R13, R12, PT ;  /* 0x0000000c0d00720c */ /* 0x000fe40003f26270 */
[----:B------:R-:W3:Y:S04]  /*16a0*/  LDS.64 R10, [R0] ;  /* 0x00000000000a7984 */ /* 0x000ee80000000a00 */
[----:B------:R-:W4:Y:S04]  /*16b0*/  LDS.64 R14, [R0+0x800] ;  /* 0x00080000000e7984 */ /* 0x000f280000000a00 */
[----:B------:R-:W5:Y:S04]  /*16c0*/  LDS.64 R16, [R0+0x1000] ;  /* 0x0010000000107984 */ /* 0x000f680000000a00 */
[----:B------:R-:W5:Y:S04]  /*16d0*/  LDS.64 R18, [R0+0x1800] ;  /* 0x0018000000127984 */ /* 0x000f680000000a00 */
[----:B------:R-:W5:Y:S04]  /*16e0*/  LDS.64 R20, [R0+0x2000] ;  /* 0x0020000000147984 */ /* 0x000f680000000a00 */
[----:B------:R-:W5:Y:S04]  /*16f0*/  LDS.64 R22, [R0+0x2800] ;  /* 0x0028000000167984 */ /* 0x000f680000000a00 */
[----:B------:R-:W5:Y:S04]  /*1700*/  LDS.64 R24, [R0+0x3000] ;  /* 0x0030000000187984 */ /* 0x000f680000000a00 */
[----:B------:R-:W5:Y:S04]  /*1710*/  LDS.64 R26, [R0+0x3800] ;  /* 0x00380000001a7984 */ /* 0x000f680000000a00 */
[----:B0-----:R-:W0:Y:S04]  /*1720*/  LDS.64 R30, [R0+0x4000] ;  /* 0x00400000001e7984 */ /* 0x001e280000000a00 */
[----:B------:R-:W0:Y:S04]  /*1730*/  LDS.64 R32, [R0+0x4800] ;  /* 0x0048000000207984 */ /* 0x000e280000000a00 */
[----:B------:R-:W0:Y:S04]  /*1740*/  LDS.64 R34, [R0+0x5000] ;  /* 0x0050000000227984 */ /* 0x000e280000000a00 */
[----:B------:R-:W0:Y:S04]  /*1750*/  LDS.64 R36, [R0+0x5800] ;  /* 0x0058000000247984 */ /* 0x000e280000000a00 */
[----:B------:R-:W0:Y:S04]  /*1760*/  LDS.64 R38, [R0+0x6000] ;  /* 0x0060000000267984 */ /* 0x000e280000000a00 */
[----:B------:R2:W0:Y:S04]  /*1770*/  LDS.64 R40, [R0+0x6800] ;  /* 0x0068000000287984 */ /* 0x0004280000000a00 */
[----:B-1----:R1:W-:Y:S04]  /*1780*/  STG.E desc[UR12][R2.64+-0x800], R6 ;  /* 0xfff8000602007986 */ /* 0x0023e8000c10190c */
[----:B------:R4:W-:Y:S01]  /*1790*/  STG.E desc[UR12][R4.64+-0x800], R7 ;  /* 0xfff8000704007986 */ /* 0x0009e2000c10190c */
[----:B--2---:R-:W-:-:S03]  /*17a0*/  VIADD R0, R0, 0x8000 ;  /* 0x0000800000007836 */ /* 0x004fc60000000000 */
[----:B------:R2:W-:Y:S04]  /*17b0*/  STG.E desc[UR12][R2.64+-0x400], R8 ;  /* 0xfffc000802007986 */ /* 0x0005e8000c10190c */
[----:B------:R5:W-:Y:S01]  /*17c0*/  STG.E desc[UR12][R4.64+-0x400], R9 ;  /* 0xfffc000904007986 */ /* 0x000be2000c10190c */
[----:B-1----:R-:W-:-:S03]  /*17d0*/  IADD3 R6, P3, PT, R4, 0x4000, RZ ;  /* 0x0000400004067810 */ /* 0x002fc60007f7e0ff */
[----:B---3--:R-:W-:Y:S02]  /*17e0*/  STG.E desc[UR12][R2.64], R10 ;  /* 0x0000000a02007986 */ /* 0x008fe4000c10190c */
[----:B----4-:R-:W-:Y:S02]  /*17f0*/  IMAD.X R7, RZ, RZ, R5, P3 ;  /* 0x000000ffff077224 */ /* 0x010fe400018e0605 */
[----:B------:R-:W-:Y:S01]  /*1800*/  STG.E desc[UR12][R4.64], R11 ;  /* 0x0000000b04007986 */ /* 0x000fe2000c10190c */
[----:B--2---:R-:W-:-:S03]  /*1810*/  IADD3 R8, P2, PT, R2, 0x4000, RZ ;  /* 0x0000400002087810 */ /* 0x004fc60007f5e0ff */
[----:B------:R-:W-:Y:S02]  /*1820*/  STG.E desc[UR12][R2.64+0x400], R14 ;  /* 0x0004000e02007986 */ /* 0x000fe4000c10190c */
[----:B-----5:R-:W-:Y:S02]  /*1830*/  IMAD.X R9, RZ, RZ, R3, P2 ;  /* 0x000000ffff097224 */ /* 0x020fe400010e0603 */
        /* <DEDUP_REMOVED lines=13> */
[----:B0-----:R-:W-:Y:S04]  /*1910*/  STG.E desc[UR12][R2.64+0x2000], R30 ;  /* 0x0020001e02007986 */ /* 0x001fe8000c10190c */
        /* <DEDUP_REMOVED lines=9> */
[----:B------:R0:W-:Y:S04]  /*19b0*/  STG.E desc[UR12][R2.64+0x3400], R40 ;  /* 0x0034002802007986 */ /* 0x0001e8000c10190c */
[----:B------:R1:W-:Y:S01]  /*19c0*/  STG.E desc[UR12][R4.64+0x3400], R41 ;  /* 0x0034002904007986 */ /* 0x0003e2000c10190c */
[----:B0-----:R-:W-:-:S02]  /*19d0*/  IMAD.MOV.U32 R2, RZ, RZ, R8 ;  /* 0x000000ffff027224 */ /* 0x001fc400078e0008 */
[----:B------:R-:W-:Y:S02]  /*19e0*/  IMAD.MOV.U32 R3, RZ, RZ, R9 ;  /* 0x000000ffff037224 */ /* 0x000fe400078e0009 */
[----:B-1----:R-:W-:Y:S02]  /*19f0*/  IMAD.MOV.U32 R4, RZ, RZ, R6 ;  /* 0x000000ffff047224 */ /* 0x002fe400078e0006 */
[----:B------:R-:W-:Y:S01]  /*1a00*/  IMAD.MOV.U32 R5, RZ, RZ, R7 ;  /* 0x000000ffff057224 */ /* 0x000fe200078e0007 */
[----:B------:R-:W-:Y:S06]  /*1a10*/  @!P1 BRA `(.L_x_1396) ;  /* 0xfffffffc00109947 */ /* 0x000fec000383ffff */
.L_x_1395:
[----:B------:R-:W-:Y:S05]  /*1a20*/  BSYNC.RECONVERGENT B0 ;  /* 0x0000000000007941 */ /* 0x000fea0003800200 */
.L_x_1394:
[----:B------:R-:W-:Y:S01]  /*1a30*/  IMAD.IADD R6, R28, 0x1, -R13 ;  /* 0x000000011c067824 */ /* 0x000fe200078e0a0d */
[----:B------:R-:W-:Y:S04]  /*1a40*/  BSSY.RECONVERGENT B0, `(.L_x_1397) ;  /* 0x0000026000007945 */ /* 0x000fe80003800200 */
[----:B------:R-:W-:-:S13]  /*1a50*/  ISETP.GT.AND P1, PT, R6, 0x400, PT ;  /* 0x000004000600780c */ /* 0x000fda0003f24270 */
[----:B------:R-:W-:Y:S05]  /*1a60*/  @!P1 BRA `(.L_x_1398) ;  /* 0x00000000008c9947 */ /* 0x000fea0003800000 */
[----:B------:R-:W1:Y:S01]  /*1a70*/  LDS.64 R6, [R0+-0x1000] ;  /* 0xfff0000000067984 */ /* 0x000e620000000a00 */
[----:B------:R-:W-:Y:S01]  /*1a80*/  PLOP3.LUT P0, PT, PT, PT, PT, 0x8, 0x80 ;  /* 0x000000000080781c */ /* 0x000fe20003f0e170 */
[----:B------:R-:W-:Y:S02]  /*1a90*/  VIADD R13, R13, 0x800 ;  /* 0x000008000d0d7836 */ /* 0x000fe40000000000 */
[----:B------:R-:W2:Y:S04]  /*1aa0*/  LDS.64 R8, [R0+-0x800] ;  /* 0xfff8000000087984 */ /* 0x000ea80000000a00 */
[----:B------:R-:W3:Y:S04]  /*1ab0*/  LDS.64 R10, [R0] ;  /* 0x00000000000a7984 */ /* 0x000ee80000000a00 */
[----:B------:R-:W4:Y:S04]  /*1ac0*/  LDS.64 R14, [R0+0x800] ;  /* 0x00080000000e7984 */ /* 0x000f280000000a00 */
[----:B------:R-:W5:Y:S04]  /*1ad0*/  LDS.64 R16, [R0+0x1000] ;  /* 0x0010000000107984 */ /* 0x000f680000000a00 */
[----:B------:R-:W0:Y:S04]  /*1ae0*/  LDS.64 R18, [R0+0x1800] ;  /* 0x0018000000127984 */ /* 0x000e280000000a00 */
[----:B------:R-:W0:Y:S04]  /*1af0*/  LDS.64 R20, [R0+0x2000] ;  /* 0x0020000000147984 */ /* 0x000e280000000a00 */
[----:B------:R1:W0:Y:S02]  /*1b00*/  LDS.64 R22, [R0+0x2800] ;  /* 0x0028000000167984 */ /* 0x0002240000000a00 */
[----:B-1----:R-:W-:-:S02]  /*1b10*/  VIADD R0, R0, 0x4000 ;  /* 0x0000400000007836 */ /* 0x002fc40000000000 */
[----:B------:R1:W-:Y:S04]  /*1b20*/  STG.E desc[UR12][R2.64+-0x800], R6 ;  /* 0xfff8000602007986 */ /* 0x0003e8000c10190c */
[----:B------:R4:W-:Y:S04]  /*1b30*/  STG.E desc[UR12][R4.64+-0x800], R7 ;  /* 0xfff8000704007986 */ /* 0x0009e8000c10190c */
[----:B--2---:R2:W-:Y:S04]  /*1b40*/  STG.E desc[UR12][R2.64+-0x400], R8 ;  /* 0xfffc000802007986 */ /* 0x0045e8000c10190c */
[----:B------:R5:W-:Y:S01]  /*1b50*/  STG.E desc[UR12][R4.64+-0x400], R9 ;  /* 0xfffc000904007986 */ /* 0x000be2000c10190c */
[----:B-1----:R-:W-:-:S03]  /*1b60*/  IADD3 R6, P2, PT, R4, 0x2000, RZ ;  /* 0x0000200004067810 */ /* 0x002fc60007f5e0ff */
[----:B---3--:R-:W-:Y:S01]  /*1b70*/  STG.E desc[UR12][R2.64], R10 ;  /* 0x0000000a02007986 */ /* 0x008fe2000c10190c */
[----:B----4-:R-:W-:-:S03]  /*1b80*/  IADD3.X R7, PT, PT, RZ, R5, RZ, P2, !PT ;  /* 0x00000005ff077210 */ /* 0x010fc600017fe4ff */
[----:B------:R-:W-:Y:S01]  /*1b90*/  STG.E desc[UR12][R4.64], R11 ;  /* 0x0000000b04007986 */ /* 0x000fe2000c10190c */
[----:B--2---:R-:W-:-:S03]  /*1ba0*/  IADD3 R8, P1, PT, R2, 0x2000, RZ ;  /* 0x0000200002087810 */ /* 0x004fc60007f3e0ff */
[----:B------:R-:W-:Y:S02]  /*1bb0*/  STG.E desc[UR12][R2.64+0x400], R14 ;  /* 0x0004000e02007986 */ /* 0x000fe4000c10190c */
[----:B-----5:R-:W-:Y:S02]  /*1bc0*/  IMAD.X R9, RZ, RZ, R3, P1 ;  /* 0x000000ffff097224 */ /* 0x020fe400008e0603 */
[----:B------:R-:W-:Y:S04]  /*1bd0*/  STG.E desc[UR12][R4.64+0x400], R15 ;  /* 0x0004000f04007986 */ /* 0x000fe8000c10190c */
[----:B------:R-:W-:Y:S04]  /*1be0*/  STG.E desc[UR12][R2.64+0x800], R16 ;  /* 0x0008001002007986 */ /* 0x000fe8000c10190c */
[----:B------:R-:W-:Y:S04]  /*1bf0*/  STG.E desc[UR12][R4.64+0x800], R17 ;  /* 0x0008001104007986 */ /* 0x000fe8000c10190c */
[----:B0-----:R-:W-:Y:S04]  /*1c00*/  STG.E desc[UR12][R2.64+0xc00], R18 ;  /* 0x000c001202007986 */ /* 0x001fe8000c10190c */
        /* <DEDUP_REMOVED lines=8> */
[----:B------:R-:W-:-:S07]  /*1c90*/  IMAD.MOV.U32 R5, RZ, RZ, R7 ;  /* 0x000000ffff057224 */ /* 0x000fce00078e0007 */
.L_x_1398:
[----:B------:R-:W-:Y:S05]  /*1ca0*/  BSYNC.RECONVERGENT B0 ;  /* 0x0000000000007941 */ /* 0x000fea0003800200 */
.L_x_1397:
[----:B------:R-:W-:-:S13]  /*1cb0*/  ISETP.LT.OR P0, PT, R13, R28, P0 ;  /* 0x0000001c0d00720c */ /* 0x000fda0000701670 */
[----:B------:R-:W-:Y:S05]  /*1cc0*/  @!P0 EXIT ;  /* 0x000000000000894d */ /* 0x000fea0003800000 */
[----:B------:R-:W1:Y:S04]  /*1cd0*/  LDS.64 R6, [R0+-0x1000] ;  /* 0xfff0000000067984 */ /* 0x000e680000000a00 */
[----:B------:R-:W2:Y:S04]  /*1ce0*/  LDS.64 R8, [R0+-0x800] ;  /* 0xfff8000000087984 */ /* 0x000ea80000000a00 */
[----:B------:R-:W3:Y:S04]  /*1cf0*/  LDS.64 R10, [R0] ;  /* 0x00000000000a7984 */ /* 0x000ee80000000a00 */
[----:B------:R-:W4:Y:S04]  /*1d00*/  LDS.64 R12, [R0+0x800] ;  /* 0x00080000000c7984 */ /* 0x000f280000000a00 */
[----:B-1----:R-:W-:Y:S04]  /*1d10*/  STG.E desc[UR12][R2.64+-0x800], R6 ;  /* 0xfff8000602007986 */ /* 0x002fe8000c10190c */
[----:B------:R-:W-:Y:S04]  /*1d20*/  STG.E desc[UR12][R4.64+-0x800], R7 ;  /* 0xfff8000704007986 */ /* 0x000fe8000c10190c */
[----:B--2---:R-:W-:Y:S04]  /*1d30*/  STG.E desc[UR12][R2.64+-0x400], R8 ;  /* 0xfffc000802007986 */ /* 0x004fe8000c10190c */
[----:B------:R-:W-:Y:S04]  /*1d40*/  STG.E desc[UR12][R4.64+-0x400], R9 ;  /* 0xfffc000904007986 */ /* 0x000fe8000c10190c */
[----:B---3--:R-:W-:Y:S04]  /*1d50*/  STG.E desc[UR12][R2.64], R10 ;  /* 0x0000000a02007986 */ /* 0x008fe8000c10190c */
[----:B------:R-:W-:Y:S04]  /*1d60*/  STG.E desc[UR12][R4.64], R11 ;  /* 0x0000000b04007986 */ /* 0x000fe8000c10190c */
[----:B----4-:R-:W-:Y:S04]  /*1d70*/  STG.E desc[UR12][R2.64+0x400], R12 ;  /* 0x0004000c02007986 */ /* 0x010fe8000c10190c */
[----:B------:R-:W-:Y:S01]  /*1d80*/  STG.E desc[UR12][R4.64+0x400], R13 ;  /* 0x0004000d04007986 */ /* 0x000fe2000c10190c */
[----:B------:R-:W-:Y:S05]  /*1d90*/  EXIT ;  /* 0x000000000000794d */ /* 0x000fea0003800000 */
.L_x_1390:
[----:B------:R-:W1:Y:S01]  /*1da0*/  LDC.64 R46, c[0x0][0x390] ;  /* 0x0000e400ff2e7b82 */ /* 0x000e620000000a00 */
[----:B------:R-:W-:Y:S02]  /*1db0*/  ISETP.NE.AND P0, PT, R4, R6, PT ;  /* 0x000000060400720c */ /* 0x000fe40003f05270 */
[----:B------:R-:W-:Y:S02]  /*1dc0*/  ISETP.NE.AND P1, PT, R6, R8, PT ;  /* 0x000000080600720c */ /* 0x000fe40003f25270 */
[----:B------:R-:W-:Y:S02]  /*1dd0*/  ISETP.NE.AND P2, PT, R32, R34, PT ;  /* 0x000000222000720c */ /* 0x000fe40003f45270 */
[----:B------:R-:W-:Y:S01]  /*1de0*/  ISETP.NE.AND P3, PT, R34, R36, PT ;  /* 0x000000242200720c */ /* 0x000fe20003f65270 */
[----:B0-----:R-:W0:Y:S01]  /*1df0*/  LDC.64 R42, c[0x0][0x398] ;  /* 0x0000e600ff2a7b82 */ /* 0x001e220000000a00 */
[----:B------:R-:W-:Y:S02]  /*1e00*/  ISETP.NE.AND P4, PT, R36, R38, PT ;  /* 0x000000262400720c */ /* 0x000fe40003f85270 */
[----:B------:R-:W-:-:S05]  /*1e10*/  ISETP.NE.AND P5, PT, R38, R3, PT ;  /* 0x000000032600720c */ /* 0x000fca0003fa5270 */
[----:B------:R-:W2:Y:S08]  /*1e20*/  LDC.64 R30, c[0x0][0x390] ;  /* 0x0000e400ff1e7b82 */ /* 0x000eb00000000a00 */
[----:B------:R-:W3:Y:S01]  /*1e30*/  LDC.64 R26, c[0x0][0x390] ;  /* 0x0000e400ff1a7b82 */ /* 0x000ee20000000a00 */
[----:B-1----:R-:W-:-:S05]  /*1e40*/  @P6 IMAD.WIDE R46, R17, 0x4, R46 ;  /* 0x00000004112e6825 */ /* 0x002fca00078e022e */
[----:B------:R-:W-:Y:S02]  /*1e50*/  @P6 STG.E desc[UR12][R46.64], R40 ;  /* 0x000000282e006986 */ /* 0x000fe4000c10190c */
[----:B------:R-:W1:Y:S01]  /*1e60*/  LDC.64 R28, c[0x0][0x398] ;  /* 0x0000e600ff1c7b82 */ /* 0x000e620000000a00 */
[----:B0-----:R-:W-:-:S05]  /*1e70*/  @P6 IMAD.WIDE R42, R17, 0x4, R42 ;  /* 0x00000004112a6825 */ /* 0x001fca00078e022a */
[----:B------:R-:W-:Y:S02]  /*1e80*/  @P6 STG.E desc[UR12][R42.64], R41 ;  /* 0x000000292a006986 */ /* 0x000fe4000c10190c */
[----:B------:R-:W0:Y:S01]  /*1e90*/  LDC.64 R12, c[0x0][0x398] ;  /* 0x0000e600ff0c7b82 */ /* 0x000e220000000a00 */
[----:B--2---:R-:W-:-:S05]  /*1ea0*/  @P0 IMAD.WIDE R30, R44, 0x4, R30 ;  /* 0x000000042c1e0825 */ /* 0x004fca00078e021e */
[----:B------:R2:W-:Y:S01]  /*1eb0*/  @P0 STG.E desc[UR12][R30.64], R4 ;  /* 0x000000041e000986 */ /* 0x0005e2000c10190c */
[C---:B---3--:R-:W-:Y:S01]  /*1ec0*/  @P1 IMAD.WIDE R26, R25.reuse, 0x4, R26 ;  /* 0x00000004191a1825 */ /* 0x048fe200078e021a */
[----:B------:R-:W3:Y:S03]  /*1ed0*/  LDC.64 R16, c[0x0][0x390] ;  /* 0x0000e400ff107b82 */ /* 0x000ee60000000a00 */
[----:B-1----:R-:W-:-:S05]  /*1ee0*/  @P1 IMAD.WIDE R52, R25, 0x4, R28 ;  /* 0x0000000419341825 */ /* 0x002fca00078e021c */
[----:B------:R-:W1:Y:S01]  /*1ef0*/  LDC.64 R48, c[0x0][0x390] ;  /* 0x0000e400ff307b82 */ /* 0x000e620000000a00 */
[----:B0-----:R-:W-:-:S07]  /*1f00*/  @P0 IMAD.WIDE R12, R44, 0x4, R12 ;  /* 0x000000042c0c0825 */ /* 0x001fce00078e020c */
[----:B------:R-:W0:Y:S01]  /*1f10*/  LDC.64 R24, c[0x0][0x398] ;  /* 0x0000e600ff187b82 */ /* 0x000e220000000a00 */
[----:B------:R4:W-:Y:S01]  /*1f20*/  @P0 STG.E desc[UR12][R12.64], R5 ;  /* 0x000000050c000986 */ /* 0x0009e2000c10190c */
[----:B------:R-:W-:-:S06]  /*1f30*/  ISETP.NE.AND P0, PT, R8, R10, PT ;  /* 0x0000000a0800720c */ /* 0x000fcc0003f05270 */
[----:B------:R-:W5:Y:S01]  /*1f40*/  LDC.64 R44, c[0x0][0x398] ;  /* 0x0000e600ff2c7b82 */ /* 0x000f620000000a00 */
[----:B------:R4:W-:Y:S04]  /*1f50*/  @P1 STG.E desc[UR12][R26.64], R6 ;  /* 0x000000061a001986 */ /* 0x0009e8000c10190c */
[----:B------:R4:W-:Y:S01]  /*1f60*/  @P1 STG.E desc[UR12][R52.64], R7 ;  /* 0x0000000734001986 */ /* 0x0009e2000c10190c */
[----:B------:R-:W-:Y:S02]  /*1f70*/  ISETP.NE.AND P1, PT, R10, R32, PT ;  /* 0x000000200a00720c */ /* 0x000fe40003f25270 */
[----:B------:R-:W4:Y:S01]  /*1f80*/  LDC.64 R28, c[0x0][0x390] ;  /* 0x0000e400ff1c7b82 */ /* 0x000f220000000a00 */
[----:B---3--:R-:W-:-:S05]  /*1f90*/  @P0 IMAD.WIDE R16, R21, 0x4, R16 ;  /* 0x0000000415100825 */ /* 0x008fca00078e0210 */
[----:B------:R3:W-:Y:S02]  /*1fa0*/  @P0 STG.E desc[UR12][R16.64], R8 ;  /* 0x0000000810000986 */ /* 0x0007e4000c10190c */
[----:B------:R-:W3:Y:S01]  /*1fb0*/  LDC.64 R50, c[0x0][0x398] ;  /* 0x0000e600ff327b82 */ /* 0x000ee20000000a00 */
[----:B0-----:R-:W-:-:S04]  /*1fc0*/  @P0 IMAD.WIDE R24, R21, 0x4, R24 ;  /* 0x0000000415180825 */ /* 0x001fc800078e0218 */
[C---:B-1----:R-:W-:Y:S01]  /*1fd0*/  @P1 IMAD.WIDE R48, R19.reuse, 0x4, R48 ;  /* 0x0000000413301825 */ /* 0x042fe200078e0230 */
[----:B------:R0:W-:Y:S02]  /*1fe0*/  @P0 STG.E desc[UR12][R24.64], R9 ;  /* 0x0000000918000986 */ /* 0x0001e4000c10190c */
[----:B--2---:R-:W1:Y:S01]  /*1ff0*/  LDC.64 R30, c[0x0][0x390] ;  /* 0x0000e400ff1e7b82 */ /* 0x004e620000000a00 */
[----:B-----5:R-:W-:Y:S01]  /*2000*/  @P1 IMAD.WIDE R44, R19, 0x4, R44 ;  /* 0x00000004132c1825 */ /* 0x020fe200078e022c */
[----:B------:R0:W-:Y:S04]  /*2010*/  @P1 STG.E desc[UR12][R48.64], R10 ;  /* 0x0000000a30001986 */ /* 0x0001e8000c10190c */
[----:B------:R0:W-:Y:S02]  /*2020*/  @P1 STG.E desc[UR12][R44.64], R11 ;  /* 0x0000000b2c001986 */ /* 0x0001e4000c10190c */
[----:B------:R-:W2:Y:S01]  /*2030*/  LDC.64 R40, c[0x0][0x398] ;  /* 0x0000e600ff287b82 */ /* 0x000ea20000000a00 */
[----:B----4-:R-:W-:-:S05]  /*2040*/  @P2 IMAD.WIDE R28, R15, 0x4, R28 ;  /* 0x000000040f1c2825 */ /* 0x010fca00078e021c */
[----:B------:R0:W-:Y:S02]  /*2050*/  @P2 STG.E desc[UR12][R28.64], R32 ;  /* 0x000000201c002986 */ /* 0x0001e4000c10190c */
[----:B------:R-:W4:Y:S01]  /*2060*/  LDC.64 R42, c[0x0][0x390] ;  /* 0x0000e400ff2a7b82 */ /* 0x000f220000000a00 */
[----:B---3--:R-:W-:-:S05]  /*2070*/  @P2 IMAD.WIDE R50, R15, 0x4, R50 ;  /* 0x000000040f322825 */ /* 0x008fca00078e0232 */
[----:B------:R0:W-:Y:S02]  /*2080*/  @P2 STG.E desc[UR12][R50.64], R33 ;  /* 0x0000002132002986 */ /* 0x0001e4000c10190c */
[----:B------:R-:W3:Y:S01]  /*2090*/  LDC.64 R46, c[0x0][0x398] ;  /* 0x0000e600ff2e7b82 */ /* 0x000ee20000000a00 */
[----:B-1----:R-:W-:-:S05]  /*20a0*/  @P3 IMAD.WIDE R30, R23, 0x4, R30 ;  /* 0x00000004171e3825 */ /* 0x002fca00078e021e */
[----:B------:R0:W-:Y:S01]  /*20b0*/  @P3 STG.E desc[UR12][R30.64], R34 ;  /* 0x000000221e003986 */ /* 0x0001e2000c10190c */
[----:B--2---:R-:W-:-:S05]  /*20c0*/  @P3 IMAD.WIDE R40, R23, 0x4, R40 ;  /* 0x0000000417283825 */ /* 0x004fca00078e0228 */
[----:B------:R0:W-:Y:S01]  /*20d0*/  @P3 STG.E desc[UR12][R40.64], R35 ;  /* 0x0000002328003986 */ /* 0x0001e2000c10190c */
[----:B----4-:R-:W-:-:S05]  /*20e0*/  @P4 IMAD.WIDE R42, R0, 0x4, R42 ;  /* 0x00000004002a4825 */ /* 0x010fca00078e022a */
[----:B------:R0:W-:Y:S01]  /*20f0*/  @P4 STG.E desc[UR12][R42.64], R36 ;  /* 0x000000242a004986 */ /* 0x0001e2000c10190c */
[----:B---3--:R-:W-:-:S05]  /*2100*/  @P4 IMAD.WIDE R46, R0, 0x4, R46 ;  /* 0x00000004002e4825 */ /* 0x008fca00078e022e */
[----:B------:R0:W-:Y:S01]  /*2110*/  @P4 STG.E desc[UR12][R46.64], R37 ;  /* 0x000000252e004986 */ /* 0x0001e2000c10190c */
[----:B------:R-:W-:Y:S05]  /*2120*/  @!P5 EXIT ;  /* 0x000000000000d94d */ /* 0x000fea0003800000 */
[----:B------:R-:W1:Y:S08]  /*2130*/  LDC.64 R4, c[0x0][0x390] ;  /* 0x0000e400ff047b82 */ /* 0x000e700000000a00 */
[----:B------:R-:W2:Y:S01]  /*2140*/  LDC.64 R6, c[0x0][0x398] ;  /* 0x0000e600ff067b82 */ /* 0x000ea20000000a00 */
[----:B-1----:R-:W-:-:S05]  /*2150*/  IMAD.WIDE R4, R2, 0x4, R4 ;  /* 0x0000000402047825 */ /* 0x002fca00078e0204 */
[----:B------:R-:W-:Y:S01]  /*2160*/  STG.E desc[UR12][R4.64], R38 ;  /* 0x0000002604007986 */ /* 0x000fe2000c10190c */
[----:B--2---:R-:W-:-:S05]  /*2170*/  IMAD.WIDE R2, R2, 0x4, R6 ;  /* 0x0000000402027825 */ /* 0x004fca00078e0206 */
[----:B------:R-:W-:Y:S01]  /*2180*/  STG.E desc[UR12][R2.64], R39 ;  /* 0x0000002702007986 */ /* 0x000fe2000c10190c */
[----:B------:R-:W-:Y:S05]  /*2190*/  EXIT ;  /* 0x000000000000794d */ /* 0x000fea0003800000 */
.L_x_1389:
[----:B------:R-:W0:Y:S01]  /*21a0*/  S2R R36, SR_TID.X ;  /* 0x0000000000247919 */ /* 0x000e220000002100 */
[----:B------:R-:W1:Y:S08]  /*21b0*/  LDC.64 R2, c[0x0][0x380] ;  /* 0x0000e000ff027b82 */ /* 0x000e700000000a00 */
[----:B------:R-:W2:Y:S01]  /*21c0*/  LDC.64 R8, c[0x0][0x388] ;  /* 0x0000e200ff087b82 */ /* 0x000ea20000000a00 */
[----:B0-----:R-:W-:-:S02]  /*21d0*/  LOP3.LUT R5, R36, 0x1f, RZ, 0xc0, !PT ;  /* 0x0000001f24057812 */ /* 0x001fc400078ec0ff */
[----:B------:R-:W-:-:S03]  /*21e0*/  LOP3.LUT R4, R36, 0x3e0, RZ, 0xc0, !PT ;  /* 0x000003e024047812 */ /* 0x000fc600078ec0ff */
[----:B------:R-:W-:-:S04]  /*21f0*/  IMAD.IADD R5, R6, 0x1, R5 ;  /* 0x0000000106057824 */ /* 0x000fc800078e0205 */
[----:B------:R-:W-:-:S04]  /*2200*/  IMAD R7, R4, 0x9, R5 ;  /* 0x0000000904077824 */ /* 0x000fc800078e0205 */
[----:B-1----:R-:W-:-:S05]  /*2210*/  IMAD.WIDE.U32 R4, R7, 0x4, R2 ;  /* 0x0000000407047825 */ /* 0x002fca00078e0002 */
[----:B------:R-:W3:Y:S04]  /*2220*/  LDG.E.CONSTANT R10, desc[UR12][R4.64] ;  /* 0x0000000c040a7981 */ /* 0x000ee8000c1e9900 */
[----:B------:R-:W4:Y:S04]  /*2230*/  LDG.E.CONSTANT R11, desc[UR12][R4.64+0x80] ;  /* 0x0000800c040b7981 */ /* 0x000f28000c1e9900 */
[----:B------:R-:W5:Y:S04]  /*2240*/  LDG.E.CONSTANT R12, desc[UR12][R4.64+0x100] ;  /* 0x0001000c040c7981 */ /* 0x000f68000c1e9900 */
[----:B------:R-:W5:Y:S04]  /*2250*/  LDG.E.CONSTANT R13, desc[UR12][R4.64+0x180] ;  /* 0x0001800c040d7981 */ /* 0x000f68000c1e9900 */
[----:B------:R-:W5:Y:S04]  /*2260*/  LDG.E.CONSTANT R14, desc[UR12][R4.64+0x200] ;  /* 0x0002000c040e7981 */ /* 0x000f68000c1e9900 */
[----:B------:R-:W5:Y:S04]  /*2270*/  LDG.E.CONSTANT R15, desc[UR12][R4.64+0x280] ;  /* 0x0002800c040f7981 */ /* 0x000f68000c1e9900 */
[----:B------:R-:W5:Y:S04]  /*2280*/  LDG.E.CONSTANT R16, desc[UR12][R4.64+0x300] ;  /* 0x0003000c04107981 */ /* 0x000f68000c1e9900 */
[----:B------:R-:W5:Y:S04]  /*2290*/  LDG.E.CONSTANT R17, desc[UR12][R4.64+0x380] ;  /* 0x0003800c04117981 */ /* 0x000f68000c1e9900 */
[----:B------:R0:W5:Y:S01]  /*22a0*/  LDG.E.CONSTANT R18, desc[UR12][R4.64+0x400] ;  /* 0x0004000c04127981 */ /* 0x000162000c1e9900 */
[----:B--2---:R-:W-:-:S05]  /*22b0*/  IMAD.WIDE.U32 R8, R7, 0x4, R8 ;  /* 0x0000000407087825 */ /* 0x004fca00078e0008 */
[----:B------:R-:W2:Y:S04]  /*22c0*/  LDG.E.CONSTANT R20, desc[UR12][R8.64] ;  /* 0x0000000c08147981 */ /* 0x000ea8000c1e9900 */
[----:B------:R-:W2:Y:S04]  /*22d0*/  LDG.E.CONSTANT R22, desc[UR12][R8.64+0x80] ;  /* 0x0000800c08167981 */ /* 0x000ea8000c1e9900 */
[----:B------:R-:W2:Y:S04]  /*22e0*/  LDG.E.CONSTANT R24, desc[UR12][R8.64+0x100] ;  /* 0x0001000c08187981 */ /* 0x000ea8000c1e9900 */
[----:B------:R-:W2:Y:S04]  /*22f0*/  LDG.E.CONSTANT R26, desc[UR12][R8.64+0x180] ;  /* 0x0001800c081a7981 */ /* 0x000ea8000c1e9900 */
[----:B------:R-:W2:Y:S04]  /*2300*/  LDG.E.CONSTANT R28, desc[UR12][R8.64+0x200] ;  /* 0x0002000c081c7981 */ /* 0x000ea8000c1e9900 */
[----:B------:R-:W2:Y:S04]  /*2310*/  LDG.E.CONSTANT R30, desc[UR12][R8.64+0x280] ;  /* 0x0002800c081e7981 */ /* 0x000ea8000c1e9900 */
[----:B------:R-:W2:Y:S04]  /*2320*/  LDG.E.CONSTANT R40, desc[UR12][R8.64+0x300] ;  /* 0x0003000c08287981 */ /* 0x000ea8000c1e9900 */
[----:B------:R-:W2:Y:S04]  /*2330*/  LDG.E.CONSTANT R44, desc[UR12][R8.64+0x380] ;  /* 0x0003800c082c7981 */ /* 0x000ea8000c1e9900 */
[----:B------:R-:W2:Y:S01]  /*2340*/  LDG.E.CONSTANT R46, desc[UR12][R8.64+0x400] ;  /* 0x0004000c082e7981 */ /* 0x000ea2000c1e9900 */
[----:B------:R-:W-:Y:S01]  /*2350*/  ISETP.NE.AND P0, PT, R36, RZ, PT ;  /* 0x000000ff2400720c */ /* 0x000fe20003f05270 */
[----:B------:R-:W-:-:S12]  /*2360*/  IMAD.MOV.U32 R34, RZ, RZ, RZ ;  /* 0x000000ffff227224 */ /* 0x000fd800078e00ff */
[----:B------:R-:W-:-:S05]  /*2370*/  @!P0 IMAD.WIDE.U32 R2, R6, 0x4, R2 ;  /* 0x0000000406028825 */ /* 0x000fca00078e0002 */
[----:B------:R1:W2:Y:S01]  /*2380*/  @!P0 LDG.E.CONSTANT R34, desc[UR12][R2.64+-0x4] ;  /* 0xfffffc0c02228981 */ /* 0x0002a2000c1e9900 */
[----:B------:R-:W0:Y:S01]  /*2390*/  S2UR UR5, SR_CgaCtaId ;  /* 0x00000000000579c3 */ /* 0x000e220000008800 */
[----:B------:R-:W-:Y:S01]  /*23a0*/  SHF.R.U32.HI R43, RZ, 0x5, R36 ;  /* 0x00000005ff2b7819 */ /* 0x000fe20000011624 */
[----:B------:R-:W-:Y:S01]  /*23b0*/  UMOV UR4, 0x400 ;  /* 0x0000040000047882 */ /* 0x000fe20000000000 */
[----:B------:R-:W1:Y:S01]  /*23c0*/  S2R R38, SR_LANEID ;  /* 0x0000000000267919 */ /* 0x000e620000000000 */
[----:B------:R-:W-:Y:S02]  /*23d0*/  ISETP.NE.AND P0, PT, R36, RZ, PT ;  /* 0x000000ff2400720c */ /* 0x000fe40003f05270 */
[C---:B------:R-:W-:Y:S02]  /*23e0*/  ISETP.NE.AND P6, PT, R43.reuse, 0x2, PT ;  /* 0x000000022b00780c */ /* 0x040fe40003fc5270 */
[C---:B------:R-:W-:Y:S01]  /*23f0*/  ISETP.NE.AND P4, PT, R43.reuse, 0x4, PT ;  /* 0x000000042b00780c */ /* 0x040fe20003f85270 */
[----:B0-----:R-:W-:Y:S01]  /*2400*/  ULEA UR4, UR5, UR4, 0x18 ;  /* 0x0000000405047291 */ /* 0x001fe2000f8ec0ff */
[----:B-1----:R-:W-:-:S05]  /*2410*/  IMAD R4, R43, 0x120, R38 ;  /* 0x000001202b047824 */ /* 0x002fca00078e0226 */
[----:B------:R-:W-:-:S05]  /*2420*/  LEA R19, R4, UR4, 0x2 ;  /* 0x0000000404137c11 */ /* 0x000fca000f8e10ff */
[----:B------:R-:W-:Y:S01]  /*2430*/  IMAD R21, R38, 0x20, R19 ;  /* 0x0000002026157824 */ /* 0x000fe200078e0213 */
[----:B---3--:R-:W-:Y:S04]  /*2440*/  STS [R19], R10 ;  /* 0x0000000a13007388 */ /* 0x008fe80000000800 */
[----:B----4-:R-:W-:Y:S04]  /*2450*/  STS [R19+0x80], R11 ;  /* 0x0000800b13007388 */ /* 0x010fe80000000800 */
[----:B-----5:R-:W-:Y:S04]  /*2460*/  STS [R19+0x100], R12 ;  /* 0x0001000c13007388 */ /* 0x020fe80000000800 */
[----:B------:R-:W-:Y:S04]  /*2470*/  STS [R19+0x180], R13 ;  /* 0x0001800d13007388 */ /* 0x000fe80000000800 */
        /* <DEDUP_REMOVED lines=10> */
[----:B------:R-:W-:Y:S04]  /*2520*/  LDS R8, [R21+0xc] ;  /* 0x00000c0015087984 */ /* 0x000fe80000000800 */
[----:B------:R-:W-:Y:S04]  /*2530*/  LDS R10, [R21+0x10] ;  /* 0x00001000150a7984 */ /* 0x000fe80000000800 */
[----:B------:R-:W-:Y:S04]  /*2540*/  LDS R12, [R21+0x14] ;  /* 0x00001400150c7984 */ /* 0x000fe80000000800 */
[----:B------:R-:W-:Y:S04]  /*2550*/  LDS R14, [R21+0x18] ;  /* 0x00001800150e7984 */ /* 0x000fe80000000800 */
[----:B------:R-:W-:Y:S01]  /*2560*/  LDS R32, [R21+0x1c] ;  /* 0x00001c0015207984 */ /* 0x000fe20000000800 */
[----:B------:R-:W-:Y:S01]  /*2570*/  BAR.SYNC.DEFER_BLOCKING 0x0 ;  /* 0x0000000000007b1d */ /* 0x000fe20000010000 */
[----:B0-----:R-:W-:-:S02]  /*2580*/  ISETP.NE.AND P1, PT, R2, R4, PT ;  /* 0x000000040200720c */ /* 0x001fc40003f25270 */
[----:B-1----:R-:W-:-:S03]  /*2590*/  ISETP.NE.AND P2, PT, R4, R6, PT ;  /* 0x000000060400720c */ /* 0x002fc60003f45270 */
[----:B--2---:R0:W-:Y:S04]  /*25a0*/  STS [R19], R20 ;  /* 0x0000001413007388 */ /* 0x0041e80000000800 */
[----:B------:R-:W-:Y:S04]  /*25b0*/  STS [R19+0x80], R22 ;  /* 0x0000801613007388 */ /* 0x000fe80000000800 */
[----:B------:R-:W-:Y:S01]  /*25c0*/  STS [R19+0x100], R24 ;  /* 0x0001001813007388 */ /* 0x000fe20000000800 */
[----:B0-----:R-:W-:-:S03]  /*25d0*/  LEA R20, R36, UR4, 0x2 ;  /* 0x0000000424147c11 */ /* 0x001fc6000f8e10ff */
        /* <DEDUP_REMOVED lines=22> */
[----:B------:R-:W-:Y:S01]  /*2740*/  BAR.SYNC.DEFER_BLOCKING 0x0 ;  /* 0x0000000000007b1d */ /* 0x000fe20000010000 */
[----:B------:R-:W-:-:S03]  /*2750*/  IMAD.MOV.U32 R16, RZ, RZ, 0x2 ;  /* 0x00000002ff107424 */ /* 0x000fc600078e00ff */
[----:B--2---:R-:W-:Y:S02]  /*2760*/  FADD R18, R9, R18 ;  /* 0x0000001209127221 */ /* 0x004fe40000000000 */
[----:B------:R-:W0:Y:S02]  /*2770*/  @P0 LDS R34, [R20+0x478] ;  /* 0x0004780014220984 */ /* 0x000e240000000800 */
[----:B0-----:R-:W-:-:S04]  /*2780*/  ISETP.NE.AND P0, PT, R34, R2, PT ;  /* 0x000000022200720c */ /* 0x001fc80003f05270 */
[----:B------:R-:W-:-:S09]  /*2790*/  SEL R17, RZ, 0x1, !P0 ;  /* 0x00000001ff117807 */ /* 0x000fd20004000000 */
[----:B------:R-:W-:Y:S01]  /*27a0*/  @!P0 IMAD.MOV R16, RZ, RZ, 0x1 ;  /* 0x00000001ff108424 */ /* 0x000fe200078e02ff */
[----:B------:R-:W-:Y:S01]  /*27b0*/  ISETP.NE.AND P0, PT, R6, R8, PT ;  /* 0x000000080600720c */ /* 0x000fe20003f05270 */
[----:B------:R-:W-:Y:S01]  /*27c0*/  @!P1 IMAD.MOV R16, RZ, RZ, R17 ;  /* 0x000000ffff109224 */ /* 0x000fe200078e0211 */
[----:B------:R-:W-:Y:S02]  /*27d0*/  ISETP.NE.AND P1, PT, R8, R10, PT ;  /* 0x0000000a0800720c */ /* 0x000fe40003f25270 */
[----:B------:R-:W-:Y:S01]  /*27e0*/  FSEL R18, R9, R18, P0 ;  /* 0x0000001209127208 */ /* 0x000fe20000000000 */
[----:B------:R-:W-:Y:S02]  /*27f0*/  VIADD R17, R16, 0x1 ;  /* 0x0000000110117836 */ /* 0x000fe40000000000 */
[----:B------:R-:W-:Y:S01]  /*2800*/  @!P2 IMAD.MOV R17, RZ, RZ, R16 ;  /* 0x000000ffff11a224 */ /* 0x000fe200078e0210 */
[----:B------:R-:W-:Y:S01]  /*2810*/  ISETP.NE.AND P2, PT, R32, R37, PT ;  /* 0x000000252000720c */ /* 0x000fe20003f45270 */
[----:B------:R-:W-:-:S03]  /*2820*/  FADD R18, R11, R18 ;  /* 0x000000120b127221 */ /* 0x000fc60000000000 */
[----:B------:R-:W-:Y:S01]  /*2830*/  IADD3 R16, PT, PT, R17, 0x1, RZ ;  /* 0x0000000111107810 */ /* 0x000fe20007ffe0ff */
[----:B------:R-:W-:Y:S01]  /*2840*/  @!P0 IMAD.MOV R16, RZ, RZ, R17 ;  /* 0x000000ffff108224 */ /* 0x000fe200078e0211 */
[----:B------:R-:W-:Y:S02]  /*2850*/  FSEL R18, R11, R18, P1 ;  /* 0x000000120b127208 */ /* 0x000fe40000800000 */
[----:B------:R-:W-:Y:S01]  /*2860*/  ISETP.NE.AND P0, PT, R10, R12, PT ;  /* 0x0000000c0a00720c */ /* 0x000fe20003f05270 */
[----:B------:R-:W-:Y:S02]  /*2870*/  VIADD R17, R16, 0x1 ;  /* 0x0000000110117836 */ /* 0x000fe40000000000 */
[----:B------:R-:W-:Y:S01]  /*2880*/  FADD R18, R13, R18 ;  /* 0x000000120d127221 */ /* 0x000fe20000000000 */
[----:B------:R-:W-:Y:S01]  /*2890*/  @!P1 IMAD.MOV R17, RZ, RZ, R16 ;  /* 0x000000ffff119224 */ /* 0x000fe200078e0210 */
[----:B------:R-:W-:-:S03]  /*28a0*/  ISETP.NE.AND P1, PT, R12, R14, PT ;  /* 0x0000000e0c00720c */ /* 0x000fc60003f25270 */
[----:B------:R-:W-:Y:S01]  /*28b0*/  FSEL R18, R13, R18, P0 ;  /* 0x000000120d127208 */ /* 0x000fe20000000000 */
[----:B------:R-:W-:-:S04]  /*28c0*/  VIADD R16, R17, 0x1 ;  /* 0x0000000111107836 */ /* 0x000fc80000000000 */
[----:B------:R-:W-:Y:S01]  /*28d0*/  FADD R18, R15, R18 ;  /* 0x000000120f127221 */ /* 0x000fe20000000000 */
[----:B------:R-:W-:Y:S01]  /*28e0*/  @!P0 IMAD.MOV R16, RZ, RZ, R17 ;  /* 0x000000ffff108224 */ /* 0x000fe200078e0211 */
[----:B------:R-:W-:-:S03]  /*28f0*/  ISETP.NE.AND P0, PT, R14, R32, PT ;  /* 0x000000200e00720c */ /* 0x000fc60003f05270 */
[----:B------:R-:W-:Y:S01]  /*2900*/  FSEL R18, R15, R18, P1 ;  /* 0x000000120f127208 */ /* 0x000fe20000800000 */
[----:B------:R-:W-:Y:S02]  /*2910*/  VIADD R19, R16, 0x1 ;  /* 0x0000000110137836 */ /* 0x000fe40000000000 */
[----:B------:R-:W-:Y:S01]  /*2920*/  @!P1 IMAD.MOV R19, RZ, RZ, R16 ;  /* 0x000000ffff139224 */ /* 0x000fe200078e0210 */
[----:B------:R-:W-:Y:S01]  /*2930*/  ISETP.GE.AND P1, PT, R38, 0x1, PT ;  /* 0x000000012600780c */ /* 0x000fe20003f26270 */
[----:B------:R-:W-:-:S05]  /*2940*/  FADD R18, R33, R18 ;  /* 0x0000001221127221 */ /* 0x000fca0000000000 */
[----:B------:R-:W-:Y:S01]  /*2950*/  FSEL R17, R33, R18, P0 ;  /* 0x0000001221117208 */ /* 0x000fe20000000000 */
[----:B------:R-:W-:Y:S02]  /*2960*/  VIADD R18, R19, 0x1 ;  /* 0x0000000113127836 */ /* 0x000fe40000000000 */
[----:B------:R-:W-:Y:S02]  /*2970*/  @!P0 IMAD.MOV R18, RZ, RZ, R19 ;  /* 0x000000ffff128224 */ /* 0x000fe400078e0213 */
[----:B------:R-:W-:Y:S02]  /*2980*/  @!P2 FADD R42, R42, R17 ;  /* 0x000000112a2aa221 */ /* 0x000fe40000000000 */
[----:B------:R-:W-:Y:S02]  /*2990*/  VIADD R16, R18, 0x1 ;  /* 0x0000000112107836 */ /* 0x000fe40000000000 */
[----:B------:R-:W-:Y:S01]  /*29a0*/  @!P2 IMAD.MOV R16, RZ, RZ, R18 ;  /* 0x000000ffff10a224 */ /* 0x000fe200078e0212 */
[----:B------:R-:W0:Y:S01]  /*29b0*/  SHFL.UP PT, R19, R42, 0x1, RZ ;  /* 0x042000002a137989 */ /* 0x000e2200000e00ff */
[----:B------:R-:W-:-:S03]  /*29c0*/  ISETP.NE.AND P2, PT, R38, 0x1f, PT ;  /* 0x0000001f2600780c */ /* 0x000fc60003f45270 */
[----:B------:R-:W1:Y:S01]  /*29d0*/  SHFL.UP PT, R17, R16, 0x1, RZ ;  /* 0x0420000010117989 */ /* 0x000e6200000e00ff */
[----:B------:R-:W-:-:S09]  /*29e0*/  ISETP.NE.AND P0, PT, R16, RZ, PT ;  /* 0x000000ff1000720c */ /* 0x000fd20003f05270 */
[----:B------:R-:W-:Y:S01]  /*29f0*/  @!P2 LEA R44, R43, UR4, 0x3 ;  /* 0x000000042b2cac11 */ /* 0x000fe2000f8e18ff */
[----:B0-----:R-:W-:Y:S01]  /*2a00*/  FADD R19, R42, R19 ;  /* 0x000000132a137221 */ /* 0x001fe20000000000 */
[----:B-1----:R-:W-:-:S04]  /*2a10*/  SEL R17, R17, RZ, P1 ;  /* 0x000000ff11117207 */ /* 0x002fc80000800000 */
[----:B------:R-:W-:Y:S02]  /*2a20*/  @P1 FSEL R42, R19, R42, !P0 ;  /* 0x0000002a132a1208 */ /* 0x000fe40004000000 */
[----:B------:R-:W-:Y:S01]  /*2a30*/  ISETP.GE.AND P1, PT, R38, 0x2, PT ;  /* 0x000000022600780c */ /* 0x000fe20003f26270 */
[----:B------:R-:W-:Y:S02]  /*2a40*/  IMAD.IADD R17, R17, 0x1, R16 ;  /* 0x0000000111117824 */ /* 0x000fe400078e0210 */
[----:B------:R-:W0:Y:S03]  /*2a50*/  SHFL.UP PT, R19, R42, 0x2, RZ ;  /* 0x044000002a137989 */ /* 0x000e2600000e00ff */
[----:B------:R-:W-:Y:S01]  /*2a60*/  ISETP.NE.AND P0, PT, R17, RZ, PT ;  /* 0x000000ff1100720c */ /* 0x000fe20003f05270 */
[----:B------:R-:W1:Y:S01]  /*2a70*/  SHFL.UP PT, R18, R17, 0x2, RZ ;  /* 0x0440000011127989 */ /* 0x000e6200000e00ff */
        /* <DEDUP_REMOVED lines=19> */
[----:B------:R-:W-:Y:S02]  /*2bb0*/  IADD3 R16, PT, PT, R17, R16, RZ ;  /* 0x0000001011107210 */ /* 0x000fe40007ffe0ff */
[----:B------:R-:W-:Y:S01]  /*2bc0*/  ISETP.GE.AND P1, PT, R38, 0x10, PT ;  /* 0x000000102600780c */ /* 0x000fe20003f26270 */
[----:B------:R-:W0:Y:S01]  /*2bd0*/  SHFL.UP PT, R19, R42, 0x10, RZ ;  /* 0x060000002a137989 */ /* 0x000e2200000e00ff */
[----:B------:R-:W-:-:S03]  /*2be0*/  ISETP.NE.AND P0, PT, R16, RZ, PT ;  /* 0x000000ff1000720c */ /* 0x000fc60003f05270 */
[----:B------:R-:W1:Y:S01]  /*2bf0*/  SHFL.UP PT, R18, R16, 0x10, RZ ;  /* 0x0600000010127989 */ /* 0x000e6200000e00ff */
[----:B0-----:R-:W-:Y:S01]  /*2c00*/  FADD R19, R42, R19 ;  /* 0x000000132a137221 */ /* 0x001fe20000000000 */
[----:B-1----:R-:W-:-:S04]  /*2c10*/  SEL R17, R18, RZ, P1 ;  /* 0x000000ff12117207 */ /* 0x002fc80000800000 */
[----:B------:R-:W-:Y:S02]  /*2c20*/  FSEL R41, R19, R42, !P0 ;  /* 0x0000002a13297208 */ /* 0x000fe40004000000 */
[----:B------:R-:W-:Y:S01]  /*2c30*/  ISETP.NE.AND P0, PT, R43, 0x3, PT ;  /* 0x000000032b00780c */ /* 0x000fe20003f05270 */
[----:B------:R-:W-:Y:S01]  /*2c40*/  IMAD.IADD R40, R16, 0x1, R17 ;  /* 0x0000000110287824 */ /* 0x000fe200078e0211 */
[----:B------:R-:W-:-:S04]  /*2c50*/  FSEL R35, R42, R41, !P1 ;  /* 0x000000292a237208 */ /* 0x000fc80004800000 */
[----:B------:R-:W-:Y:S01]  /*2c60*/  @!P2 STS.64 [R44], R40 ;  /* 0x000000282c00a388 */ /* 0x000fe20000000a00 */
[----:B------:R-:W-:Y:S06]  /*2c70*/  BAR.SYNC.DEFER_BLOCKING 0x0 ;  /* 0x0000000000007b1d */ /* 0x000fec0000010000 */
[----:B------:R-:W-:Y:S04]  /*2c80*/  SHFL.UP PT, R35, R35, 0x1, RZ ;  /* 0x0420000023237989 */ /* 0x000fe800000e00ff */
[----:B------:R-:W0:Y:S04]  /*2c90*/  LDS.128 R16, [UR4] ;  /* 0x00000004ff107984 */ /* 0x000e280008000c00 */
[----:B------:R-:W1:Y:S04]  /*2ca0*/  LDS.128 R20, [UR4+0x10] ;  /* 0x00001004ff147984 */ /* 0x000e680008000c00 */
[----:B------:R-:W2:Y:S04]  /*2cb0*/  LDS.128 R24, [UR4+0x20] ;  /* 0x00002004ff187984 */ /* 0x000ea80008000c00 */
[----:B------:R-:W3:Y:S01]  /*2cc0*/  LDS.128 R28, [UR4+0x30] ;  /* 0x00003004ff1c7984 */ /* 0x000ee20008000c00 */
[----:B0-----:R-:W-:Y:S01]  /*2cd0*/  IMAD.IADD R39, R16, 0x1, R18 ;  /* 0x0000000110277824 */ /* 0x001fe200078e0212 */
[----:B------:R-:W-:-:S03]  /*2ce0*/  ISETP.NE.AND P1, PT, R18, RZ, PT ;  /* 0x000000ff1200720c */ /* 0x000fc60003f25270 */
[C---:B-1----:R-:W-:Y:S01]  /*2cf0*/  IMAD.IADD R41, R39.reuse, 0x1, R20 ;  /* 0x0000000127297824 */ /* 0x042fe200078e0214 */
[----:B------:R-:W-:Y:S02]  /*2d00*/  SEL R16, R39, R16, !P6 ;  /* 0x0000001027107207 */ /* 0x000fe40007000000 */
[----:B------:R-:W-:Y:S01]  /*2d10*/  ISETP.NE.AND P5, PT, R20, RZ, PT ;  /* 0x000000ff1400720c */ /* 0x000fe20003fa5270 */
[----:B------:R-:W0:Y:S01]  /*2d20*/  SHFL.UP PT, R39, R40, 0x1, RZ ;  /* 0x0420000028277989 */ /* 0x000e2200000e00ff */
[----:B------:R-:W-:Y:S02]  /*2d30*/  ISETP.NE.AND P2, PT, R22, RZ, PT ;  /* 0x000000ff1600720c */ /* 0x000fe40003f45270 */
[----:B--2---:R-:W-:Y:S02]  /*2d40*/  ISETP.NE.AND P3, PT, R24, RZ, PT ;  /* 0x000000ff1800720c */ /* 0x004fe40003f65270 */
[----:B------:R-:W-:Y:S01]  /*2d50*/  SEL R18, R41, R16, !P0 ;  /* 0x0000001029127207 */ /* 0x000fe20004000000 */
[----:B------:R-:W-:Y:S01]  /*2d60*/  @!P1 FADD R19, R17, R19 ;  /* 0x0000001311139221 */ /* 0x000fe20000000000 */
[----:B------:R-:W-:Y:S01]  /*2d70*/  ISETP.GE.U32.AND P1, PT, R36, 0x20, PT ;  /* 0x000000202400780c */ /* 0x000fe20003f26070 */
[----:B------:R-:W-:-:S03]  /*2d80*/  IMAD.IADD R41, R22, 0x1, R41 ;  /* 0x0000000116297824 */ /* 0x000fc600078e0229 */
[C---:B------:R-:W-:Y:S01]  /*2d90*/  FSEL R16, R19.reuse, R17, !P6 ;  /* 0x0000001113107208 */ /* 0x040fe20007000000 */
[----:B------:R-:W-:Y:S01]  /*2da0*/  @!P5 FADD R21, R19, R21 ;  /* 0x000000151315d221 */ /* 0x000fe20000000000 */
[----:B------:R-:W-:Y:S02]  /*2db0*/  ISETP.NE.AND P5, PT, R26, RZ, PT ;  /* 0x000000ff1a00720c */ /* 0x000fe40003fa5270 */
[----:B------:R-:W-:Y:S01]  /*2dc0*/  SEL R18, R41, R18, !P4 ;  /* 0x0000001229127207 */ /* 0x000fe20006000000 */
[----:B------:R-:W-:Y:S01]  /*2dd0*/  @!P2 FADD R23, R23, R21 ;  /* 0x000000151717a221 */ /* 0x000fe20000000000 */
[----:B------:R-:W-:Y:S01]  /*2de0*/  FSEL R16, R21, R16, !P0 ;  /* 0x0000001015107208 */ /* 0x000fe20004000000 */
[----:B------:R-:W-:Y:S01]  /*2df0*/  IMAD.IADD R41, R41, 0x1, R24 ;  /* 0x0000000129297824 */ /* 0x000fe200078e0218 */
[----:B---3--:R-:W-:Y:S01]  /*2e00*/  ISETP.NE.AND P2, PT, R28, RZ, PT ;  /* 0x000000ff1c00720c */ /* 0x008fe20003f45270 */
[----:B------:R-:W-:Y:S01]  /*2e10*/  @!P3 FADD R25, R23, R25 ;  /* 0x000000191719b221 */ /* 0x000fe20000000000 */
[----:B------:R-:W-:-:S02]  /*2e20*/  ISETP.NE.AND P0, PT, R43, 0x5, PT ;  /* 0x000000052b00780c */ /* 0x000fc40003f05270 */
[----:B------:R-:W-:Y:S02]  /*2e30*/  FSEL R16, R23, R16, !P4 ;  /* 0x0000001017107208 */ /* 0x000fe40006000000 */
[----:B0-----:R-:W-:Y:S01]  /*2e40*/  @P1 ISETP.NE.AND P3, PT, R39, RZ, PT ;  /* 0x000000ff2700120c */ /* 0x001fe20003f65270 */
[----:B------:R-:W-:Y:S01]  /*2e50*/  @!P5 FADD R27, R27, R25 ;  /* 0x000000191b1bd221 */ /* 0x000fe20000000000 */
[----:B------:R-:W-:Y:S01]  /*2e60*/  SEL R18, R41, R18, !P0 ;  /* 0x0000001229127207 */ /* 0x000fe20004000000 */
[----:B------:R-:W-:Y:S01]  /*2e70*/  IMAD.IADD R41, R26, 0x1, R41 ;  /* 0x000000011a297824 */ /* 0x000fe200078e0229 */
[----:B------:R-:W-:Y:S02]  /*2e80*/  FSEL R16, R25, R16, !P0 ;  /* 0x0000001019107208 */ /* 0x000fe40004000000 */
[----:B------:R-:W-:Y:S01]  /*2e90*/  PLOP3.LUT P0, PT, PT, PT, PT, 0x80, 0x8 ;  /* 0x000000000008781c */ /* 0x000fe20003f0f070 */
[----:B------:R-:W-:Y:S01]  /*2ea0*/  @!P2 FADD R29, R27, R29 ;  /* 0x0000001d1b1da221 */ /* 0x000fe20000000000 */
[----:B------:R-:W-:-:S02]  /*2eb0*/  ISETP.NE.AND P4, PT, R43, 0x6, PT ;  /* 0x000000062b00780c */ /* 0x000fc40003f85270 */
[----:B------:R-:W-:Y:S02]  /*2ec0*/  @P1 PLOP3.LUT P0, PT, P3, PT, PT, 0x80, 0x8 ;  /* 0x000000000008181c */ /* 0x000fe40001f0f070 */
[----:B------:R-:W-:Y:S02]  /*2ed0*/  ISETP.NE.AND P3, PT, R43, 0x7, PT ;  /* 0x000000072b00780c */ /* 0x000fe40003f65270 */
[----:B------:R-:W-:Y:S02]  /*2ee0*/  FSEL R16, R27, R16, !P4 ;  /* 0x000000101b107208 */ /* 0x000fe40006000000 */
[----:B------:R-:W-:Y:S02]  /*2ef0*/  ISETP.NE.AND P2, PT, R30, RZ, PT ;  /* 0x000000ff1e00720c */ /* 0x000fe40003f45270 */
[C---:B------:R-:W-:Y:S01]  /*2f00*/  SEL R18, R41.reuse, R18, !P4 ;  /* 0x0000001229127207 */ /* 0x040fe20006000000 */
[----:B------:R-:W-:Y:S01]  /*2f10*/  IMAD.IADD R41, R41, 0x1, R28 ;  /* 0x0000000129297824 */ /* 0x000fe200078e021c */
[----:B------:R-:W-:-:S02]  /*2f20*/  FSEL R16, R29, R16, !P3 ;  /* 0x000000101d107208 */ /* 0x000fc40005800000 */
[----:B------:R-:W-:Y:S01]  /*2f30*/  @P1 ISETP.NE.AND P4, PT, R38, RZ, PT ;  /* 0x000000ff2600120c */ /* 0x000fe20003f85270 */
[----:B------:R-:W-:Y:S01]  /*2f40*/  IMAD.IADD R30, R30, 0x1, R41 ;  /* 0x000000011e1e7824 */ /* 0x000fe200078e0229 */
[----:B------:R-:W-:Y:S01]  /*2f50*/  SEL R18, R41, R18, !P3 ;  /* 0x0000001229127207 */ /* 0x000fe20005800000 */
[----:B------:R-:W-:Y:S01]  /*2f60*/  @!P0 FADD R35, R35, R16 ;  /* 0x0000001023238221 */ /* 0x000fe20000000000 */
[----:B------:R-:W-:-:S03]  /*2f70*/  @P1 SEL R17, R39, RZ, P4 ;  /* 0x000000ff27111207 */ /* 0x000fc60002000000 */
[----:B------:R-:W-:Y:S01]  /*2f80*/  @!P2 FADD R31, R31, R29 ;  /* 0x0000001d1f1fa221 */ /* 0x000fe20000000000 */
[----:B------:R-:W-:Y:S01]  /*2f90*/  @P1 FSEL R35, R16, R35, !P4 ;  /* 0x0000002310231208 */ /* 0x000fe20006000000 */
[----:B------:R-:W-:Y:S01]  /*2fa0*/  @P1 IMAD.IADD R39, R18, 0x1, R17 ;  /* 0x0000000112271824 */ /* 0x000fe200078e0211 */
[----:B------:R-:W-:Y:S06]  /*2fb0*/  @P1 BRA `(.L_x_1399) ;  /* 0x0000000c00001947 */ /* 0x000fec0003800000 */
[----:B------:R-:W0:Y:S01]  /*2fc0*/  LDC.64 R24, c[0x0][0x3a8] ;  /* 0x0000ea00ff187b82 */ /* 0x000e220000000a00 */
[----:B------:R-:W-:Y:S01]  /*2fd0*/  ISETP.NE.AND P2, PT, R36, RZ, PT ;  /* 0x000000ff2400720c */ /* 0x000fe20003f45270 */
[----:B------:R-:W1:-:S12]  /*2fe0*/  LDCU UR5, c[0x0][0x370] ;  /* 0x00006e00ff0577ac */ /* 0x000e580008000800 */
[----:B------:R-:W-:Y:S01]  /*2ff0*/  @!P2 IMAD.MOV.U32 R18, RZ, RZ, 0x64 ;  /* 0x00000064ff12a424 */ /* 0x000fe200078e00ff */
[----:B------:R2:W-:Y:S01]  /*3000*/  @!P2 STS [UR4+0x74], R30 ;  /* 0x0000741eff00a988 */ /* 0x0005e20008000804 */
[----:B------:R-:W-:Y:S02]  /*3010*/  @!P2 IMAD.MOV.U32 R19, RZ, RZ, 0x0 ;  /* 0x00000000ff13a424 */ /* 0x000fe400078e00ff */
[----:B------:R-:W-:Y:S01]  /*3020*/  @!P2 IMAD.MOV.U32 R16, RZ, RZ, R30 ;  /* 0x000000ffff10a224 */ /* 0x000fe200078e001e */
[----:B------:R2:W-:Y:S01]  /*3030*/  @!P2 STS [UR4+0x78], R31 ;  /* 0x0000781fff00a988 */ /* 0x0005e20008000804 */
[----:B------:R-:W-:Y:S01]  /*3040*/  @!P2 IMAD.MOV.U32 R17, RZ, RZ, R31 ;  /* 0x000000ffff11a224 */ /* 0x000fe200078e001f */
[----:B-1----:R-:W-:Y:S01]  /*3050*/  UISETP.GT.U32.AND UP0, UPT, UR5, 0x1f3, UPT ;  /* 0x000001f30500788c */ /* 0x002fe2000bf04070 */
[----:B0-----:R-:W-:-:S05]  /*3060*/  IMAD.WIDE.U32 R24, R0, 0x10, R24 ;  /* 0x0000001000187825 */ /* 0x001fca00078e0018 */
[----:B------:R2:W-:Y:S03]  /*3070*/  @!P2 ST.E.128.STRONG.GPU desc[UR12][R24.64+0x200], R16 ;  /* 0x000200101800a985 */ /* 0x0005e6000c10fd0c */
[----:B------:R-:W-:Y:S05]  /*3080*/  BRA.U UP0, `(.L_x_1400) ;  /* 0x0000000100087547 */ /* 0x000fea000b800000 */
[----:B------:R0:W-:Y:S06]  /*3090*/  MEMBAR.SC.CTA ;  /* 0x0000000000007992 */ /* 0x0001ec0000000000 */
[----:B0-----:R-:W-:Y:S05]  /*30a0*/  BRA `(.L_x_1401) ;  /* 0x0000000000087947 */ /* 0x001fea0003800000 */
.L_x_1400:
[----:B------:R-:W-:Y:S05]  /*30b0*/  NANOSLEEP 0x1c2 ;  /* 0x000001c20000795d */ /* 0x000fea0003800000 */
[----:B------:R-:W-:Y:S01]  /*30c0*/  NOP ;  /* 0x0000000000007918 */ /* 0x000fe20000000000 */
.L_x_1401:
[----:B--2---:R-:W-:-:S03]  /*30d0*/  IMAD.WIDE.U32 R16, R36, 0x10, RZ ;  /* 0x0000001024107825 */ /* 0x004fc600078e00ff */
[----:B------:R-:W-:Y:S02]  /*30e0*/  LOP3.LUT R23, R16, 0xfffffff0, RZ, 0x3c, !PT ;  /* 0xfffffff010177812 */ /* 0x000fe400078e3cff */
[----:B------:R-:W-:Y:S02]  /*30f0*/  LOP3.LUT R17, RZ, R17, RZ, 0x33, !PT ;  /* 0x00000011ff117212 */ /* 0x000fe400078e33ff */
[----:B------:R-:W-:-:S05]  /*3100*/  IADD3 R22, P0, PT, R24, R23, RZ ;  /* 0x0000001718167210 */ /* 0x000fca0007f1e0ff */
[----:B------:R-:W-:-:S08]  /*3110*/  IMAD.X R23, R25, 0x1, R17, P0 ;  /* 0x0000000119177824 */ /* 0x000fd000000e0611 */
.L_x_1403:
[----:B------:R-:W2:Y:S01]  /*3120*/  LD.E.128.STRONG.GPU R16, desc[UR12][R22.64+0x200] ;  /* 0x0002000c16107980 */ /* 0x000ea2000c10fd00 */
[----:B------:R-:W-:Y:S05]  /*3130*/  YIELD ;  /* 0x0000000000007946 */ /* 0x000fea0003800000 */
[----:B------:R-:W-:Y:S01]  /*3140*/  UMOV UR5, 0xffffffff ;  /* 0xffffffff00057882 */ /* 0x000fe20000000000 */
[----:B--2---:R-:W-:-:S04]  /*3150*/  ISETP.NE.U32.AND P0, PT, R18, 0x63, PT ;  /* 0x000000631200780c */ /* 0x004fc80003f05070 */
[----:B------:R-:W-:Y:S01]  /*3160*/  ISETP.NE.AND.EX P0, PT, R19, RZ, PT, P0 ;  /* 0x000000ff1300720c */ /* 0x000fe20003f05300 */
[----:B------:R-:W-:-:S12]  /*3170*/  BRA.DIV UR5, `(.L_x_1402) ;  /* 0x0000007605f47947 */ /* 0x000fd8000b800000 */
[----:B------:R-:W-:-:S13]  /*3180*/  VOTE.ANY P0, !P0 ;  /* 0x0000000000ff7806 */ /* 0x000fda0004000100 */
.L_x_1459:
[----:B------:R-:W-:Y:S05]  /*3190*/  @P0 BRA `(.L_x_1403) ;  /* 0xfffffffc00e00947 */ /* 0x000fea000383ffff */
[----:B------:R-:W-:Y:S01]  /*31a0*/  UMOV UR5, 0xffffffff ;  /* 0xffffffff00057882 */ /* 0x000fe20000000000 */
[----:B------:R-:W-:-:S04]  /*31b0*/  ISETP.NE.U32.AND P0, PT, R18, 0x65, PT ;  /* 0x000000651200780c */ /* 0x000fc80003f05070 */
[----:B------:R-:W-:Y:S01]  /*31c0*/  ISETP.NE.AND.EX P0, PT, R19, RZ, PT, P0 ;  /* 0x000000ff1300720c */ /* 0x000fe20003f05300 */
[----:B------:R-:W-:-:S12]  /*31d0*/  BRA.DIV UR5, `(.L_x_1404) ;  /* 0x0000007605fc7947 */ /* 0x000fd8000b800000 */
[----:B------:R-:W0:Y:S01]  /*31e0*/  S2R R26, SR_GEMASK ;  /* 0x00000000001a7919 */ /* 0x000e220000003c00 */
[----:B------:R-:W-:Y:S01]  /*31f0*/  VOTE.ANY R20, PT, !P0 ;  /* 0x0000000000147806 */ /* 0x000fe200040e0100 */
[----:B------:R-:W1:Y:S01]  /*3200*/  LDC.64 R40, c[0x0][0x3a8] ;  /* 0x0000ea00ff287b82 */ /* 0x000e620000000a00 */
[----:B------:R-:W-:Y:S02]  /*3210*/  ISETP.NE.AND P1, PT, R16, RZ, PT ;  /* 0x000000ff1000720c */ /* 0x000fe40003f25270 */
[----:B-1----:R-:W-:-:S05]  /*3220*/  IADD3 R40, P5, PT, R40, 0x200, RZ ;  /* 0x0000020028287810 */ /* 0x002fca0007fbe0ff */
[----:B------:R-:W-:Y:S01]  /*3230*/  IMAD.X R41, RZ, RZ, R41, P5 ;  /* 0x000000ffff297224 */ /* 0x000fe200028e0629 */
[----:B0-----:R-:W-:-:S04]  /*3240*/  LOP3.LUT R20, R20, 0x80000000, R26, 0xec, !PT ;  /* 0x8000000014147812 */ /* 0x001fc800078eec1a */
[----:B------:R-:W-:-:S04]  /*3250*/  IADD3 R21, PT, PT, R20, -0x1, RZ ;  /* 0xffffffff14157810 */ /* 0x000fc80007ffe0ff */
[----:B------:R-:W-:-:S04]  /*3260*/  LOP3.LUT R21, R20, R21, RZ, 0xc, !PT ;  /* 0x0000001514157212 */ /* 0x000fc800078e0cff */
[----:B------:R0:W1:Y:S02]  /*3270*/  POPC R22, R21 ;  /* 0x0000001500167309 */ /* 0x0000640000000000 */
[C---:B0-----:R-:W-:Y:S01]  /*3280*/  VIADD R21, R38.reuse, 0x4 ;  /* 0x0000000426157836 */ /* 0x041fe20000000000 */
[----:B-1----:R-:W0:Y:S01]  /*3290*/  SHFL.DOWN PT, R23, R17, 0x1, R22 ;  /* 0x0820000011177989 */ /* 0x002e2200000e0016 */
[----:B------:R-:W-:-:S03]  /*32a0*/  ISETP.GE.AND P0, PT, R38, R22, PT ;  /* 0x000000162600720c */ /* 0x000fc60003f06270 */
[----:B------:R-:W1:Y:S01]  /*32b0*/  SHFL.DOWN PT, R27, R16, 0x1, R22 ;  /* 0x08200000101b7989 */ /* 0x000e6200000e0016 */
[----:B0-----:R-:W-:Y:S01]  /*32c0*/  FADD R23, R17, R23 ;  /* 0x0000001711177221 */ /* 0x001fe20000000000 */
[----:B-1----:R-:W-:-:S04]  /*32d0*/  SEL R29, R27, RZ, !P0 ;  /* 0x000000ff1b1d7207 */ /* 0x002fc80004000000 */
[----:B------:R-:W-:Y:S01]  /*32e0*/  FSEL R23, R23, R17, !P1 ;  /* 0x0000001117177208 */ /* 0x000fe20004800000 */
[----:B------:R-:W-:-:S03]  /*32f0*/  IMAD.IADD R29, R16, 0x1, R29 ;  /* 0x00000001101d7824 */ /* 0x000fc600078e021d */
[----:B------:R-:W-:Y:S01]  /*3300*/  FSEL R27, R23, R17, !P0 ;  /* 0x00000011171b7208 */ /* 0x000fe20004000000 */
[----:B------:R-:W-:Y:S01]  /*3310*/  VIADD R17, R38, 0x2 ;  /* 0x0000000226117836 */ /* 0x000fe20000000000 */
[----:B------:R-:W0:Y:S01]  /*3320*/  SHFL.DOWN PT, R28, R29, 0x2, R22 ;  /* 0x084000001d1c7989 */ /* 0x000e2200000e0016 */
[----:B------:R-:W-:-:S03]  /*3330*/  ISETP.NE.AND P1, PT, R29, RZ, PT ;  /* 0x000000ff1d00720c */ /* 0x000fc60003f25270 */
[----:B------:R-:W-:Y:S01]  /*3340*/  ISETP.GT.AND P0, PT, R17, R22, PT ;  /* 0x000000161100720c */ /* 0x000fe20003f04270 */
[----:B------:R-:W1:Y:S03]  /*3350*/  SHFL.DOWN PT, R23, R27, 0x2, R22 ;  /* 0x084000001b177989 */ /* 0x000e6600000e0016 */
[----:B0-----:R-:W-:Y:S01]  /*3360*/  SEL R28, R28, RZ, !P0 ;  /* 0x000000ff1c1c7207 */ /* 0x001fe20004000000 */
[----:B-1----:R-:W-:-:S04]  /*3370*/  FADD R16, R27, R23 ;  /* 0x000000171b107221 */ /* 0x002fc80000000000 */
[----:B------:R-:W-:-:S04]  /*3380*/  IMAD.IADD R17, R29, 0x1, R28 ;  /* 0x000000011d117824 */ /* 0x000fc800078e021c */
[----:B------:R-:W-:Y:S02]  /*3390*/  @!P0 FSEL R27, R16, R27, !P1 ;  /* 0x0000001b101b8208 */ /* 0x000fe40004800000 */
[----:B------:R-:W0:Y:S01]  /*33a0*/  SHFL.DOWN PT, R16, R17, 0x4, R22 ;  /* 0x0880000011107989 */ /* 0x000e2200000e0016 */
[----:B------:R-:W-:Y:S01]  /*33b0*/  ISETP.GT.AND P0, PT, R21, R22, PT ;  /* 0x000000161500720c */ /* 0x000fe20003f04270 */
[----:B------:R-:W-:Y:S01]  /*33c0*/  VIADD R21, R38, 0x8 ;  /* 0x0000000826157836 */ /* 0x000fe20000000000 */
[----:B------:R-:W-:Y:S01]  /*33d0*/  ISETP.NE.AND P1, PT, R17, RZ, PT ;  /* 0x000000ff1100720c */ /* 0x000fe20003f25270 */
[----:B------:R-:W1:Y:S01]  /*33e0*/  SHFL.DOWN PT, R23, R27, 0x4, R22 ;  /* 0x088000001b177989 */ /* 0x000e6200000e0016 */
[----:B0-----:R-:W-:Y:S01]  /*33f0*/  SEL R16, R16, RZ, !P0 ;  /* 0x000000ff10107207 */ /* 0x001fe20004000000 */
[----:B-1----:R-:W-:-:S04]  /*3400*/  FADD R20, R27, R23 ;  /* 0x000000171b147221 */ /* 0x002fc80000000000 */
[----:B------:R-:W-:-:S04]  /*3410*/  IMAD.IADD R29, R17, 0x1, R16 ;  /* 0x00000001111d7824 */ /* 0x000fc800078e0210 */
[----:B------:R-:W-:Y:S01]  /*3420*/  @!P0 FSEL R27, R20, R27, !P1 ;  /* 0x0000001b141b8208 */ /* 0x000fe20004800000 */
        /* <DEDUP_REMOVED lines=10> */
[----:B------:R-:W-:Y:S02]  /*34d0*/  ISETP.GT.AND P0, PT, R21, R22, PT ;  /* 0x000000161500720c */ /* 0x000fe40003f04270 */
[----:B------:R-:W-:Y:S01]  /*34e0*/  ISETP.NE.U32.AND P1, PT, R18, 0x65, PT ;  /* 0x000000651200780c */ /* 0x000fe20003f25070 */
[----:B------:R-:W1:Y:S01]  /*34f0*/  SHFL.DOWN PT, R23, R27, 0x10, R22 ;  /* 0x0a0000001b177989 */ /* 0x000e6200000e0016 */
[----:B------:R-:W-:Y:S02]  /*3500*/  ISETP.NE.AND P3, PT, R17, RZ, PT ;  /* 0x000000ff1100720c */ /* 0x000fe40003f65270 */
[----:B------:R-:W-:Y:S02]  /*3510*/  ISETP.NE.AND.EX P1, PT, R19, RZ, PT, P1 ;  /* 0x000000ff1300720c */ /* 0x000fe40003f25310 */
[----:B------:R-:W-:-:S05]  /*3520*/  LOP3.LUT R19, RZ, R36, RZ, 0x33, !PT ;  /* 0x00000024ff137212 */ /* 0x000fca00078e33ff */
[----:B------:R-:W-:-:S06]  /*3530*/  IMAD.IADD R0, R19, 0x1, R0 ;  /* 0x0000000113007824 */ /* 0x000fcc00078e0200 */
[----:B------:R-:W-:Y:S02]  /*3540*/  VOTE.ALL P4, P1 ;  /* 0x0000000000ff7806 */ /* 0x000fe40000880000 */
[----:B0-----:R-:W-:Y:S01]  /*3550*/  SEL R16, R16, RZ, !P0 ;  /* 0x000000ff10107207 */ /* 0x001fe20004000000 */
[----:B-1----:R-:W-:-:S04]  /*3560*/  FADD R18, R27, R23 ;  /* 0x000000171b127221 */ /* 0x002fc80000000000 */
[----:B------:R-:W-:Y:S01]  /*3570*/  IMAD.IADD R22, R17, 0x1, R16 ;  /* 0x0000000111167824 */ /* 0x000fe200078e0210 */
[----:B------:R-:W-:-:S05]  /*3580*/  @!P0 FSEL R27, R18, R27, !P3 ;  /* 0x0000001b121b8208 */ /* 0x000fca0005800000 */
[----:B------:R-:W-:-:S07]  /*3590*/  IMAD.MOV.U32 R20, RZ, RZ, R27 ;  /* 0x000000ffff147224 */ /* 0x000fce00078e001b */
.L_x_1473:
[----:B------:R-:W-:Y:S05]  /*35a0*/  @!P4 BRA `(.L_x_1405) ;  /* 0x000000040020c947 */ /* 0x000fea0003800000 */
.L_x_1409:
[----:B------:R-:W-:Y:S02]  /*35b0*/  IMAD.MOV.U32 R27, RZ, RZ, R20 ;  /* 0x000000ffff1b7224 */ /* 0x000fe400078e0014 */
[----:B------:R-:W-:-:S07]  /*35c0*/  IMAD.WIDE R28, R0, 0x10, R40 ;  /* 0x00000010001c7825 */ /* 0x000fce00078e0228 */
.L_x_1407:
[----:B------:R-:W2:Y:S01]  /*35d0*/  LD.E.128.STRONG.GPU R16, desc[UR12][R28.64+-0x200] ;  /* 0xfffe000c1c107980 */ /* 0x000ea2000c10fd00 */
[----:B------:R-:W-:Y:S05]  /*35e0*/  YIELD ;  /* 0x0000000000007946 */ /* 0x000fea0003800000 */
[----:B------:R-:W-:Y:S01]  /*35f0*/  UMOV UR5, 0xffffffff ;  /* 0xffffffff00057882 */ /* 0x000fe20000000000 */
[----:B--2---:R-:W-:-:S04]  /*3600*/  ISETP.NE.U32.AND P0, PT, R18, 0x63, PT ;  /* 0x000000631200780c */ /* 0x004fc80003f05070 */
[----:B------:R-:W-:Y:S01]  /*3610*/  ISETP.NE.AND.EX P0, PT, R19, RZ, PT, P0 ;  /* 0x000000ff1300720c */ /* 0x000fe20003f05300 */
[----:B------:R-:W-:-:S12]  /*3620*/  BRA.DIV UR5, `(.L_x_1406) ;  /* 0x0000007a05a87947 */ /* 0x000fd8000b800000 */
[----:B------:R-:W-:-:S13]  /*3630*/  VOTE.ANY P0, !P0 ;  /* 0x0000000000ff7806 */ /* 0x000fda0004000100 */
.L_x_1476:
[----:B------:R-:W-:Y:S05]  /*3640*/  @P0 BRA `(.L_x_1407) ;  /* 0xfffffffc00e00947 */ /* 0x000fea000383ffff */
[----:B------:R-:W-:Y:S01]  /*3650*/  UMOV UR5, 0xffffffff ;  /* 0xffffffff00057882 */ /* 0x000fe20000000000 */
[----:B------:R-:W-:-:S04]  /*3660*/  ISETP.NE.U32.AND P0, PT, R18, 0x65, PT ;  /* 0x000000651200780c */ /* 0x000fc80003f05070 */
[----:B------:R-:W-:Y:S01]  /*3670*/  ISETP.NE.AND.EX P0, PT, R19, RZ, PT, P0 ;  /* 0x000000ff1300720c */ /* 0x000fe20003f05300 */
[----:B------:R-:W-:-:S12]  /*3680*/  BRA.DIV UR5, `(.L_x_1408) ;  /* 0x0000007a05b07947 */ /* 0x000fd8000b800000 */
[----:B------:R-:W-:Y:S01]  /*3690*/  VOTE.ANY R20, PT, !P0 ;  /* 0x0000000000147806 */ /* 0x000fe200040e0100 */
[----:B------:R-:W-:Y:S01]  /*36a0*/  VIADD R0, R0, 0xffffffe0 ;  /* 0xffffffe000007836 */ /* 0x000fe20000000000 */
[----:B------:R-:W-:Y:S02]  /*36b0*/  ISETP.NE.AND P1, PT, R16, RZ, PT ;  /* 0x000000ff1000720c */ /* 0x000fe40003f25270 */
[----:B------:R-:W-:Y:S02]  /*36c0*/  LOP3.LUT R20, R20, 0x80000000, R26, 0xec, !PT ;  /* 0x8000000014147812 */ /* 0x000fe400078eec1a */
[----:B------:R-:W-:-:S03]  /*36d0*/  ISETP.NE.AND P5, PT, R22, RZ, PT ;  /* 0x000000ff1600720c */ /* 0x000fc60003fa5270 */
[----:B------:R-:W-:-:S05]  /*36e0*/  VIADD R21, R20, 0xffffffff ;  /* 0xffffffff14157836 */ /* 0x000fca0000000000 */
[----:B------:R-:W-:Y:S01]  /*36f0*/  LOP3.LUT R21, R20, R21, RZ, 0xc, !PT ;  /* 0x0000001514157212 */ /* 0x000fe200078e0cff */
[----:B------:R-:W-:-:S03]  /*3700*/  VIADD R20, R38, 0x2 ;  /* 0x0000000226147836 */ /* 0x000fc60000000000 */
[----:B------:R-:W0:Y:S02]  /*3710*/  POPC R29, R21 ;  /* 0x00000015001d7309 */ /* 0x000e240000000000 */
[----:B0-----:R-:W0:Y:S01]  /*3720*/  SHFL.DOWN PT, R23, R17, 0x1, R29 ;  /* 0x0820000011177989 */ /* 0x001e2200000e001d */
[----:B------:R-:W-:-:S03]  /*3730*/  ISETP.GE.AND P0, PT, R38, R29, PT ;  /* 0x0000001d2600720c */ /* 0x000fc60003f06270 */
[----:B------:R-:W1:Y:S01]  /*3740*/  SHFL.DOWN PT, R28, R16, 0x1, R29 ;  /* 0x08200000101c7989 */ /* 0x000e6200000e001d */
[----:B0-----:R-:W-:-:S05]  /*3750*/  FADD R23, R17, R23 ;  /* 0x0000001711177221 */ /* 0x001fca0000000000 */
[-C--:B------:R-:W-:Y:S02]  /*3760*/  FSEL R43, R23, R17.reuse, !P1 ;  /* 0x00000011172b7208 */ /* 0x080fe40004800000 */
[----:B-1----:R-:W-:Y:S02]  /*3770*/  SEL R23, R28, RZ, !P0 ;  /* 0x000000ff1c177207 */ /* 0x002fe40004000000 */
[----:B------:R-:W-:Y:S02]  /*3780*/  FSEL R28, R43, R17, !P0 ;  /* 0x000000112b1c7208 */ /* 0x000fe40004000000 */
[----:B------:R-:W-:Y:S02]  /*3790*/  IADD3 R42, PT, PT, R16, R23, RZ ;  /* 0x00000017102a7210 */ /* 0x000fe40007ffe0ff */
[----:B------:R-:W-:Y:S01]  /*37a0*/  ISETP.GT.AND P0, PT, R20, R29, PT ;  /* 0x0000001d1400720c */ /* 0x000fe20003f04270 */
[----:B------:R-:W0:Y:S01]  /*37b0*/  SHFL.DOWN PT, R43, R28, 0x2, R29 ;  /* 0x084000001c2b7989 */ /* 0x000e2200000e001d */
[----:B------:R-:W-:Y:S01]  /*37c0*/  ISETP.NE.AND P1, PT, R42, RZ, PT ;  /* 0x000000ff2a00720c */ /* 0x000fe20003f25270 */
[----:B------:R-:W-:-:S02]  /*37d0*/  VIADD R20, R38, 0x4 ;  /* 0x0000000426147836 */ /* 0x000fc40000000000 */
[----:B------:R-:W1:Y:S01]  /*37e0*/  SHFL.DOWN PT, R23, R42, 0x2, R29 ;  /* 0x084000002a177989 */ /* 0x000e6200000e001d */
[----:B0-----:R-:W-:Y:S01]  /*37f0*/  FADD R43, R28, R43 ;  /* 0x0000002b1c2b7221 */ /* 0x001fe20000000000 */
[----:B-1----:R-:W-:-:S06]  /*3800*/  SEL R23, R23, RZ, !P0 ;  /* 0x000000ff17177207 */ /* 0x002fcc0004000000 */
[----:B------:R-:W-:Y:S02]  /*3810*/  @!P0 FSEL R28, R43, R28, !P1 ;  /* 0x0000001c2b1c8208 */ /* 0x000fe40004800000 */
[----:B------:R-:W-:Y:S01]  /*3820*/  ISETP.GT.AND P0, PT, R20, R29, PT ;  /* 0x0000001d1400720c */ /* 0x000fe20003f04270 */
[----:B------:R-:W-:Y:S02]  /*3830*/  IMAD.IADD R16, R42, 0x1, R23 ;  /* 0x000000012a107824 */ /* 0x000fe400078e0217 */
[----:B------:R-:W0:Y:S01]  /*3840*/  SHFL.DOWN PT, R17, R28, 0x4, R29 ;  /* 0x088000001c117989 */ /* 0x000e2200000e001d */
[----:B------:R-:W-:Y:S02]  /*3850*/  VIADD R20, R38, 0x8 ;  /* 0x0000000826147836 */ /* 0x000fe40000000000 */
[----:B------:R-:W-:Y:S01]  /*3860*/  ISETP.NE.AND P1, PT, R16, RZ, PT ;  /* 0x000000ff1000720c */ /* 0x000fe20003f25270 */
[----:B------:R-:W1:Y:S01]  /*3870*/  SHFL.DOWN PT, R23, R16, 0x4, R29 ;  /* 0x0880000010177989 */ /* 0x000e6200000e001d */
[----:B0-----:R-:W-:Y:S01]  /*3880*/  FADD R17, R28, R17 ;  /* 0x000000111c117221 */ /* 0x001fe20000000000 */
[----:B-1----:R-:W-:-:S04]  /*3890*/  SEL R23, R23, RZ, !P0 ;  /* 0x000000ff17177207 */ /* 0x002fc80004000000 */
        /* <DEDUP_REMOVED lines=11> */
[----:B------:R-:W-:Y:S01]  /*3950*/  IMAD.IADD R17, R42, 0x1, R17 ;  /* 0x000000012a117824 */ /* 0x000fe200078e0211 */
[----:B------:R-:W-:Y:S01]  /*3960*/  ISETP.NE.U32.AND P1, PT, R18, 0x65, PT ;  /* 0x000000651200780c */ /* 0x000fe20003f25070 */
[----:B------:R-:W0:Y:S03]  /*3970*/  SHFL.DOWN PT, R23, R28, 0x10, R29 ;  /* 0x0a0000001c177989 */ /* 0x000e2600000e001d */
[----:B------:R-:W-:Y:S01]  /*3980*/  ISETP.NE.AND.EX P1, PT, R19, RZ, PT, P1 ;  /* 0x000000ff1300720c */ /* 0x000fe20003f25310 */
[----:B------:R-:W1:Y:S01]  /*3990*/  SHFL.DOWN PT, R16, R17, 0x10, R29 ;  /* 0x0a00000011107989 */ /* 0x000e6200000e001d */
[----:B------:R-:W-:-:S11]  /*39a0*/  ISETP.NE.AND P3, PT, R17, RZ, PT ;  /* 0x000000ff1100720c */ /* 0x000fd60003f65270 */
[----:B------:R-:W-:Y:S01]  /*39b0*/  VOTE.ALL P4, P1 ;  /* 0x0000000000ff7806 */ /* 0x000fe20000880000 */
[----:B0-----:R-:W-:Y:S01]  /*39c0*/  FADD R23, R28, R23 ;  /* 0x000000171c177221 */ /* 0x001fe20000000000 */
[----:B-1----:R-:W-:-:S04]  /*39d0*/  SEL R16, R16, RZ, !P0 ;  /* 0x000000ff10107207 */ /* 0x002fc80004000000 */
[----:B------:R-:W-:Y:S02]  /*39e0*/  @!P0 FSEL R28, R23, R28, !P3 ;  /* 0x0000001c171c8208 */ /* 0x000fe40005800000 */
[----:B------:R-:W-:-:S03]  /*39f0*/  IADD3 R22, PT, PT, R17, R16, R22 ;  /* 0x0000001011167210 */ /* 0x000fc60007ffe016 */
[----:B------:R-:W-:-:S04]  /*3a00*/  @!P5 FADD R27, R28, R27 ;  /* 0x0000001b1c1bd221 */ /* 0x000fc80000000000 */
[----:B------:R-:W-:-:S07]  /*3a10*/  IMAD.MOV.U32 R20, RZ, RZ, R27 ;  /* 0x000000ffff147224 */ /* 0x000fce00078e001b */
.L_x_1490:
[----:B------:R-:W-:Y:S05]  /*3a20*/  @P4 BRA `(.L_x_1409) ;  /* 0xfffffff800e04947 */ /* 0x000fea000383ffff */
.L_x_1405:
[----:B------:R-:W-:Y:S01]  /*3a30*/  ISETP.NE.AND P1, PT, R38, RZ, PT ;  /* 0x000000ff2600720c */ /* 0x000fe20003f25270 */
[----:B------:R-:W-:Y:S01]  /*3a40*/  BSSY.RECONVERGENT B0, `(.L_x_1410) ;  /* 0x0000014000007945 */ /* 0x000fe20003800200 */
[----:B------:R-:W-:-:S11]  /*3a50*/  IMAD.MOV.U32 R23, RZ, RZ, R20 ;  /* 0x000000ffff177224 */ /* 0x000fd600078e0014 */
[----:B------:R-:W0:Y:S01]  /*3a60*/  @!P1 S2R R17, SR_CgaCtaId ;  /* 0x0000000000119919 */ /* 0x000e220000008800 */
[----:B------:R-:W-:-:S04]  /*3a70*/  @!P1 MOV R0, 0x400 ;  /* 0x0000040000009802 */ /* 0x000fc80000000f00 */
[----:B0-----:R-:W-:Y:S01]  /*3a80*/  @!P1 LEA R26, R17, R0, 0x18 ;  /* 0x00000000111a9211 */ /* 0x001fe200078ec0ff */
[----:B------:R-:W-:Y:S06]  /*3a90*/  @P2 BRA `(.L_x_1411) ;  /* 0x0000000000382947 */ /* 0x000fec0003800000 */
[----:B------:R-:W0:Y:S01]  /*3aa0*/  S2UR UR6, SR_CgaCtaId ;  /* 0x00000000000679c3 */ /* 0x000e220000008800 */
[----:B------:R-:W-:Y:S01]  /*3ab0*/  FADD R0, R31, R20 ;  /* 0x000000141f007221 */ /* 0x000fe20000000000 */
[----:B------:R-:W-:Y:S01]  /*3ac0*/  UMOV UR5, 0x400 ;  /* 0x0000040000057882 */ /* 0x000fe20000000000 */
[C---:B------:R-:W-:Y:S01]  /*3ad0*/  ISETP.NE.AND P0, PT, R30.reuse, RZ, PT ;  /* 0x000000ff1e00720c */ /* 0x040fe20003f05270 */
[----:B------:R-:W-:Y:S02]  /*3ae0*/  IMAD.IADD R21, R30, 0x1, R22 ;  /* 0x000000011e157824 */ /* 0x000fe400078e0216 */
[----:B------:R-:W-:Y:S01]  /*3af0*/  IMAD.MOV.U32 R18, RZ, RZ, 0x65 ;  /* 0x00000065ff127424 */ /* 0x000fe200078e00ff */
[----:B------:R-:W-:Y:S01]  /*3b00*/  FSEL R17, R0, R31, !P0 ;  /* 0x0000001f00117208 */ /* 0x000fe20004000000 */
[----:B------:R-:W-:Y:S02]  /*3b10*/  IMAD.MOV.U32 R19, RZ, RZ, 0x0 ;  /* 0x00000000ff137424 */ /* 0x000fe400078e00ff */
[----:B------:R-:W-:-:S05]  /*3b20*/  IMAD.MOV.U32 R16, RZ, RZ, R21 ;  /* 0x000000ffff107224 */ /* 0x000fca00078e0015 */
[----:B------:R1:W-:Y:S01]  /*3b30*/  ST.E.128.STRONG.GPU desc[UR12][R24.64+0x200], R16 ;  /* 0x0002001018007985 */ /* 0x0003e2000c10fd0c */
[----:B0-----:R-:W-:-:S09]  /*3b40*/  ULEA UR5, UR6, UR5, 0x18 ;  /* 0x0000000506057291 */ /* 0x001fd2000f8ec0ff */
[----:B------:R1:W-:Y:S04]  /*3b50*/  STS.64 [UR5+0x68], R20 ;  /* 0x00006814ff007988 */ /* 0x0003e80008000a05 */
[----:B------:R1:W-:Y:S04]  /*3b60*/  STS [UR5+0x70], R17 ;  /* 0x00007011ff007988 */ /* 0x0003e80008000805 */
[----:B------:R1:W-:Y:S02]  /*3b70*/  STS [UR5+0x64], R22 ;  /* 0x00006416ff007988 */ /* 0x0003e40008000805 */
.L_x_1411:
[----:B------:R-:W-:Y:S05]  /*3b80*/  BSYNC.RECONVERGENT B0 ;  /* 0x0000000000007941 */ /* 0x000fea0003800200 */
.L_x_1410:
[----:B------:R0:W-:Y:S01]  /*3b90*/  @!P1 STS.64 [R26+0x48], R22 ;  /* 0x000048161a009388 */ /* 0x0001e20000000a00 */
[----:B------:R-:W-:Y:S01]  /*3ba0*/  @!P1 MOV R39, R22 ;  /* 0x0000001600279202 */ /* 0x000fe20000000f00 */
[----:B------:R-:W-:-:S07]  /*3bb0*/  @!P1 IMAD.MOV.U32 R35, RZ, RZ, R20 ;  /* 0x000000ffff239224 */ /* 0x000fce00078e0014 */
.L_x_1399:
[----:B------:R-:W-:Y:S05]  /*3bc0*/  WARPSYNC.ALL ;  /* 0x0000000000007948 */ /* 0x000fea0003800000 */
[----:B------:R-:W-:Y:S01]  /*3bd0*/  ISETP.NE.AND P1, PT, R36, RZ, PT ;  /* 0x000000ff2400720c */ /* 0x000fe20003f25270 */
[----:B------:R-:W2:Y:S08]  /*3be0*/  S2UR UR5, SR_CgaCtaId ;  /* 0x00000000000579c3 */ /* 0x000eb00000008800 */
[----:B------:R-:W-:Y:S01]  /*3bf0*/  BAR.SYNC.DEFER_BLOCKING 0x0 ;  /* 0x0000000000007b1d */ /* 0x000fe20000010000 */
[----:B------:R-:W-:-:S02]  /*3c00*/  ISETP.NE.OR P0, PT, R39, RZ, !P1 ;  /* 0x000000ff2700720c */ /* 0x000fc40004f05670 */
[----:B------:R-:W-:Y:S02]  /*3c10*/  ISETP.NE.AND P4, PT, R2, R4, PT ;  /* 0x000000040200720c */ /* 0x000fe40003f85270 */
[----:B------:R-:W-:Y:S01]  /*3c20*/  ISETP.NE.AND P5, PT, R34, R2, PT ;  /* 0x000000022200720c */ /* 0x000fe20003fa5270 */
[----:B------:R-:W-:Y:S01]  /*3c30*/  UMOV UR4, 0x400 ;  /* 0x0000040000047882 */ /* 0x000fe20000000000 */
[----:B------:R-:W-:Y:S02]  /*3c40*/  ISETP.NE.AND P3, PT, R4, R6, PT ;  /* 0x000000060400720c */ /* 0x000fe40003f65270 */
[----:B-1----:R-:W-:Y:S02]  /*3c50*/  SEL R20, RZ, 0x1, !P5 ;  /* 0x00000001ff147807 */ /* 0x002fe40006800000 */
[----:B------:R-:W-:-:S03]  /*3c60*/  ISETP.NE.AND P2, PT, R6, R8, PT ;  /* 0x000000080600720c */ /* 0x000fc60003f45270 */
[----:B------:R-:W-:Y:S02]  /*3c70*/  VIADD R0, R20, 0x1 ;  /* 0x0000000114007836 */ /* 0x000fe40000000000 */
[----:B------:R-:W-:Y:S01]  /*3c80*/  @!P4 IMAD.MOV R0, RZ, RZ, R20 ;  /* 0x000000ffff00c224 */ /* 0x000fe200078e0214 */
[----:B--2---:R-:W-:-:S09]  /*3c90*/  ULEA UR8, UR5, UR4, 0x18 ;  /* 0x0000000405087291 */ /* 0x004fd2000f8ec0ff */
[----:B------:R-:W1:Y:S04]  /*3ca0*/  @P1 LDS.64 R18, [UR8+0x48] ;  /* 0x00004808ff121984 */ /* 0x000e680008000a00 */
[----:B------:R-:W2:Y:S01]  /*3cb0*/  LDS R21, [UR8+0x74] ;  /* 0x00007408ff157984 */ /* 0x000ea20008000800 */
[----:B-1----:R-:W-:Y:S02]  /*3cc0*/  @P1 IMAD.IADD R18, R39, 0x1, R18 ;  /* 0x0000000127121824 */ /* 0x002fe400078e0212 */
[----:B------:R-:W-:Y:S01]  /*3cd0*/  @!P0 FADD R35, R35, R19 ;  /* 0x0000001323238221 */ /* 0x000fe20000000000 */
[----:B------:R-:W-:Y:S01]  /*3ce0*/  ISETP.NE.AND P0, PT, R8, R10, PT ;  /* 0x0000000a0800720c */ /* 0x000fe20003f05270 */
[----:B------:R-:W-:Y:S02]  /*3cf0*/  @P1 IMAD.MOV.U32 R39, RZ, RZ, R18 ;  /* 0x000000ffff271224 */ /* 0x000fe400078e0012 */
[----:B------:R-:W-:Y:S01]  /*3d00*/  @!P5 FADD R3, R3, R35 ;  /* 0x000000230303d221 */ /* 0x000fe20000000000 */
[----:B------:R-:W-:Y:S01]  /*3d10*/  ISETP.NE.AND P1, PT, R10, R12, PT ;  /* 0x0000000c0a00720c */ /* 0x000fe20003f25270 */
[----:B------:R-:W-:-:S02]  /*3d20*/  IMAD.IADD R41, R39, 0x1, R0 ;  /* 0x0000000127297824 */ /* 0x000fc400078e0200 */
[----:B------:R-:W-:Y:S01]  /*3d30*/  @!P4 FADD R5, R5, R3 ;  /* 0x000000030505c221 */ /* 0x000fe20000000000 */
[----:B------:R-:W-:Y:S01]  /*3d40*/  ISETP.NE.AND P4, PT, R12, R14, PT ;  /* 0x0000000e0c00720c */ /* 0x000fe20003f85270 */
[----:B------:R-:W-:Y:S02]  /*3d50*/  IMAD.IADD R43, R20, 0x1, R39 ;  /* 0x00000001142b7824 */ /* 0x000fe400078e0227 */
[----:B------:R-:W-:Y:S02]  /*3d60*/  VIADD R17, R41, 0x1 ;  /* 0x0000000129117836 */ /* 0x000fe40000000000 */
[----:B------:R-:W-:Y:S01]  /*3d70*/  @!P3 FADD R7, R7, R5 ;  /* 0x000000050707b221 */ /* 0x000fe20000000000 */
[----:B------:R-:W-:-:S03]  /*3d80*/  @!P3 IMAD.MOV R17, RZ, RZ, R41 ;  /* 0x000000ffff11b224 */ /* 0x000fc600078e0229 */
[----:B------:R-:W-:Y:S01]  /*3d90*/  @!P2 FADD R9, R9, R7 ;  /* 0x000000070909a221 */ /* 0x000fe20000000000 */
[----:B------:R-:W-:Y:S02]  /*3da0*/  VIADD R16, R17, 0x1 ;  /* 0x0000000111107836 */ /* 0x000fe40000000000 */
[----:B------:R-:W-:Y:S02]  /*3db0*/  @!P2 IMAD.MOV R16, RZ, RZ, R17 ;  /* 0x000000ffff10a224 */ /* 0x000fe400078e0211 */
[----:B------:R-:W-:Y:S01]  /*3dc0*/  @!P0 FADD R11, R11, R9 ;  /* 0x000000090b0b8221 */ /* 0x000fe20000000000 */
[----:B------:R-:W-:Y:S01]  /*3dd0*/  ISETP.NE.AND P2, PT, R14, R32, PT ;  /* 0x000000200e00720c */ /* 0x000fe20003f45270 */
[----:B------:R-:W-:Y:S02]  /*3de0*/  VIADD R38, R16, 0x1 ;  /* 0x0000000110267836 */ /* 0x000fe40000000000 */
[----:B------:R-:W-:Y:S01]  /*3df0*/  @!P1 FADD R13, R13, R11 ;  /* 0x0000000b0d0d9221 */ /* 0x000fe20000000000 */
[----:B------:R-:W-:Y:S01]  /*3e00*/  @!P0 IMAD.MOV R38, RZ, RZ, R16 ;  /* 0x000000ffff268224 */ /* 0x000fe200078e0210 */
[----:B--2---:R-:W-:-:S02]  /*3e10*/  ISETP.GE.AND P0, PT, R21, 0x101, PT ;  /* 0x000001011500780c */ /* 0x004fc40003f06270 */
[----:B------:R-:W-:Y:S01]  /*3e20*/  @!P4 FADD R15, R15, R13 ;  /* 0x0000000d0f0fc221 */ /* 0x000fe20000000000 */
[----:B------:R-:W-:Y:S02]  /*3e30*/  VIADD R19, R38, 0x1 ;  /* 0x0000000126137836 */ /* 0x000fe40000000000 */
[----:B------:R-:W-:-:S03]  /*3e40*/  @!P1 IMAD.MOV R19, RZ, RZ, R38 ;  /* 0x000000ffff139224 */ /* 0x000fc600078e0226 */
[----:B------:R-:W-:Y:S02]  /*3e50*/  @!P2 FADD R33, R33, R15 ;  /* 0x0000000f2121a221 */ /* 0x000fe40000000000 */
[----:B------:R-:W-:Y:S01]  /*3e60*/  IADD3 R18, PT, PT, R19, 0x1, RZ ;  /* 0x0000000113127810 */ /* 0x000fe20007ffe0ff */
[----:B------:R-:W-:-:S04]  /*3e70*/  @!P4 IMAD.MOV R18, RZ, RZ, R19 ;  /* 0x000000ffff12c224 */ /* 0x000fc800078e0213 */
[----:B------:R-:W-:Y:S02]  /*3e80*/  VIADD R0, R18, 0x1 ;  /* 0x0000000112007836 */ /* 0x000fe40000000000 */
[----:B------:R-:W-:Y:S01]  /*3e90*/  @!P2 IMAD.MOV R0, RZ, RZ, R18 ;  /* 0x000000ffff00a224 */ /* 0x000fe200078e0212 */
[----:B------:R-:W-:Y:S06]  /*3ea0*/  @!P0 BRA `(.L_x_1412) ;  /* 0x0000000c00448947 */ /* 0x000fec0003800000 */
[----:B0-----:R-:W0:Y:S01]  /*3eb0*/  LDS R23, [UR8+0x64] ;  /* 0x00006408ff177984 */ /* 0x001e220008000800 */
        /* <DEDUP_REMOVED lines=28> */
[----:B------:R-:W-:Y:S01]  /*4080*/  ISETP.GE.AND P0, PT, R36, R21, PT ;  /* 0x000000152400720c */ /* 0x000fe20003f06270 */
[--C-:B------:R-:W-:Y:S02]  /*4090*/  @P2 IMAD.IADD R0, R0, 0x1, -R23.reuse ;  /* 0x0000000100002824 */ /* 0x100fe400078e0a17 */
[----:B------:R0:W-:Y:S02]  /*40a0*/  @P6 STS.64 [R16], R8 ;  /* 0x0000000810006388 */ /* 0x0001e40000000a00 */
[----:B------:R-:W-:Y:S01]  /*40b0*/  @P3 IMAD.IADD R18, R18, 0x1, -R23 ;  /* 0x0000000112123824 */ /* 0x000fe200078e0a17 */
[----:B------:R-:W-:Y:S01]  /*40c0*/  @P2 LEA R0, R0, UR8, 0x3 ;  /* 0x0000000800002c11 */ /* 0x000fe2000f8e18ff */
[----:B------:R0:W-:Y:S03]  /*40d0*/  @P5 STS.64 [R38], R10 ;  /* 0x0000000a26005388 */ /* 0x0001e60000000a00 */
[----:B------:R-:W-:Y:S01]  /*40e0*/  @P3 LEA R18, R18, UR8, 0x3 ;  /* 0x0000000812123c11 */ /* 0x000fe2000f8e18ff */
[----:B------:R0:W-:Y:S04]  /*40f0*/  @P4 STS.64 [R19], R12 ;  /* 0x0000000c13004388 */ /* 0x0001e80000000a00 */
[----:B------:R0:W-:Y:S04]  /*4100*/  @P3 STS.64 [R18], R14 ;  /* 0x0000000e12003388 */ /* 0x0001e80000000a00 */
[----:B------:R0:W-:Y:S01]  /*4110*/  @P2 STS.64 [R0], R32 ;  /* 0x0000002000002388 */ /* 0x0001e20000000a00 */
[----:B------:R-:W-:Y:S06]  /*4120*/  BAR.SYNC.DEFER_BLOCKING 0x0 ;  /* 0x0000000000007b1d */ /* 0x000fec0000010000 */
[----:B------:R-:W-:Y:S05]  /*4130*/  @P0 EXIT ;  /* 0x000000000000094d */ /* 0x000fea0003800000 */
[----:B0-----:R-:W-:Y:S01]  /*4140*/  LOP3.LUT R0, RZ, R36, RZ, 0x33, !PT ;  /* 0x00000024ff007212 */ /* 0x001fe200078e33ff */
[----:B------:R-:W-:Y:S04]  /*4150*/  BSSY.RECONVERGENT B0, `(.L_x_1413) ;  /* 0x000001a000007945 */ /* 0x000fe80003800200 */
[----:B------:R-:W-:-:S05]  /*4160*/  IMAD.IADD R0, R0, 0x1, R21 ;  /* 0x0000000100007824 */ /* 0x000fca00078e0215 */
[C---:B------:R-:W-:Y:S02]  /*4170*/  LOP3.LUT R2, R0.reuse, 0x300, RZ, 0xc0, !PT ;  /* 0x0000030000027812 */ /* 0x040fe400078ec0ff */
[----:B------:R-:W-:Y:S02]  /*4180*/  ISETP.GE.U32.AND P1, PT, R0, 0x300, PT ;  /* 0x000003000000780c */ /* 0x000fe40003f26070 */
[----:B------:R-:W-:-:S13]  /*4190*/  ISETP.NE.AND P0, PT, R2, 0x300, PT ;  /* 0x000003000200780c */ /* 0x000fda0003f05270 */
[----:B------:R-:W-:Y:S05]  /*41a0*/  @!P0 BRA `(.L_x_1414) ;  /* 0x0000000000508947 */ /* 0x000fea0003800000 */
[----:B------:R-:W0:Y:S01]  /*41b0*/  LDC.64 R8, c[0x0][0x390] ;  /* 0x0000e400ff087b82 */ /* 0x000e220000000a00 */
[----:B------:R-:W-:Y:S01]  /*41c0*/  LEA.HI R0, R0, 0x1, RZ, 0x18 ;  /* 0x0000000100007811 */ /* 0x000fe200078fc0ff */
[C---:B------:R-:W-:Y:S01]  /*41d0*/  IMAD.IADD R11, R36.reuse, 0x1, R23 ;  /* 0x00000001240b7824 */ /* 0x040fe200078e0217 */
[----:B------:R-:W-:Y:S02]  /*41e0*/  LEA R10, R36, UR8, 0x3 ;  /* 0x00000008240a7c11 */ /* 0x000fe4000f8e18ff */
[C---:B------:R-:W-:Y:S02]  /*41f0*/  SHF.L.U32 R2, R0.reuse, 0x8, RZ ;  /* 0x0000000800027819 */ /* 0x040fe400000006ff */
[----:B------:R-:W-:Y:S01]  /*4200*/  LOP3.LUT R0, R0, 0x3, RZ, 0xc0, !PT ;  /* 0x0000000300007812 */ /* 0x000fe200078ec0ff */
[----:B------:R-:W1:Y:S01]  /*4210*/  LDC.64 R6, c[0x0][0x398] ;  /* 0x0000e600ff067b82 */ /* 0x000e620000000a00 */
[----:B------:R-:W-:-:S03]  /*4220*/  LOP3.LUT R3, R2, 0x300, RZ, 0xc0, !PT ;  /* 0x0000030002037812 */ /* 0x000fc600078ec0ff */
[----:B------:R-:W-:Y:S02]  /*4230*/  IMAD.MOV R0, RZ, RZ, -R0 ;  /* 0x000000ffff007224 */ /* 0x000fe400078e0a00 */
[----:B------:R-:W-:-:S07]  /*4240*/  IMAD.IADD R36, R36, 0x1, R3 ;  /* 0x0000000124247824 */ /* 0x000fce00078e0203 */
.L_x_1415:
[----:B--2---:R2:W3:Y:S01]  /*4250*/  LDS.64 R12, [R10] ;  /* 0x000000000a0c7984 */ /* 0x0044e20000000a00 */
[----:B0-----:R-:W-:-:S04]  /*4260*/  IMAD.WIDE R4, R11, 0x4, R8 ;  /* 0x000000040b047825 */ /* 0x001fc800078e0208 */
[----:B-1----:R-:W-:-:S04]  /*4270*/  IMAD.WIDE R2, R11, 0x4, R6 ;  /* 0x000000040b027825 */ /* 0x002fc800078e0206 */
[----:B------:R-:W-:Y:S02]  /*4280*/  VIADD R0, R0, 0x1 ;  /* 0x0000000100007836 */ /* 0x000fe40000000000 */
[----:B------:R-:W-:Y:S02]  /*4290*/  VIADD R11, R11, 0x100 ;  /* 0x000001000b0b7836 */ /* 0x000fe40000000000 */
[----:B--2---:R-:W-:Y:S01]  /*42a0*/  VIADD R10, R10, 0x800 ;  /* 0x000008000a0a7836 */ /* 0x004fe20000000000 */
[----:B------:R-:W-:Y:S01]  /*42b0*/  ISETP.NE.AND P0, PT, R0, RZ, PT ;  /* 0x000000ff0000720c */ /* 0x000fe20003f05270 */
[----:B---3--:R2:W-:Y:S04]  /*42c0*/  STG.E desc[UR12][R4.64], R12 ;  /* 0x0000000c04007986 */ /* 0x0085e8000c10190c */
[----:B------:R2:W-:Y:S08]  /*42d0*/  STG.E desc[UR12][R2.64], R13 ;  /* 0x0000000d02007986 */ /* 0x0005f0000c10190c */
[----:B------:R-:W-:Y:S05]  /*42e0*/  @P0 BRA `(.L_x_1415) ;  /* 0xfffffffc00d80947 */ /* 0x000fea000383ffff */
.L_x_1414:
[----:B------:R-:W-:Y:S05]  /*42f0*/  BSYNC.RECONVERGENT B0 ;  /* 0x0000000000007941 */ /* 0x000fea0003800200 */
.L_x_1413:
[----:B------:R-:W-:Y:S05]  /*4300*/  @!P1 EXIT ;  /* 0x000000000000994d */ /* 0x000fea0003800000 */
[----:B------:R-:W0:Y:S01]  /*4310*/  LDCU.128 UR4, c[0x0][0x390] ;  /* 0x00007200ff0477ac */ /* 0x000e220008000c00 */
[----:B------:R-:W-:Y:S01]  /*4320*/  IMAD.IADD R0, R21, 0x1, -R36 ;  /* 0x0000000115007824 */ /* 0x000fe200078e0a24 */
[----:B------:R-:W-:Y:S01]  /*4330*/  BSSY.RECONVERGENT B0, `(.L_x_1416) ;  /* 0x0000051000007945 */ /* 0x000fe20003800200 */
[----:B------:R-:W-:Y:S01]  /*4340*/  IMAD.IADD R37, R36, 0x1, R23 ;  /* 0x0000000124257824 */ /* 0x000fe200078e0217 */
[----:B------:R-:W-:Y:S02]  /*4350*/  PLOP3.LUT P0, PT, PT, PT, PT, 0x80, 0x8 ;  /* 0x000000000008781c */ /* 0x000fe40003f0f070 */
[----:B------:R-:W-:Y:S02]  /*4360*/  ISETP.GT.AND P1, PT, R0, 0xc00, PT ;  /* 0x00000c000000780c */ /* 0x000fe40003f24270 */
[----:B------:R-:W-:-:S05]  /*4370*/  LEA R0, R36, UR8, 0x3 ;  /* 0x0000000824007c11 */ /* 0x000fca000f8e18ff */
[----:B------:R-:W-:Y:S01]  /*4380*/  VIADD R0, R0, 0x1000 ;  /* 0x0000100000007836 */ /* 0x000fe20000000000 */
[----:B0-----:R-:W-:Y:S02]  /*4390*/  UIADD3 UR4, UP0, UPT, UR4, 0x800, URZ ;  /* 0x0000080004047890 */ /* 0x001fe4000ff1e0ff */
[----:B------:R-:W-:Y:S02]  /*43a0*/  UIADD3 UR6, UP1, UPT, UR6, 0x800, URZ ;  /* 0x0000080006067890 */ /* 0x000fe4000ff3e0ff */
[----:B------:R-:W-:Y:S02]  /*43b0*/  UIADD3.X UR5, UPT, UPT, URZ, UR5, URZ, UP0, !UPT ;  /* 0x00000005ff057290 */ /* 0x000fe400087fe4ff */
[----:B------:R-:W-:Y:S01]  /*43c0*/  UIADD3.X UR7, UPT, UPT, URZ, UR7, URZ, UP1, !UPT ;  /* 0x00000007ff077290 */ /* 0x000fe20008ffe4ff */
[----:B--2---:R-:W-:Y:S02]  /*43d0*/  IMAD.U32 R4, RZ, RZ, UR4 ;  /* 0x00000004ff047e24 */ /* 0x004fe4000f8e00ff */
[----:B------:R-:W-:-:S02]  /*43e0*/  IMAD.U32 R2, RZ, RZ, UR6 ;  /* 0x00000006ff027e24 */ /* 0x000fc4000f8e00ff */
[----:B------:R-:W-:Y:S02]  /*43f0*/  IMAD.U32 R5, RZ, RZ, UR5 ;  /* 0x00000005ff057e24 */ /* 0x000fe4000f8e00ff */
[----:B------:R-:W-:Y:S01]  /*4400*/  IMAD.U32 R3, RZ, RZ, UR7 ;  /* 0x00000007ff037e24 */ /* 0x000fe2000f8e00ff */
[----:B------:R-:W-:Y:S06]  /*4410*/  @!P1 BRA `(.L_x_1417) ;  /* 0x0000000400089947 */ /* 0x000fec0003800000 */
[----:B------:R-:W-:Y:S01]  /*4420*/  PLOP3.LUT P0, PT, PT, PT, PT, 0x8, 0x80 ;  /* 0x000000000080781c */ /* 0x000fe20003f0e170 */
[----:B------:R-:W-:-:S12]  /*4430*/  VIADD R43, R21, 0xfffff400 ;  /* 0xfffff400152b7836 */ /* 0x000fd80000000000 */
.L_x_1418:
[----:B-1----:R-:W0:Y:S01]  /*4440*/  LDS.64 R38, [R0+-0x1000] ;  /* 0xfff0000000267984 */ /* 0x002e220000000a00 */
[C---:B------:R-:W-:Y:S01]  /*4450*/  IMAD.WIDE R44, R37.reuse, 0x4, R4 ;  /* 0x00000004252c7825 */ /* 0x040fe200078e0204 */
[C---:B------:R-:W-:Y:S02]  /*4460*/  IADD3 R41, PT, PT, R37.reuse, 0x400, RZ ;  /* 0x0000040025297810 */ /* 0x040fe40007ffe0ff */
[----:B------:R-:W1:Y:S01]  /*4470*/  LDS.64 R48, [R0+-0x800] ;  /* 0xfff8000000307984 */ /* 0x000e620000000a00 */
[----:B------:R-:W-:-:S03]  /*4480*/  IMAD.WIDE R18, R37, 0x4, R2 ;  /* 0x0000000425127825 */ /* 0x000fc600078e0202 */
[----:B------:R-:W2:Y:S01]  /*4490*/  LDS.64 R46, [R0] ;  /* 0x00000000002e7984 */ /* 0x000ea20000000a00 */
[----:B------:R-:W-:-:S03]  /*44a0*/  VIADD R36, R36, 0x1000 ;  /* 0x0000100024247836 */ /* 0x000fc60000000000 */
[----:B------:R-:W3:Y:S02]  /*44b0*/  LDS.64 R6, [R0+0x800] ;  /* 0x0008000000067984 */ /* 0x000ee40000000a00 */
[----:B------:R-:W-:Y:S02]  /*44c0*/  ISETP.GE.AND P1, PT, R36, R43, PT ;  /* 0x0000002b2400720c */ /* 0x000fe40003f26270 */
[----:B------:R-:W4:Y:S04]  /*44d0*/  LDS.64 R8, [R0+0x1000] ;  /* 0x0010000000087984 */ /* 0x000f280000000a00 */
[----:B------:R-:W5:Y:S04]  /*44e0*/  LDS.64 R10, [R0+0x1800] ;  /* 0x00180000000a7984 */ /* 0x000f680000000a00 */
        /* <DEDUP_REMOVED lines=9> */
[----:B------:R1:W5:Y:S04]  /*4580*/  LDS.64 R34, [R0+0x6800] ;  /* 0x0068000000227984 */ /* 0x0003680000000a00 */
[----:B0-----:R-:W-:Y:S04]  /*4590*/  STG.E desc[UR12][R44.64+-0x800], R38 ;  /* 0xfff800262c007986 */ /* 0x001fe8000c10190c */
[----:B------:R0:W-:Y:S01]  /*45a0*/  STG.E desc[UR12][R18.64+-0x800], R39 ;  /* 0xfff8002712007986 */ /* 0x0001e2000c10190c */
[----:B-1----:R-:W-:-:S03]  /*45b0*/  VIADD R0, R0, 0x8000 ;  /* 0x0000800000007836 */ /* 0x002fc60000000000 */
[----:B------:R-:W-:Y:S04]  /*45c0*/  STG.E desc[UR12][R44.64+-0x400], R48 ;  /* 0xfffc00302c007986 */ /* 0x000fe8000c10190c */
[----:B------:R1:W-:Y:S01]  /*45d0*/  STG.E desc[UR12][R18.64+-0x400], R49 ;  /* 0xfffc003112007986 */ /* 0x0003e2000c10190c */
[----:B0-----:R-:W-:-:S03]  /*45e0*/  IMAD.WIDE R38, R41, 0x4, R4 ;  /* 0x0000000429267825 */ /* 0x001fc600078e0204 */
[----:B--2---:R-:W-:Y:S01]  /*45f0*/  STG.E desc[UR12][R44.64], R46 ;  /* 0x0000002e2c007986 */ /* 0x004fe2000c10190c */
[----:B------:R-:W-:-:S03]  /*4600*/  IMAD.WIDE R40, R41, 0x4, R2 ;  /* 0x0000000429287825 */ /* 0x000fc600078e0202 */
[----:B------:R0:W-:Y:S01]  /*4610*/  STG.E desc[UR12][R18.64], R47 ;  /* 0x0000002f12007986 */ /* 0x0001e2000c10190c */
[----:B-1----:R-:W-:-:S03]  /*4620*/  VIADD R49, R37, 0x800 ;  /* 0x0000080025317836 */ /* 0x002fc60000000000 */
[----:B---3--:R1:W-:Y:S04]  /*4630*/  STG.E desc[UR12][R44.64+0x400], R6 ;  /* 0x000400062c007986 */ /* 0x0083e8000c10190c */
[----:B------:R2:W-:Y:S04]  /*4640*/  STG.E desc[UR12][R18.64+0x400], R7 ;  /* 0x0004000712007986 */ /* 0x0005e8000c10190c */
[----:B----4-:R-:W-:Y:S01]  /*4650*/  STG.E desc[UR12][R38.64+-0x800], R8 ;  /* 0xfff8000826007986 */ /* 0x010fe2000c10190c */
[----:B0-----:R-:W-:-:S03]  /*4660*/  IMAD.WIDE R46, R49, 0x4, R4 ;  /* 0x00000004312e7825 */ /* 0x001fc600078e0204 */
[----:B------:R0:W-:Y:S01]  /*4670*/  STG.E desc[UR12][R40.64+-0x800], R9 ;  /* 0xfff8000928007986 */ /* 0x0001e2000c10190c */
[----:B-1----:R-:W-:-:S03]  /*4680*/  IMAD.WIDE R44, R49, 0x4, R2 ;  /* 0x00000004312c7825 */ /* 0x002fc600078e0202 */
[----:B-----5:R1:W-:Y:S01]  /*4690*/  STG.E desc[UR12][R38.64+-0x400], R10 ;  /* 0xfffc000a26007986 */ /* 0x0203e2000c10190c */
[C---:B--2---:R-:W-:Y:S02]  /*46a0*/  VIADD R19, R37.reuse, 0xc00 ;  /* 0x00000c0025137836 */ /* 0x044fe40000000000 */
[----:B------:R-:W-:Y:S01]  /*46b0*/  VIADD R37, R37, 0x1000 ;  /* 0x0000100025257836 */ /* 0x000fe20000000000 */
[----:B------:R1:W-:Y:S01]  /*46c0*/  STG.E desc[UR12][R40.64+-0x400], R11 ;  /* 0xfffc000b28007986 */ /* 0x0003e2000c10190c */
[----:B------:R-:W-:-:S03]  /*46d0*/  IMAD.WIDE R6, R19, 0x4, R4 ;  /* 0x0000000413067825 */ /* 0x000fc600078e0204 */
[----:B------:R1:W-:Y:S01]  /*46e0*/  STG.E desc[UR12][R38.64], R12 ;  /* 0x0000000c26007986 */ /* 0x0003e2000c10190c */
[----:B0-----:R-:W-:-:S03]  /*46f0*/  IMAD.WIDE R8, R19, 0x4, R2 ;  /* 0x0000000413087825 */ /* 0x001fc600078e0202 */
        /* <DEDUP_REMOVED lines=19> */
[----:B------:R-:W-:Y:S05]  /*4830*/  @!P1 BRA `(.L_x_1418) ;  /* 0xfffffffc00009947 */ /* 0x000fea000383ffff */
.L_x_1417:
[----:B------:R-:W-:Y:S05]  /*4840*/  BSYNC.RECONVERGENT B0 ;  /* 0x0000000000007941 */ /* 0x000fea0003800200 */
.L_x_1416:
[----:B-1----:R-:W-:Y:S01]  /*4850*/  IMAD.IADD R6, R21, 0x1, -R36 ;  /* 0x0000000115067824 */ /* 0x002fe200078e0a24 */
[----:B------:R-:W-:Y:S04]  /*4860*/  BSSY.RECONVERGENT B0, `(.L_x_1419) ;  /* 0x0000024000007945 */ /* 0x000fe80003800200 */
[----:B------:R-:W-:-:S13]  /*4870*/  ISETP.GT.AND P1, PT, R6, 0x400, PT ;  /* 0x000004000600780c */ /* 0x000fda0003f24270 */
[----:B------:R-:W-:Y:S05]  /*4880*/  @!P1 BRA `(.L_x_1420) ;  /* 0x0000000000849947 */ /* 0x000fea0003800000 */
[----:B------:R-:W0:Y:S01]  /*4890*/  LDS.64 R14, [R0+-0x1000] ;  /* 0xfff00000000e7984 */ /* 0x000e220000000a00 */
[C---:B------:R-:W-:Y:S01]  /*48a0*/  IMAD.WIDE R6, R37.reuse, 0x4, R4 ;  /* 0x0000000425067825 */ /* 0x040fe200078e0204 */
[----:B------:R-:W-:Y:S02]  /*48b0*/  PLOP3.LUT P0, PT, PT, PT, PT, 0x8, 0x80 ;  /* 0x000000000080781c */ /* 0x000fe40003f0e170 */
[----:B------:R-:W1:Y:S01]  /*48c0*/  LDS.64 R16, [R0+-0x800] ;  /* 0xfff8000000107984 */ /* 0x000e620000000a00 */
[----:B------:R-:W-:-:S03]  /*48d0*/  IMAD.WIDE R8, R37, 0x4, R2 ;  /* 0x0000000425087825 */ /* 0x000fc600078e0202 */
[----:B------:R-:W2:Y:S01]  /*48e0*/  LDS.64 R18, [R0] ;  /* 0x0000000000127984 */ /* 0x000ea20000000a00 */
[----:B------:R-:W-:Y:S02]  /*48f0*/  VIADD R13, R37, 0x400 ;  /* 0x00000400250d7836 */ /* 0x000fe40000000000 */
[----:B------:R-:W-:Y:S01]  /*4900*/  VIADD R36, R36, 0x800 ;  /* 0x0000080024247836 */ /* 0x000fe20000000000 */
[----:B------:R-:W3:Y:S01]  /*4910*/  LDS.64 R22, [R0+0x800] ;  /* 0x0008000000167984 */ /* 0x000ee20000000a00 */
[----:B------:R-:W-:-:S03]  /*4920*/  IMAD.WIDE R10, R13, 0x4, R4 ;  /* 0x000000040d0a7825 */ /* 0x000fc600078e0204 */
[----:B------:R-:W4:Y:S01]  /*4930*/  LDS.64 R24, [R0+0x1000] ;  /* 0x0010000000187984 */ /* 0x000f220000000a00 */
[----:B------:R-:W-:-:S03]  /*4940*/  IMAD.WIDE R12, R13, 0x4, R2 ;  /* 0x000000040d0c7825 */ /* 0x000fc600078e0202 */
[----:B------:R-:W5:Y:S01]  /*4950*/  LDS.64 R26, [R0+0x1800] ;  /* 0x00180000001a7984 */ /* 0x000f620000000a00 */
[----:B------:R-:W-:-:S03]  /*4960*/  VIADD R37, R37, 0x800 ;  /* 0x0000080025257836 */ /* 0x000fc60000000000 */
[----:B------:R-:W5:Y:S04]  /*4970*/  LDS.64 R28, [R0+0x2000] ;  /* 0x00200000001c7984 */ /* 0x000f680000000a00 */
[----:B------:R0:W5:Y:S02]  /*4980*/  LDS.64 R30, [R0+0x2800] ;  /* 0x00280000001e7984 */ /* 0x0001640000000a00 */
[----:B0-----:R-:W-:Y:S02]  /*4990*/  VIADD R0, R0, 0x4000 ;  /* 0x0000400000007836 */ /* 0x001fe40000000000 */
[----:B------:R0:W-:Y:S04]  /*49a0*/  STG.E desc[UR12][R6.64+-0x800], R14 ;  /* 0xfff8000e06007986 */ /* 0x0001e8000c10190c */
[----:B------:R0:W-:Y:S04]  /*49b0*/  STG.E desc[UR12][R8.64+-0x800], R15 ;  /* 0xfff8000f08007986 */ /* 0x0001e8000c10190c */
[----:B-1----:R0:W-:Y:S04]  /*49c0*/  STG.E desc[UR12][R6.64+-0x400], R16 ;  /* 0xfffc001006007986 */ /* 0x0021e8000c10190c */
[----:B------:R0:W-:Y:S04]  /*49d0*/  STG.E desc[UR12][R8.64+-0x400], R17 ;  /* 0xfffc001108007986 */ /* 0x0001e8000c10190c */
[----:B--2---:R0:W-:Y:S04]  /*49e0*/  STG.E desc[UR12][R6.64], R18 ;  /* 0x0000001206007986 */ /* 0x0041e8000c10190c */
[----:B------:R0:W-:Y:S04]  /*49f0*/  STG.E desc[UR12][R8.64], R19 ;  /* 0x0000001308007986 */ /* 0x0001e8000c10190c */
[----:B---3--:R0:W-:Y:S04]  /*4a00*/  STG.E desc[UR12][R6.64+0x400], R22 ;  /* 0x0004001606007986 */ /* 0x0081e8000c10190c */
[----:B------:R0:W-:Y:S04]  /*4a10*/  STG.E desc[UR12][R8.64+0x400], R23 ;  /* 0x0004001708007986 */ /* 0x0001e8000c10190c */
[----:B----4-:R0:W-:Y:S04]  /*4a20*/  STG.E desc[UR12][R10.64+-0x800], R24 ;  /* 0xfff800180a007986 */ /* 0x0101e8000c10190c */
[----:B------:R0:W-:Y:S04]  /*4a30*/  STG.E desc[UR12][R12.64+-0x800], R25 ;  /* 0xfff800190c007986 */ /* 0x0001e8000c10190c */
[----:B-----5:R0:W-:Y:S04]  /*4a40*/  STG.E desc[UR12][R10.64+-0x400], R26 ;  /* 0xfffc001a0a007986 */ /* 0x0201e8000c10190c */
[----:B------:R0:W-:Y:S04]  /*4a50*/  STG.E desc[UR12][R12.64+-0x400], R27 ;  /* 0xfffc001b0c007986 */ /* 0x0001e8000c10190c */
[----:B------:R0:W-:Y:S04]  /*4a60*/  STG.E desc[UR12][R10.64], R28 ;  /* 0x0000001c0a007986 */ /* 0x0001e8000c10190c */
[----:B------:R0:W-:Y:S04]  /*4a70*/  STG.E desc[UR12][R12.64], R29 ;  /* 0x0000001d0c007986 */ /* 0x0001e8000c10190c */
[----:B------:R0:W-:Y:S04]  /*4a80*/  STG.E desc[UR12][R10.64+0x400], R30 ;  /* 0x0004001e0a007986 */ /* 0x0001e8000c10190c */
[----:B------:R0:W-:Y:S02]  /*4a90*/  STG.E desc[UR12][R12.64+0x400], R31 ;  /* 0x0004001f0c007986 */ /* 0x0001e4000c10190c */
.L_x_1420:
[----:B------:R-:W-:Y:S05]  /*4aa0*/  BSYNC.RECONVERGENT B0 ;  /* 0x0000000000007941 */ /* 0x000fea0003800200 */
.L_x_1419:
[----:B------:R-:W-:-:S13]  /*4ab0*/  ISETP.LT.OR P0, PT, R36, R21, P0 ;  /* 0x000000152400720c */ /* 0x000fda0000701670 */
[----:B------:R-:W-:Y:S05]  /*4ac0*/  @!P0 EXIT ;  /* 0x000000000000894d */ /* 0x000fea0003800000 */
[----:B0-----:R-:W0:Y:S01]  /*4ad0*/  LDS.64 R6, [R0+-0x1000] ;  /* 0xfff0000000067984 */ /* 0x001e220000000a00 */
[----:B------:R-:W-:-:S03]  /*4ae0*/  IMAD.WIDE R4, R37, 0x4, R4 ;  /* 0x0000000425047825 */ /* 0x000fc600078e0204 */
[----:B------:R-:W1:Y:S01]  /*4af0*/  LDS.64 R8, [R0+-0x800] ;  /* 0xfff8000000087984 */ /* 0x000e620000000a00 */
[----:B------:R-:W-:-:S03]  /*4b00*/  IMAD.WIDE R2, R37, 0x4, R2 ;  /* 0x0000000425027825 */ /* 0x000fc600078e0202 */
[----:B------:R-:W2:Y:S04]  /*4b10*/  LDS.64 R10, [R0] ;  /* 0x00000000000a7984 */ /* 0x000ea80000000a00 */
[----:B------:R-:W3:Y:S04]  /*4b20*/  LDS.64 R12, [R0+0x800] ;  /* 0x00080000000c7984 */ /* 0x000ee80000000a00 */
[----:B0-----:R-:W-:Y:S04]  /*4b30*/  STG.E desc[UR12][R4.64+-0x800], R6 ;  /* 0xfff8000604007986 */ /* 0x001fe8000c10190c */
[----:B------:R-:W-:Y:S04]  /*4b40*/  STG.E desc[UR12][R2.64+-0x800], R7 ;  /* 0xfff8000702007986 */ /* 0x000fe8000c10190c */
[----:B-1----:R-:W-:Y:S04]  /*4b50*/  STG.E desc[UR12][R4.64+-0x400], R8 ;  /* 0xfffc000804007986 */ /* 0x002fe8000c10190c */
[----:B------:R-:W-:Y:S04]  /*4b60*/  STG.E desc[UR12][R2.64+-0x400], R9 ;  /* 0xfffc000902007986 */ /* 0x000fe8000c10190c */
[----:B--2---:R-:W-:Y:S04]  /*4b70*/  STG.E desc[UR12][R4.64], R10 ;  /* 0x0000000a04007986 */ /* 0x004fe8000c10190c */
[----:B------:R-:W-:Y:S04]  /*4b80*/  STG.E desc[UR12][R2.64], R11 ;  /* 0x0000000b02007986 */ /* 0x000fe8000c10190c */
[----:B---3--:R-:W-:Y:S04]  /*4b90*/  STG.E desc[UR12][R4.64+0x400], R12 ;  /* 0x0004000c04007986 */ /* 0x008fe8000c10190c */
[----:B------:R-:W-:Y:S01]  /*4ba0*/  STG.E desc[UR12][R2.64+0x400], R13 ;  /* 0x0004000d02007986 */ /* 0x000fe2000c10190c */
[----:B------:R-:W-:Y:S05]  /*4bb0*/  EXIT ;  /* 0x000000000000794d */ /* 0x000fea0003800000 */
.L_x_1412:
[----:B------:R-:W1:Y:S01]  /*4bc0*/  LDC.64 R30, c[0x0][0x390] ;  /* 0x0000e400ff1e7b82 */ /* 0x000e620000000a00 */
[----:B------:R-:W-:Y:S02]  /*4bd0*/  ISETP.NE.AND P0, PT, R34, R2, PT ;  /* 0x000000022200720c */ /* 0x000fe40003f05270 */
[----:B------:R-:W-:Y:S02]  /*4be0*/  ISETP.NE.AND P2, PT, R4, R6, PT ;  /* 0x000000060400720c */ /* 0x000fe40003f45270 */
[----:B------:R-:W-:Y:S02]  /*4bf0*/  ISETP.NE.AND P1, PT, R2, R4, PT ;  /* 0x000000040200720c */ /* 0x000fe40003f25270 */
[----:B------:R-:W-:Y:S01]  /*4c00*/  ISETP.NE.AND P3, PT, R12, R14, PT ;  /* 0x0000000e0c00720c */ /* 0x000fe20003f65270 */
[----:B------:R-:W2:Y:S01]  /*4c10*/  LDC.64 R28, c[0x0][0x398] ;  /* 0x0000e600ff1c7b82 */ /* 0x000ea20000000a00 */
[----:B------:R-:W-:Y:S02]  /*4c20*/  ISETP.NE.AND P4, PT, R14, R32, PT ;  /* 0x000000200e00720c */ /* 0x000fe40003f85270 */
[----:B------:R-:W-:-:S05]  /*4c30*/  ISETP.NE.AND P5, PT, R32, R37, PT ;  /* 0x000000252000720c */ /* 0x000fca0003fa5270 */
[----:B0-----:R-:W0:Y:S08]  /*4c40*/  LDC.64 R22, c[0x0][0x398] ;  /* 0x0000e600ff167b82 */ /* 0x001e300000000a00 */
[----:B------:R-:W3:Y:S01]  /*4c50*/  LDC.64 R26, c[0x0][0x390] ;  /* 0x0000e400ff1a7b82 */ /* 0x000ee20000000a00 */
[----:B-1----:R-:W-:-:S05]  /*4c60*/  @P0 IMAD.WIDE R30, R39, 0x4, R30 ;  /* 0x00000004271e0825 */ /* 0x002fca00078e021e */
[----:B------:R-:W-:Y:S02]  /*4c70*/  @P0 STG.E desc[UR12][R30.64], R34 ;  /* 0x000000221e000986 */ /* 0x000fe4000c10190c */
[----:B------:R-:W1:Y:S01]  /*4c80*/  LDC.64 R20, c[0x0][0x390] ;  /* 0x0000e400ff147b82 */ /* 0x000e620000000a00 */
[----:B--2---:R-:W-:-:S05]  /*4c90*/  @P0 IMAD.WIDE R28, R39, 0x4, R28 ;  /* 0x00000004271c0825 */ /* 0x004fca00078e021c */
[----:B------:R-:W-:Y:S01]  /*4ca0*/  @P0 STG.E desc[UR12][R28.64], R35 ;  /* 0x000000231c000986 */ /* 0x000fe2000c10190c */
[----:B------:R-:W-:Y:S01]  /*4cb0*/  ISETP.NE.AND P0, PT, R6, R8, PT ;  /* 0x000000080600720c */ /* 0x000fe20003f05270 */
[----:B------:R-:W2:Y:S01]  /*4cc0*/  LDC.64 R24, c[0x0][0x398] ;  /* 0x0000e600ff187b82 */ /* 0x000ea20000000a00 */
[----:B0-----:R-:W-:-:S04]  /*4cd0*/  @P2 IMAD.WIDE R50, R41, 0x4, R22 ;  /* 0x0000000429322825 */ /* 0x001fc800078e0216 */
[----:B---3--:R-:W-:-:S03]  /*4ce0*/  @P1 IMAD.WIDE R26, R43, 0x4, R26 ;  /* 0x000000042b1a1825 */ /* 0x008fc600078e021a */
[----:B------:R-:W0:Y:S02]  /*4cf0*/  LDC.64 R22, c[0x0][0x390] ;  /* 0x0000e400ff167b82 */ /* 0x000e240000000a00 */
[----:B------:R3:W-:Y:S01]  /*4d00*/  @P1 STG.E desc[UR12][R26.64], R2 ;  /* 0x000000021a001986 */ /* 0x0007e2000c10190c */
[----:B-1----:R-:W-:-:S05]  /*4d10*/  @P2 IMAD.WIDE R20, R41, 0x4, R20 ;  /* 0x0000000429142825 */ /* 0x002fca00078e0214 */
[----:B------:R-:W1:Y:S01]  /*4d20*/  LDC.64 R46, c[0x0][0x390] ;  /* 0x0000e400ff2e7b82 */ /* 0x000e620000000a00 */
[----:B--2---:R-:W-:-:S07]  /*4d30*/  @P1 IMAD.WIDE R24, R43, 0x4, R24 ;  /* 0x000000042b181825 */ /* 0x004fce00078e0218 */
[----:B------:R-:W2:Y:S01]  /*4d40*/  LDC.64 R40, c[0x0][0x398] ;  /* 0x0000e600ff287b82 */ /* 0x000ea20000000a00 */
[----:B------:R4:W-:Y:S01]  /*4d50*/  @P1 STG.E desc[UR12][R24.64], R3 ;  /* 0x0000000318001986 */ /* 0x0009e2000c10190c */
[----:B------:R-:W-:-:S06]  /*4d60*/  ISETP.NE.AND P1, PT, R8, R10, PT ;  /* 0x0000000a0800720c */ /* 0x000fcc0003f25270 */
[----:B------:R-:W5:Y:S01]  /*4d70*/  LDC.64 R44, c[0x0][0x398] ;  /* 0x0000e600ff2c7b82 */ /* 0x000f620000000a00 */
[----:B------:R4:W-:Y:S01]  /*4d80*/  @P2 STG.E desc[UR12][R20.64], R4 ;  /* 0x0000000414002986 */ /* 0x0009e2000c10190c */
[----:B0-----:R-:W-:-:S03]  /*4d90*/  @P0 IMAD.WIDE R22, R17, 0x4, R22 ;  /* 0x0000000411160825 */ /* 0x001fc600078e0216 */
[----:B------:R4:W-:Y:S01]  /*4da0*/  @P2 STG.E desc[UR12][R50.64], R5 ;  /* 0x0000000532002986 */ /* 0x0009e2000c10190c */
[----:B------:R-:W-:Y:S02]  /*4db0*/  ISETP.NE.AND P2, PT, R10, R12, PT ;  /* 0x0000000c0a00720c */ /* 0x000fe40003f45270 */
[----:B------:R-:W0:Y:S01]  /*4dc0*/  LDC.64 R42, c[0x0][0x390] ;  /* 0x0000e400ff2a7b82 */ /* 0x000e220000000a00 */
[----:B------:R4:W-:Y:S01]  /*4dd0*/  @P0 STG.E desc[UR12][R22.64], R6 ;  /* 0x0000000616000986 */ /* 0x0009e2000c10190c */
[----:B-1----:R-:W-:-:S06]  /*4de0*/  @P1 IMAD.WIDE R46, R16, 0x4, R46 ;  /* 0x00000004102e1825 */ /* 0x002fcc00078e022e */
[----:B------:R-:W1:Y:S01]  /*4df0*/  LDC.64 R48, c[0x0][0x398] ;  /* 0x0000e600ff307b82 */ /* 0x000e620000000a00 */
[----:B--2---:R-:W-:-:S05]  /*4e00*/  @P0 IMAD.WIDE R40, R17, 0x4, R40 ;  /* 0x0000000411280825 */ /* 0x004fca00078e0228 */
[----:B------:R4:W-:Y:S02]  /*4e10*/  @P0 STG.E desc[UR12][R40.64], R7 ;  /* 0x0000000728000986 */ /* 0x0009e4000c10190c */
[----:B---3--:R-:W2:Y:S01]  /*4e20*/  LDC.64 R26, c[0x0][0x390] ;  /* 0x0000e400ff1a7b82 */ /* 0x008ea20000000a00 */
[----:B-----5:R-:W-:Y:S01]  /*4e30*/  @P1 IMAD.WIDE R44, R16, 0x4, R44 ;  /* 0x00000004102c1825 */ /* 0x020fe200078e022c */
[----:B------:R4:W-:Y:S04]  /*4e40*/  @P1 STG.E desc[UR12][R46.64], R8 ;  /* 0x000000082e001986 */ /* 0x0009e8000c10190c */
[----:B------:R4:W-:Y:S02]  /*4e50*/  @P1 STG.E desc[UR12][R44.64], R9 ;  /* 0x000000092c001986 */ /* 0x0009e4000c10190c */
[----:B------:R-:W3:Y:S01]  /*4e60*/  LDC.64 R28, c[0x0][0x398] ;  /* 0x0000e600ff1c7b82 */ /* 0x000ee20000000a00 */
[----:B0-----:R-:W-:-:S05]  /*4e70*/  @P2 IMAD.WIDE R42, R38, 0x4, R42 ;  /* 0x00000004262a2825 */ /* 0x001fca00078e022a */
[----:B------:R4:W-:Y:S02]  /*4e80*/  @P2 STG.E desc[UR12][R42.64], R10 ;  /* 0x0000000a2a002986 */ /* 0x0009e4000c10190c */
[----:B------:R-:W0:Y:S01]  /*4e90*/  LDC.64 R30, c[0x0][0x390] ;  /* 0x0000e400ff1e7b82 */ /* 0x000e220000000a00 */
[----:B-1----:R-:W-:-:S05]  /*4ea0*/  @P2 IMAD.WIDE R48, R38, 0x4, R48 ;  /* 0x0000000426302825 */ /* 0x002fca00078e0230 */
[----:B------:R4:W-:Y:S02]  /*4eb0*/  @P2 STG.E desc[UR12][R48.64], R11 ;  /* 0x0000000b30002986 */ /* 0x0009e4000c10190c */
[----:B------:R-:W1:Y:S01]  /*4ec0*/  LDC.64 R34, c[0x0][0x398] ;  /* 0x0000e600ff227b82 */ /* 0x000e620000000a00 */
[----:B--2---:R-:W-:-:S05]  /*4ed0*/  @P3 IMAD.WIDE R26, R19, 0x4, R26 ;  /* 0x00000004131a3825 */ /* 0x004fca00078e021a */
[----:B------:R4:W-:Y:S01]  /*4ee0*/  @P3 STG.E desc[UR12][R26.64], R12 ;  /* 0x0000000c1a003986 */ /* 0x0009e2000c10190c */
[----:B---3--:R-:W-:-:S05]  /*4ef0*/  @P3 IMAD.WIDE R28, R19, 0x4, R28 ;  /* 0x00000004131c3825 */ /* 0x008fca00078e021c */
[----:B------:R4:W-:Y:S01]  /*4f00*/  @P3 STG.E desc[UR12][R28.64], R13 ;  /* 0x0000000d1c003986 */ /* 0x0009e2000c10190c */
[----:B0-----:R-:W-:-:S05]  /*4f10*/  @P4 IMAD.WIDE R30, R18, 0x4, R30 ;  /* 0x00000004121e4825 */ /* 0x001fca00078e021e */
[----:B------:R4:W-:Y:S01]  /*4f20*/  @P4 STG.E desc[UR12][R30.64], R14 ;  /* 0x0000000e1e004986 */ /* 0x0009e2000c10190c */
[----:B-1----:R-:W-:-:S05]  /*4f30*/  @P4 IMAD.WIDE R34, R18, 0x4, R34 ;  /* 0x0000000412224825 */ /* 0x002fca00078e0222 */
[----:B------:R4:W-:Y:S01]  /*4f40*/  @P4 STG.E desc[UR12][R34.64], R15 ;  /* 0x0000000f22004986 */ /* 0x0009e2000c10190c */
[----:B------:R-:W-:Y:S05]  /*4f50*/  @!P5 EXIT ;  /* 0x000000000000d94d */ /* 0x000fea0003800000 */
[----:B----4-:R-:W0:Y:S08]  /*4f60*/  LDC.64 R2, c[0x0][0x390] ;  /* 0x0000e400ff027b82 */ /* 0x010e300000000a00 */
[----:B------:R-:W1:Y:S01]  /*4f70*/  LDC.64 R4, c[0x0][0x398] ;  /* 0x0000e600ff047b82 */ /* 0x000e620000000a00 */
[----:B0-----:R-:W-:-:S05]  /*4f80*/  IMAD.WIDE R2, R0, 0x4, R2 ;  /* 0x0000000400027825 */ /* 0x001fca00078e0202 */
[----:B------:R-:W-:Y:S01]  /*4f90*/  STG.E desc[UR12][R2.64], R32 ;  /* 0x0000002002007986 */ /* 0x000fe2000c10190c */
[----:B-1----:R-:W-:-:S05]  /*4fa0*/  IMAD.WIDE R4, R0, 0x4, R4 ;  /* 0x0000000400047825 */ /* 0x002fca00078e0204 */
[----:B------:R-:W-:Y:S01]  /*4fb0*/  STG.E desc[UR12][R4.64], R33 ;  /* 0x0000002104007986 */ /* 0x000fe2000c10190c */
[----:B------:R-:W-:Y:S05]  /*4fc0*/  EXIT ;  /* 0x000000000000794d */ /* 0x000fea0003800000 */
.L_x_1388:
[----:B------:R-:W-:-:S13]  /*4fd0*/  ISETP.GE.AND P0, PT, R38, 0x1, PT ;  /* 0x000000012600780c */ /* 0x000fda0003f06270 */
[----:B------:R-:W-:Y:S05]  /*4fe0*/  @!P0 EXIT ;  /* 0x000000000000894d */ /* 0x000fea0003800000 */
[----:B------:R-:W-:-:S13]  /*4ff0*/  ISETP.NE.AND P0, PT, R0, RZ, PT ;  /* 0x000000ff0000720c */ /* 0x000fda0003f05270 */
[----:B------:R-:W-:Y:S05]  /*5000*/  @P0 BRA `(.L_x_1421) ;  /* 0x0000002400700947 */ /* 0x000fea0003800000 */
        /* <DEDUP_REMOVED lines=10> */
[C---:B------:R-:W-:Y:S01]  /*50b0*/  VIADD R13, R15.reuse, 0x60 ;  /* 0x000000600f0d7836 */ /* 0x040fe20000000000 */
[CC--:B------:R-:W-:Y:S01]  /*50c0*/  ISETP.GE.U32.AND P1, PT, R15.reuse, R38.reuse, PT ;  /* 0x000000260f00720c */ /* 0x0c0fe20003f26070 */
[C---:B------:R-:W-:Y:S02]  /*50d0*/  VIADD R3, R15.reuse, 0x20 ;  /* 0x000000200f037836 */ /* 0x040fe40000000000 */
[----:B------:R-:W-:Y:S01]  /*50e0*/  IMAD.SHL.U32 R17, R15, 0x4, RZ ;  /* 0x000000040f117824 */ /* 0x000fe200078e00ff */
[-C--:B------:R-:W-:Y:S01]  /*50f0*/  ISETP.GE.U32.AND P4, PT, R13, R38.reuse, PT ;  /* 0x000000260d00720c */ /* 0x080fe20003f86070 */
[----:B------:R-:W-:Y:S01]  /*5100*/  VIADD R11, R15, 0x40 ;  /* 0x000000400f0b7836 */ /* 0x000fe20000000000 */
[----:B------:R-:W-:Y:S01]  /*5110*/  ISETP.GE.U32.AND P5, PT, R3, R38, PT ;  /* 0x000000260300720c */ /* 0x000fe20003fa6070 */
[C---:B------:R-:W-:Y:S01]  /*5120*/  VIADD R13, R15.reuse, 0xa0 ;  /* 0x000000a00f0d7836 */ /* 0x040fe20000000000 */
[----:B------:R-:W-:Y:S02]  /*5130*/  IADD3 R3, PT, PT, R15, 0x80, RZ ;  /* 0x000000800f037810 */ /* 0x000fe40007ffe0ff */
[----:B------:R-:W-:-:S02]  /*5140*/  IADD3 R2, P6, PT, R8, R17, RZ ;  /* 0x0000001108027210 */ /* 0x000fc40007fde0ff */
[-C--:B------:R-:W-:Y:S01]  /*5150*/  ISETP.GE.U32.AND P0, PT, R11, R38.reuse, PT ;  /* 0x000000260b00720c */ /* 0x080fe20003f06070 */
[----:B------:R-:W-:Y:S01]  /*5160*/  @!P1 IMAD.WIDE.U32 R10, R15, 0x4, R8 ;  /* 0x000000040f0a9825 */ /* 0x000fe200078e0008 */
[-C--:B------:R-:W-:Y:S02]  /*5170*/  ISETP.GE.U32.AND P3, PT, R3, R38.reuse, PT ;  /* 0x000000260300720c */ /* 0x080fe40003f66070 */
[----:B------:R-:W-:Y:S01]  /*5180*/  ISETP.GE.U32.AND P2, PT, R13, R38, PT ;  /* 0x000000260d00720c */ /* 0x000fe20003f46070 */
[----:B------:R-:W-:Y:S02]  /*5190*/  IMAD.X R3, RZ, RZ, R9, P6 ;  /* 0x000000ffff037224 */ /* 0x000fe400030e0609 */
[----:B------:R-:W-:Y:S01]  /*51a0*/  @!P1 IMAD.WIDE.U32 R12, R15, 0x4, R6 ;  /* 0x000000040f0c9825 */ /* 0x000fe200078e0006 */
[----:B0-----:R-:W-:-:S03]  /*51b0*/  IADD3 R6, P6, PT, R17, R6, RZ ;  /* 0x0000000611067210 */ /* 0x001fc60007fde0ff */
[C---:B------:R-:W-:Y:S02]  /*51c0*/  VIADD R19, R15.reuse, 0xc0 ;  /* 0x000000c00f137836 */ /* 0x040fe40000000000 */
[C---:B------:R-:W-:Y:S02]  /*51d0*/  VIADD R21, R15.reuse, 0xe0 ;  /* 0x000000e00f157836 */ /* 0x040fe40000000000 */
[----:B------:R-:W-:Y:S02]  /*51e0*/  IMAD.X R7, RZ, RZ, R7, P6 ;  /* 0x000000ffff077224 */ /* 0x000fe400030e0607 */
[----:B------:R-:W-:Y:S01]  /*51f0*/  VIADD R15, R15, 0x100 ;  /* 0x000001000f0f7836 */ /* 0x000fe20000000000 */
[----:B------:R-:W-:Y:S01]  /*5200*/  ISETP.GE.U32.AND P6, PT, R21, R38, PT ;  /* 0x000000261500720c */ /* 0x000fe20003fc6070 */
[----:B--2---:R-:W-:Y:S02]  /*5210*/  IMAD.MOV.U32 R8, RZ, RZ, R4 ;  /* 0x000000ffff087224 */ /* 0x004fe400078e0004 */
[----:B------:R0:W2:Y:S02]  /*5220*/  @!P1 LDG.E.CONSTANT R4, desc[UR12][R10.64] ;  /* 0x0000000c0a049981 */ /* 0x0000a4000c1e9900 */
[----:B------:R-:W-:-:S02]  /*5230*/  IMAD.MOV.U32 R14, RZ, RZ, R8 ;  /* 0x000000ffff0e7224 */ /* 0x000fc400078e0008 */
[----:B---3--:R-:W-:Y:S02]  /*5240*/  IMAD.MOV.U32 R9, RZ, RZ, R5 ;  /* 0x000000ffff097224 */ /* 0x008fe400078e0005 */
[----:B------:R1:W3:Y:S01]  /*5250*/  @!P1 LDG.E.CONSTANT R5, desc[UR12][R12.64] ;  /* 0x0000000c0c059981 */ /* 0x0002e2000c1e9900 */
[-C--:B------:R-:W-:Y:S01]  /*5260*/  ISETP.GE.U32.AND P1, PT, R19, R38.reuse, PT ;  /* 0x000000261300720c */ /* 0x080fe20003f26070 */
[----:B------:R-:W-:Y:S02]  /*5270*/  IMAD.MOV.U32 R17, RZ, RZ, R9 ;  /* 0x000000ffff117224 */ /* 0x000fe400078e0009 */
[----:B------:R-:W4:Y:S04]  /*5280*/  @!P5 LDG.E.CONSTANT R14, desc[UR12][R2.64+0x80] ;  /* 0x0000800c020ed981 */ /* 0x000f28000c1e9900 */
[----:B------:R-:W5:Y:S01]  /*5290*/  @!P5 LDG.E.CONSTANT R17, desc[UR12][R6.64+0x80] ;  /* 0x0000800c0611d981 */ /* 0x000f62000c1e9900 */
[----:B------:R-:W-:Y:S01]  /*52a0*/  ISETP.GE.U32.AND P5, PT, R15, R38, PT ;  /* 0x000000260f00720c */ /* 0x000fe20003fa6070 */
[--C-:B0-----:R-:W-:Y:S01]  /*52b0*/  IMAD.MOV.U32 R10, RZ, RZ, R8.reuse ;  /* 0x000000ffff0a7224 */ /* 0x101fe200078e0008 */
[----:B------:R-:W-:Y:S01]  /*52c0*/  MOV R15, R8 ;  /* 0x00000008000f7202 */ /* 0x000fe20000000f00 */
[----:B------:R-:W-:-:S02]  /*52d0*/  IMAD.MOV.U32 R11, RZ, RZ, R8 ;  /* 0x000000ffff0b7224 */ /* 0x000fc400078e0008 */
[--C-:B-1----:R-:W-:Y:S02]  /*52e0*/  IMAD.MOV.U32 R12, RZ, RZ, R8.reuse ;  /* 0x000000ffff0c7224 */ /* 0x102fe400078e0008 */
[--C-:B------:R-:W-:Y:S01]  /*52f0*/  IMAD.MOV.U32 R13, RZ, RZ, R8.reuse ;  /* 0x000000ffff0d7224 */ /* 0x100fe200078e0008 */
[----:B------:R-:W3:Y:S01]  /*5300*/  @!P0 LDG.E.CONSTANT R10, desc[UR12][R2.64+0x100] ;  /* 0x0001000c020a8981 */ /* 0x000ee2000c1e9900 */
[----:B------:R-:W-:-:S03]  /*5310*/  IMAD.MOV.U32 R16, RZ, RZ, R8 ;  /* 0x000000ffff107224 */ /* 0x000fc600078e0008 */
        /* <DEDUP_REMOVED lines=19> */
[----:B------:R-:W0:Y:S01]  /*5450*/  S2R R37, SR_LANEID ;  /* 0x0000000000257919 */ /* 0x000e220000000000 */
[----:B------:R-:W1:Y:S01]  /*5460*/  S2UR UR5, SR_CgaCtaId ;  /* 0x00000000000579c3 */ /* 0x000e620000008800 */
[----:B------:R-:W-:Y:S01]  /*5470*/  SHF.R.U32.HI R44, RZ, 0x5, R0 ;  /* 0x00000005ff2c7819 */ /* 0x000fe20000011600 */
[----:B------:R-:W-:-:S02]  /*5480*/  UMOV UR4, 0x400 ;  /* 0x0000040000047882 */ /* 0x000fc40000000000 */
[----:B-1----:R-:W-:Y:S02]  /*5490*/  ULEA UR4, UR5, UR4, 0x18 ;  /* 0x0000000405047291 */ /* 0x002fe4000f8ec0ff */
[----:B0-----:R-:W-:-:S05]  /*54a0*/  IMAD R2, R44, 0x120, R37 ;  /* 0x000001202c027824 */ /* 0x001fca00078e0225 */
[----:B------:R-:W-:-:S05]  /*54b0*/  LEA R2, R2, UR4, 0x2 ;  /* 0x0000000402027c11 */ /* 0x000fca000f8e10ff */
[----:B------:R-:W-:Y:S01]  /*54c0*/  IMAD R39, R37, 0x20, R2 ;  /* 0x0000002025277824 */ /* 0x000fe200078e0202 */
[----:B------:R-:W-:Y:S01]  /*54d0*/  ISETP.NE.AND P3, PT, R0, RZ, PT ;  /* 0x000000ff0000720c */ /* 0x000fe20003f65270 */
[----:B--2---:R-:W-:Y:S04]  /*54e0*/  STS [R2], R4 ;  /* 0x0000000402007388 */ /* 0x004fe80000000800 */
[----:B----4-:R-:W-:Y:S04]  /*54f0*/  STS [R2+0x80], R14 ;  /* 0x0000800e02007388 */ /* 0x010fe80000000800 */
[----:B---3--:R-:W-:Y:S04]  /*5500*/  STS [R2+0x100], R10 ;  /* 0x0001000a02007388 */ /* 0x008fe80000000800 */
[----:B-----5:R-:W-:Y:S04]  /*5510*/  STS [R2+0x180], R11 ;  /* 0x0001800b02007388 */ /* 0x020fe80000000800 */
[----:B------:R0:W-:Y:S04]  /*5520*/  STS [R2+0x200], R12 ;  /* 0x0002000c02007388 */ /* 0x0001e80000000800 */
[----:B------:R-:W-:Y:S04]  /*5530*/  STS [R2+0x280], R13 ;  /* 0x0002800d02007388 */ /* 0x000fe80000000800 */
[----:B------:R-:W-:Y:S04]  /*5540*/  STS [R2+0x300], R15 ;  /* 0x0003000f02007388 */ /* 0x000fe80000000800 */
[----:B------:R-:W-:Y:S04]  /*5550*/  STS [R2+0x380], R16 ;  /* 0x0003801002007388 */ /* 0x000fe80000000800 */
[----:B------:R-:W-:Y:S01]  /*5560*/  STS [R2+0x400], R8 ;  /* 0x0004000802007388 */ /* 0x000fe20000000800 */
[----:B------:R-:W-:-:S03]  /*5570*/  NOP ;  /* 0x0000000000007918 */ /* 0x000fc60000000000 */
[----:B------:R-:W1:Y:S04]  /*5580*/  LDS R3, [R39+0x20] ;  /* 0x0000200027037984 */ /* 0x000e680000000800 */
[----:B------:R-:W-:Y:S04]  /*5590*/  LDS R4, [R39] ;  /* 0x0000000027047984 */ /* 0x000fe80000000800 */
[----:B------:R-:W2:Y:S04]  /*55a0*/  LDS R6, [R39+0x4] ;  /* 0x0000040027067984 */ /* 0x000ea80000000800 */
[----:B------:R-:W-:Y:S04]  /*55b0*/  LDS R24, [R39+0x8] ;  /* 0x0000080027187984 */ /* 0x000fe80000000800 */
[----:B------:R-:W-:Y:S04]  /*55c0*/  LDS R26, [R39+0xc] ;  /* 0x00000c00271a7984 */ /* 0x000fe80000000800 */
[----:B------:R-:W-:Y:S04]  /*55d0*/  LDS R28, [R39+0x10] ;  /* 0x00001000271c7984 */ /* 0x000fe80000000800 */
[----:B------:R-:W-:Y:S04]  /*55e0*/  LDS R30, [R39+0x14] ;  /* 0x00001400271e7984 */ /* 0x000fe80000000800 */
[----:B------:R-:W-:Y:S04]  /*55f0*/  LDS R32, [R39+0x18] ;  /* 0x0000180027207984 */ /* 0x000fe80000000800 */
[----:B------:R-:W-:Y:S01]  /*5600*/  LDS R34, [R39+0x1c] ;  /* 0x00001c0027227984 */ /* 0x000fe20000000800 */
[----:B------:R-:W-:Y:S01]  /*5610*/  BAR.SYNC.DEFER_BLOCKING 0x0 ;  /* 0x0000000000007b1d */ /* 0x000fe20000010000 */
[----:B0-----:R-:W-:-:S05]  /*5620*/  LEA R12, R0, UR4, 0x2 ;  /* 0x00000004000c7c11 */ /* 0x001fca000f8e10ff */
[----:B------:R-:W-:Y:S04]  /*5630*/  STS [R2], R5 ;  /* 0x0000000502007388 */ /* 0x000fe80000000800 */
[----:B------:R-:W-:Y:S04]  /*5640*/  STS [R2+0x80], R17 ;  /* 0x0000801102007388 */ /* 0x000fe80000000800 */
[----:B------:R-:W-:Y:S04]  /*5650*/  STS [R2+0x100], R18 ;  /* 0x0001001202007388 */ /* 0x000fe80000000800 */
[----:B------:R-:W-:Y:S04]  /*5660*/  STS [R2+0x180], R19 ;  /* 0x0001801302007388 */ /* 0x000fe80000000800 */
        /* <DEDUP_REMOVED lines=8> */
[----:B------:R-:W3:Y:S04]  /*56f0*/  LDS R7, [R39+0x4] ;  /* 0x0000040027077984 */ /* 0x000ee80000000800 */
[----:B------:R-:W4:Y:S04]  /*5700*/  LDS R25, [R39+0x8] ;  /* 0x0000080027197984 */ /* 0x000f280000000800 */
[----:B------:R-:W-:Y:S04]  /*5710*/  LDS R27, [R39+0xc] ;  /* 0x00000c00271b7984 */ /* 0x000fe80000000800 */
[----:B------:R-:W-:Y:S04]  /*5720*/  LDS R29, [R39+0x10] ;  /* 0x00001000271d7984 */ /* 0x000fe80000000800 */
[----:B------:R-:W-:Y:S04]  /*5730*/  LDS R31, [R39+0x14] ;  /* 0x00001400271f7984 */ /* 0x000fe80000000800 */
[----:B------:R-:W-:Y:S04]  /*5740*/  LDS R33, [R39+0x18] ;  /* 0x0000180027217984 */ /* 0x000fe80000000800 */
[----:B------:R-:W-:Y:S01]  /*5750*/  LDS R35, [R39+0x1c] ;  /* 0x00001c0027237984 */ /* 0x000fe20000000800 */
[----:B------:R-:W-:Y:S06]  /*5760*/  BAR.SYNC.DEFER_BLOCKING 0x0 ;  /* 0x0000000000007b1d */ /* 0x000fec0000010000 */
[----:B-1----:R-:W-:Y:S02]  /*5770*/  STS [R12+0x47c], R3 ;  /* 0x00047c030c007388 */ /* 0x002fe40000000800 */
[----:B------:R-:W-:Y:S06]  /*5780*/  BAR.SYNC.DEFER_BLOCKING 0x0 ;  /* 0x0000000000007b1d */ /* 0x000fec0000010000 */
[----:B------:R-:W1:Y:S01]  /*5790*/  @P3 LDS R36, [R12+0x478] ;  /* 0x000478000c243984 */ /* 0x000e620000000800 */
[----:B0-----:R-:W-:Y:S01]  /*57a0*/  IMAD R9, R0, 0x9, RZ ;  /* 0x0000000900097824 */ /* 0x001fe200078e02ff */
[----:B--2---:R-:W-:-:S03]  /*57b0*/  ISETP.NE.AND P0, PT, R4, R6, PT ;  /* 0x000000060400720c */ /* 0x004fc60003f05270 */
[----:B------:R-:W-:Y:S02]  /*57c0*/  VIADD R11, R9, 0x1 ;  /* 0x00000001090b7836 */ /* 0x000fe40000000000 */
[----:B---3--:R-:W-:-:S03]  /*57d0*/  FADD R10, R5, R7 ;  /* 0x00000007050a7221 */ /* 0x008fc60000000000 */
[-C--:B------:R-:W-:Y:S01]  /*57e0*/  ISETP.EQ.OR P0, PT, R11, R38.reuse, P0 ;  /* 0x000000260b00720c */ /* 0x080fe20000702670 */
[----:B------:R-:W-:Y:S01]  /*57f0*/  IMAD.MOV.U32 R11, RZ, RZ, 0x1 ;  /* 0x00000001ff0b7424 */ /* 0x000fe200078e00ff */
[C---:B------:R-:W-:Y:S01]  /*5800*/  ISETP.NE.AND P2, PT, R9.reuse, R38, PT ;  /* 0x000000260900720c */ /* 0x040fe20003f45270 */
[----:B------:R-:W-:Y:S01]  /*5810*/  VIADD R13, R9, 0x2 ;  /* 0x00000002090d7836 */ /* 0x000fe20000000000 */
[----:B------:R-:W-:Y:S02]  /*5820*/  FSEL R10, R7, R10, P0 ;  /* 0x0000000a070a7208 */ /* 0x000fe40000000000 */
[----:B------:R-:W-:-:S03]  /*5830*/  SEL R2, RZ, 0x1, P2 ;  /* 0x00000001ff027807 */ /* 0x000fc60001000000 */
[----:B----4-:R-:W-:Y:S01]  /*5840*/  FADD R10, R25, R10 ;  /* 0x0000000a190a7221 */ /* 0x010fe20000000000 */
[----:B-1----:R-:W-:-:S04]  /*5850*/  @P3 ISETP.NE.AND P1, PT, R36, R4, PT ;  /* 0x000000042400320c */ /* 0x002fc80003f25270 */
[----:B------:R-:W-:Y:S02]  /*5860*/  @P3 SEL R11, RZ, 0x1, !P1 ;  /* 0x00000001ff0b3807 */ /* 0x000fe40004800000 */
[----:B------:R-:W-:-:S04]  /*5870*/  ISETP.NE.AND P1, PT, R6, R24, PT ;  /* 0x000000180600720c */ /* 0x000fc80003f25270 */
[----:B------:R-:W-:Y:S02]  /*5880*/  ISETP.EQ.OR P1, PT, R13, R38, P1 ;  /* 0x000000260d00720c */ /* 0x000fe40000f22670 */
[----:B------:R-:W-:Y:S01]  /*5890*/  @P3 SEL R2, R2, R11, !P2 ;  /* 0x0000000b02023207 */ /* 0x000fe20005000000 */
[----:B------:R-:W-:Y:S01]  /*58a0*/  VIADD R11, R9, 0x3 ;  /* 0x00000003090b7836 */ /* 0x000fe20000000000 */
[----:B------:R-:W-:Y:S02]  /*58b0*/  FSEL R12, R25, R10, P1 ;  /* 0x0000000a190c7208 */ /* 0x000fe40000800000 */
[----:B------:R-:W-:-:S03]  /*58c0*/  ISETP.NE.AND P2, PT, R24, R26, PT ;  /* 0x0000001a1800720c */ /* 0x000fc60003f45270 */
[----:B------:R-:W-:Y:S01]  /*58d0*/  FADD R12, R27, R12 ;  /* 0x0000000c1b0c7221 */ /* 0x000fe20000000000 */
[----:B------:R-:W-:Y:S01]  /*58e0*/  ISETP.EQ.OR P2, PT, R11, R38, P2 ;  /* 0x000000260b00720c */ /* 0x000fe20001742670 */
[----:B------:R-:W-:Y:S01]  /*58f0*/  VIADD R11, R9, 0x4 ;  /* 0x00000004090b7836 */ /* 0x000fe20000000000 */
[----:B------:R-:W-:Y:S02]  /*5900*/  ISETP.NE.AND P3, PT, R26, R28, PT ;  /* 0x0000001c1a00720c */ /* 0x000fe40003f65270 */
[----:B------:R-:W-:Y:S02]  /*5910*/  FSEL R12, R27, R12, P2 ;  /* 0x0000000c1b0c7208 */ /* 0x000fe40001000000 */
[----:B------:R-:W-:-:S03]  /*5920*/  ISETP.EQ.OR P3, PT, R11, R38, P3 ;  /* 0x000000260b00720c */ /* 0x000fc60001f62670 */
[----:B------:R-:W-:Y:S01]  /*5930*/  FADD R12, R29, R12 ;  /* 0x0000000c1d0c7221 */ /* 0x000fe20000000000 */
[----:B------:R-:W-:Y:S01]  /*5940*/  VIADD R11, R9, 0x5 ;  /* 0x00000005090b7836 */ /* 0x000fe20000000000 */
[----:B------:R-:W-:Y:S01]  /*5950*/  ISETP.NE.AND P4, PT, R28, R30, PT ;  /* 0x0000001e1c00720c */ /* 0x000fe20003f85270 */
[C---:B------:R-:W-:Y:S02]  /*5960*/  VIADD R42, R2.reuse, 0x1 ;  /* 0x00000001022a7836 */ /* 0x040fe40000000000 */
[----:B------:R-:W-:Y:S02]  /*5970*/  FSEL R12, R29, R12, P3 ;  /* 0x0000000c1d0c7208 */ /* 0x000fe40001800000 */
[----:B------:R-:W-:Y:S01]  /*5980*/  IMAD.MOV.U32 R10, RZ, RZ, R42 ;  /* 0x000000ffff0a7224 */ /* 0x000fe200078e002a */
[----:B------:R-:W-:Y:S02]  /*5990*/  ISETP.EQ.OR P4, PT, R11, R38, P4 ;  /* 0x000000260b00720c */ /* 0x000fe40002782670 */
[----:B------:R-:W-:Y:S01]  /*59a0*/  FADD R12, R31, R12 ;  /* 0x0000000c1f0c7221 */ /* 0x000fe20000000000 */
[----:B------:R-:W-:Y:S01]  /*59b0*/  @!P0 IADD3 R10, PT, PT, R2, RZ, RZ ;  /* 0x000000ff020a8210 */ /* 0x000fe20007ffe0ff */
[----:B------:R-:W-:Y:S01]  /*59c0*/  VIADD R11, R9, 0x6 ;  /* 0x00000006090b7836 */ /* 0x000fe20000000000 */
[----:B------:R-:W-:-:S02]  /*59d0*/  ISETP.NE.AND P5, PT, R30, R32, PT ;  /* 0x000000201e00720c */ /* 0x000fc40003fa5270 */
[----:B------:R-:W-:Y:S01]  /*59e0*/  FSEL R12, R31, R12, P4 ;  /* 0x0000000c1f0c7208 */ /* 0x000fe20002000000 */
[----:B------:R-:W-:Y:S01]  /*59f0*/  VIADD R13, R10, 0x1 ;  /* 0x000000010a0d7836 */ /* 0x000fe20000000000 */
[----:B------:R-:W-:Y:S01]  /*5a00*/  P2R R14, PR, RZ, 0x1 ;  /* 0x00000001ff0e7803 */ /* 0x000fe20000000000 */
[----:B------:R-:W-:Y:S01]  /*5a10*/  @!P1 IMAD.MOV R13, RZ, RZ, R10 ;  /* 0x000000ffff0d9224 */ /* 0x000fe200078e020a */
[----:B------:R-:W-:Y:S01]  /*5a20*/  ISETP.EQ.OR P0, PT, R11, R38, P5 ;  /* 0x000000260b00720c */ /* 0x000fe20002f02670 */
[----:B------:R-:W-:Y:S01]  /*5a30*/  FADD R12, R33, R12 ;  /* 0x0000000c210c7221 */ /* 0x000fe20000000000 */
[----:B------:R-:W-:Y:S01]  /*5a40*/  VIADD R11, R9, 0x7 ;  /* 0x00000007090b7836 */ /* 0x000fe20000000000 */
[----:B------:R-:W-:Y:S01]  /*5a50*/  ISETP.NE.AND P6, PT, R34, R3, PT ;  /* 0x000000032200720c */ /* 0x000fe20003fc5270 */
[----:B------:R-:W-:Y:S02]  /*5a60*/  VIADD R10, R13, 0x1 ;  /* 0x000000010d0a7836 */ /* 0x000fe40000000000 */
[----:B------:R-:W-:-:S02]  /*5a70*/  VIADD R9, R9, 0x8 ;  /* 0x0000000809097836 */ /* 0x000fc40000000000 */
[----:B------:R-:W-:Y:S01]  /*5a80*/  @!P2 IMAD.MOV R10, RZ, RZ, R13 ;  /* 0x000000ffff0aa224 */ /* 0x000fe200078e020d */
[----:B------:R-:W-:Y:S02]  /*5a90*/  FSEL R12, R33, R12, P0 ;  /* 0x0000000c210c7208 */ /* 0x000fe40000000000 */
[----:B------:R-:W-:Y:S01]  /*5aa0*/  ISETP.NE.AND P5, PT, R32, R34, PT ;  /* 0x000000222000720c */ /* 0x000fe20003fa5270 */
[----:B------:R-:W-:Y:S01]  /*5ab0*/  VIADD R15, R10, 0x1 ;  /* 0x000000010a0f7836 */ /* 0x000fe20000000000 */
[-C--:B------:R-:W-:Y:S01]  /*5ac0*/  ISETP.EQ.OR P6, PT, R9, R38.reuse, P6 ;  /* 0x000000260900720c */ /* 0x080fe200037c2670 */
[----:B------:R-:W-:Y:S02]  /*5ad0*/  @!P3 IMAD.MOV R15, RZ, RZ, R10 ;  /* 0x000000ffff0fb224 */ /* 0x000fe400078e020a */
[----:B------:R-:W-:Y:S01]  /*5ae0*/  FADD R12, R35, R12 ;  /* 0x0000000c230c7221 */ /* 0x000fe20000000000 */
[----:B------:R-:W-:Y:S01]  /*5af0*/  ISETP.EQ.OR P5, PT, R11, R38, P5 ;  /* 0x000000260b00720c */ /* 0x000fe20002fa2670 */
[----:B------:R-:W-:-:S02]  /*5b00*/  VIADD R10, R15, 0x1 ;  /* 0x000000010f0a7836 */ /* 0x000fc40000000000 */
[----:B------:R-:W-:Y:S01]  /*5b10*/  @!P4 IMAD.MOV R10, RZ, RZ, R15 ;  /* 0x000000ffff0ac224 */ /* 0x000fe200078e020f */
[----:B------:R-:W-:-:S03]  /*5b20*/  FSEL R9, R35, R12, P5 ;  /* 0x0000000c23097208 */ /* 0x000fc60002800000 */
[C---:B------:R-:W-:Y:S01]  /*5b30*/  VIADD R11, R10.reuse, 0x1 ;  /* 0x000000010a0b7836 */ /* 0x040fe20000000000 */
[----:B------:R-:W-:Y:S01]  /*5b40*/  @!P0 IADD3 R11, PT, PT, R10, RZ, RZ ;  /* 0x000000ff0a0b8210 */ /* 0x000fe20007ffe0ff */
[----:B------:R-:W-:-:S04]  /*5b50*/  @!P6 FADD R8, R8, R9 ;  /* 0x000000090808e221 */ /* 0x000fc80000000000 */
[----:B------:R-:W-:Y:S02]  /*5b60*/  VIADD R10, R11, 0x1 ;  /* 0x000000010b0a7836 */ /* 0x000fe40000000000 */
[----:B------:R-:W-:Y:S02]  /*5b70*/  @!P5 IMAD.MOV R10, RZ, RZ, R11 ;  /* 0x000000ffff0ad224 */ /* 0x000fe400078e020b */
[----:B------:R-:W0:Y:S01]  /*5b80*/  SHFL.UP PT, R11, R8, 0x1, RZ ;  /* 0x04200000080b7989 */ /* 0x000e2200000e00ff */
[----:B------:R-:W-:Y:S02]  /*5b90*/  P2R R39, PR, RZ, 0x20 ;  /* 0x00000020ff277803 */ /* 0x000fe40000000000 */
[----:B------:R-:W-:Y:S01]  /*5ba0*/  ISETP.GE.AND P5, PT, R37, 0x1, PT ;  /* 0x000000012500780c */ /* 0x000fe20003fa6270 */
[----:B------:R-:W-:Y:S02]  /*5bb0*/  VIADD R9, R10, 0x1 ;  /* 0x000000010a097836 */ /* 0x000fe40000000000 */
[----:B------:R-:W-:-:S05]  /*5bc0*/  @!P6 IMAD.MOV R9, RZ, RZ, R10 ;  /* 0x000000ffff09e224 */ /* 0x000fca00078e020a */
[----:B------:R-:W-:Y:S01]  /*5bd0*/  ISETP.NE.AND P6, PT, R9, RZ, PT ;  /* 0x000000ff0900720c */ /* 0x000fe20003fc5270 */
[----:B------:R-:W1:Y:S01]  /*5be0*/  SHFL.UP PT, R10, R9, 0x1, RZ ;  /* 0x04200000090a7989 */ /* 0x000e6200000e00ff */
[----:B0-----:R-:W-:-:S05]  /*5bf0*/  FADD R11, R8, R11 ;  /* 0x0000000b080b7221 */ /* 0x001fca0000000000 */
[----:B------:R-:W-:-:S05]  /*5c00*/  @P5 FSEL R8, R11, R8, !P6 ;  /* 0x000000080b085208 */ /* 0x000fca0007000000 */
[----:B------:R-:W0:Y:S01]  /*5c10*/  SHFL.UP PT, R11, R8, 0x2, RZ ;  /* 0x04400000080b7989 */ /* 0x000e2200000e00ff */
[----:B-1----:R-:W-:Y:S02]  /*5c20*/  SEL R10, R10, RZ, P5 ;  /* 0x000000ff0a0a7207 */ /* 0x002fe40002800000 */
[----:B------:R-:W-:-:S03]  /*5c30*/  ISETP.GE.AND P5, PT, R37, 0x2, PT ;  /* 0x000000022500780c */ /* 0x000fc60003fa6270 */
[----:B------:R-:W-:-:S05]  /*5c40*/  IMAD.IADD R10, R10, 0x1, R9 ;  /* 0x000000010a0a7824 */ /* 0x000fca00078e0209 */
[----:B------:R-:W-:Y:S01]  /*5c50*/  ISETP.NE.AND P6, PT, R10, RZ, PT ;  /* 0x000000ff0a00720c */ /* 0x000fe20003fc5270 */
[----:B0-----:R-:W-:-:S05]  /*5c60*/  FADD R11, R8, R11 ;  /* 0x0000000b080b7221 */ /* 0x001fca0000000000 */
[----:B------:R-:W-:Y:S02]  /*5c70*/  @P5 FSEL R8, R11, R8, !P6 ;  /* 0x000000080b085208 */ /* 0x000fe40007000000 */
[----:B------:R-:W0:Y:S04]  /*5c80*/  SHFL.UP PT, R11, R10, 0x2, RZ ;  /* 0x044000000a0b7989 */ /* 0x000e2800000e00ff */
[----:B------:R-:W1:Y:S01]  /*5c90*/  SHFL.UP PT, R15, R8, 0x4, RZ ;  /* 0x04800000080f7989 */ /* 0x000e6200000e00ff */
[----:B0-----:R-:W-:-:S05]  /*5ca0*/  SEL R11, R11, RZ, P5 ;  /* 0x000000ff0b0b7207 */ /* 0x001fca0002800000 */
[----:B------:R-:W-:-:S05]  /*5cb0*/  IMAD.IADD R11, R10, 0x1, R11 ;  /* 0x000000010a0b7824 */ /* 0x000fca00078e020b */
[----:B------:R-:W0:Y:S01]  /*5cc0*/  SHFL.UP PT, R9, R11, 0x4, RZ ;  /* 0x048000000b097989 */ /* 0x000e2200000e00ff */
[----:B------:R-:W-:Y:S01]  /*5cd0*/  ISETP.GE.AND P5, PT, R37, 0x4, PT ;  /* 0x000000042500780c */ /* 0x000fe20003fa6270 */
[----:B-1----:R-:W-:Y:S01]  /*5ce0*/  FADD R15, R8, R15 ;  /* 0x0000000f080f7221 */ /* 0x002fe20000000000 */
[----:B------:R-:W-:-:S11]  /*5cf0*/  ISETP.NE.AND P6, PT, R11, RZ, PT ;  /* 0x000000ff0b00720c */ /* 0x000fd60003fc5270 */
        /* <DEDUP_REMOVED lines=8> */
[----:B------:R-:W0:Y:S01]  /*5d80*/  SHFL.UP PT, R9, R12, 0x8, RZ ;  /* 0x050000000c097989 */ /* 0x000e2200000e00ff */
[----:B------:R-:W-:-:S03]  /*5d90*/  P2R R13, PR, RZ, 0x1 ;  /* 0x00000001ff0d7803 */ /* 0x000fc60000000000 */
[----:B------:R-:W1:Y:S01]  /*5da0*/  SHFL.UP PT, R15, R8, 0x10, RZ ;  /* 0x06000000080f7989 */ /* 0x000e6200000e00ff */
[----:B0-----:R-:W-:Y:S02]  /*5db0*/  SEL R9, R9, RZ, P5 ;  /* 0x000000ff09097207 */ /* 0x001fe40002800000 */
[----:B------:R-:W-:-:S03]  /*5dc0*/  ISETP.NE.AND P5, PT, R13, RZ, PT ;  /* 0x000000ff0d00720c */ /* 0x000fc60003fa5270 */
[----:B------:R-:W-:-:S05]  /*5dd0*/  IMAD.IADD R13, R12, 0x1, R9 ;  /* 0x000000010c0d7824 */ /* 0x000fca00078e0209 */
[----:B------:R-:W0:Y:S01]  /*5de0*/  SHFL.UP PT, R9, R13, 0x10, RZ ;  /* 0x060000000d097989 */ /* 0x000e2200000e00ff */
[----:B-1----:R-:W-:Y:S01]  /*5df0*/  FADD R15, R8, R15 ;  /* 0x0000000f080f7221 */ /* 0x002fe20000000000 */
        /* <DEDUP_REMOVED lines=9> */
[----:B------:R-:W-:Y:S01]  /*5e90*/  BAR.SYNC.DEFER_BLOCKING 0x0 ;  /* 0x0000000000007b1d */ /* 0x000fe20000010000 */
[----:B------:R-:W-:-:S05]  /*5ea0*/  ISETP.NE.AND P0, PT, R14, RZ, PT ;  /* 0x000000ff0e00720c */ /* 0x000fca0003f05270 */
[----:B------:R-:W0:Y:S04]  /*5eb0*/  LDS.128 R8, [UR4] ;  /* 0x00000004ff087984 */ /* 0x000e280008000c00 */
[----:B------:R-:W1:Y:S01]  /*5ec0*/  LDS.128 R12, [UR4+0x10] ;  /* 0x00001004ff0c7984 */ /* 0x000e620008000c00 */
[----:B0-----:R-:W-:-:S13]  /*5ed0*/  ISETP.NE.AND P6, PT, R10, RZ, PT ;  /* 0x000000ff0a00720c */ /* 0x001fda0003fc5270 */
[----:B------:R-:W-:Y:S01]  /*5ee0*/  @!P6 FADD R11, R9, R11 ;  /* 0x0000000b090be221 */ /* 0x000fe20000000000 */
[----:B-1----:R-:W-:Y:S01]  /*5ef0*/  ISETP.NE.AND P6, PT, R12, RZ, PT ;  /* 0x000000ff0c00720c */ /* 0x002fe20003fc5270 */
[----:B------:R-:W-:-:S12]  /*5f00*/  IMAD.IADD R17, R8, 0x1, R10 ;  /* 0x0000000108117824 */ /* 0x000fd800078e020a */
[----:B------:R-:W-:Y:S01]  /*5f10*/  @!P6 FADD R13, R11, R13 ;  /* 0x0000000d0b0de221 */ /* 0x000fe20000000000 */
[----:B------:R-:W-:-:S04]  /*5f20*/  ISETP.NE.AND P6, PT, R44, 0x2, PT ;  /* 0x000000022c00780c */ /* 0x000fc80003fc5270 */
[----:B------:R-:W-:Y:S02]  /*5f30*/  FSEL R16, R11, R9, !P6 ;  /* 0x000000090b107208 */ /* 0x000fe40007000000 */
[C---:B------:R-:W-:Y:S02]  /*5f40*/  SEL R9, R17.reuse, R8, !P6 ;  /* 0x0000000811097207 */ /* 0x040fe40007000000 */
[----:B------:R-:W-:Y:S01]  /*5f50*/  ISETP.NE.AND P6, PT, R14, RZ, PT ;  /* 0x000000ff0e00720c */ /* 0x000fe20003fc5270 */
[----:B------:R-:W-:-:S12]  /*5f60*/  IMAD.IADD R11, R17, 0x1, R12 ;  /* 0x00000001110b7824 */ /* 0x000fd800078e020c */
        /* <DEDUP_REMOVED lines=9> */
[----:B------:R-:W-:Y:S02]  /*6000*/  FSEL R20, R15, R20, !P6 ;  /* 0x000000140f147208 */ /* 0x000fe40007000000 */
[----:B------:R-:W-:Y:S02]  /*6010*/  SEL R9, R11, R9, !P6 ;  /* 0x000000090b097207 */ /* 0x000fe40007000000 */
[----:B------:R-:W-:-:S13]  /*6020*/  ISETP.NE.AND P6, PT, R18, RZ, PT ;  /* 0x000000ff1200720c */ /* 0x000fda0003fc5270 */
[----:B------:R-:W-:Y:S01]  /*6030*/  @!P6 FADD R19, R19, R17 ;  /* 0x000000111313e221 */ /* 0x000fe20000000000 */
[----:B------:R-:W-:-:S04]  /*6040*/  ISETP.NE.AND P6, PT, R44, 0x5, PT ;  /* 0x000000052c00780c */ /* 0x000fc80003fc5270 */
[----:B------:R-:W-:Y:S02]  /*6050*/  FSEL R46, R17, R20, !P6 ;  /* 0x00000014112e7208 */ /* 0x000fe40007000000 */
[----:B------:R-:W0:Y:S01]  /*6060*/  LDS.128 R20, [UR4+0x30] ;  /* 0x00003004ff147984 */ /* 0x000e220008000c00 */
[----:B------:R-:W-:-:S05]  /*6070*/  IMAD.IADD R11, R11, 0x1, R16 ;  /* 0x000000010b0b7824 */ /* 0x000fca00078e0210 */
[----:B------:R-:W-:Y:S01]  /*6080*/  SEL R9, R11, R9, !P6 ;  /* 0x000000090b097207 */ /* 0x000fe20007000000 */
[----:B------:R-:W-:Y:S01]  /*6090*/  IMAD.IADD R11, R18, 0x1, R11 ;  /* 0x00000001120b7824 */ /* 0x000fe200078e020b */
[----:B------:R-:W1:Y:S01]  /*60a0*/  SHFL.UP PT, R40, R40, 0x1, RZ ;  /* 0x0420000028287989 */ /* 0x000e6200000e00ff */
[----:B0-----:R-:W-:-:S03]  /*60b0*/  ISETP.NE.AND P6, PT, R20, RZ, PT ;  /* 0x000000ff1400720c */ /* 0x001fc60003fc5270 */
[----:B------:R-:W-:-:S10]  /*60c0*/  IADD3 R41, PT, PT, R11, R20, RZ ;  /* 0x000000140b297210 */ /* 0x000fd40007ffe0ff */
[----:B------:R-:W-:Y:S01]  /*60d0*/  @!P6 FADD R21, R19, R21 ;  /* 0x000000151315e221 */ /* 0x000fe20000000000 */
[----:B------:R-:W-:-:S04]  /*60e0*/  ISETP.NE.AND P6, PT, R44, 0x6, PT ;  /* 0x000000062c00780c */ /* 0x000fc80003fc5270 */
[----:B------:R-:W-:Y:S02]  /*60f0*/  FSEL R48, R19, R46, !P6 ;  /* 0x0000002e13307208 */ /* 0x000fe40007000000 */
[----:B------:R-:W-:Y:S02]  /*6100*/  SEL R46, R11, R9, !P6 ;  /* 0x000000090b2e7207 */ /* 0x000fe40007000000 */
[----:B------:R-:W-:-:S04]  /*6110*/  ISETP.NE.AND P6, PT, R44, 0x7, PT ;  /* 0x000000072c00780c */ /* 0x000fc80003fc5270 */
[----:B------:R-:W-:Y:S02]  /*6120*/  SEL R46, R41, R46, !P6 ;  /* 0x0000002e292e7207 */ /* 0x000fe40007000000 */
[----:B------:R-:W-:Y:S02]  /*6130*/  FSEL R48, R21, R48, !P6 ;  /* 0x0000003015307208 */ /* 0x000fe40007000000 */
[----:B------:R-:W-:Y:S01]  /*6140*/  ISETP.NE.AND P6, PT, R46, RZ, PT ;  /* 0x000000ff2e00720c */ /* 0x000fe20003fc5270 */
[----:B------:R-:W0:-:S12]  /*6150*/  SHFL.UP PT, R9, R43, 0x1, RZ ;  /* 0x042000002b097989 */ /* 0x000e1800000e00ff */
[----:B------:R-:W-:Y:S01]  /*6160*/  @!P6 FADD R48, RZ, R48 ;  /* 0x00000030ff30e221 */ /* 0x000fe20000000000 */
[----:B------:R-:W-:-:S04]  /*6170*/  ISETP.GE.U32.AND P6, PT, R0, 0x20, PT ;  /* 0x000000200000780c */ /* 0x000fc80003fc6070 */
[----:B------:R-:W-:Y:S02]  /*6180*/  SEL R53, R46, RZ, P6 ;  /* 0x000000ff2e357207 */ /* 0x000fe40003000000 */
[----:B------:R-:W-:Y:S02]  /*6190*/  FSEL R48, R48, RZ, P6 ;  /* 0x000000ff30307208 */ /* 0x000fe40003000000 */
[----:B-1----:R-:W-:-:S13]  /*61a0*/  ISETP.NE.AND P6, PT, R40, RZ, PT ;  /* 0x000000ff2800720c */ /* 0x002fda0003fc5270 */
[----:B0-----:R-:W-:Y:S01]  /*61b0*/  @!P6 FADD R9, R9, R48 ;  /* 0x000000300909e221 */ /* 0x001fe20000000000 */
[----:B------:R-:W-:-:S04]  /*61c0*/  ISETP.NE.AND P6, PT, R37, RZ, PT ;  /* 0x000000ff2500720c */ /* 0x000fc80003fc5270 */
[----:B------:R-:W-:Y:S02]  /*61d0*/  SEL R44, R40, RZ, P6 ;  /* 0x000000ff282c7207 */ /* 0x000fe40003000000 */
[----:B------:R-:W-:Y:S02]  /*61e0*/  FSEL R37, R48, R9, !P6 ;  /* 0x0000000930257208 */ /* 0x000fe40007000000 */
[----:B------:R-:W-:Y:S01]  /*61f0*/  ISETP.NE.AND P6, PT, R22, RZ, PT ;  /* 0x000000ff1600720c */ /* 0x000fe20003fc5270 */
[----:B------:R-:W-:Y:S02]  /*6200*/  IMAD.IADD R53, R53, 0x1, R44 ;  /* 0x0000000135357824 */ /* 0x000fe400078e022c */
[----:B------:R-:W-:-:S10]  /*6210*/  @!P0 IMAD.MOV R42, RZ, RZ, R2 ;  /* 0x000000ffff2a8224 */ /* 0x000fd400078e0202 */
[----:B------:R-:W-:Y:S01]  /*6220*/  @!P6 FADD R23, R23, R21 ;  /* 0x000000151717e221 */ /* 0x000fe20000000000 */
[----:B------:R-:W-:Y:S01]  /*6230*/  ISETP.NE.AND P6, PT, R2, RZ, PT ;  /* 0x000000ff0200720c */ /* 0x000fe20003fc5270 */
[----:B------:R-:W-:-:S04]  /*6240*/  IMAD.IADD R19, R53, 0x1, R42 ;  /* 0x0000000135137824 */ /* 0x000fc800078e022a */
[----:B------:R-:W-:Y:S02]  /*6250*/  VIADD R17, R19, 0x1 ;  /* 0x0000000113117836 */ /* 0x000fe40000000000 */
[----:B------:R-:W-:-:S06]  /*6260*/  @!P1 IMAD.MOV R17, RZ, RZ, R19 ;  /* 0x000000ffff119224 */ /* 0x000fcc00078e0213 */
[----:B------:R-:W-:-:S04]  /*6270*/  @!P6 FADD R5, R5, R37 ;  /* 0x000000250505e221 */ /* 0x000fc80000000000 */
[----:B------:R-:W-:Y:S01]  /*6280*/  @!P0 FADD R7, R7, R5 ;  /* 0x0000000507078221 */ /* 0x000fe20000000000 */
[----:B------:R-:W-:Y:S02]  /*6290*/  VIADD R15, R17, 0x1 ;  /* 0x00000001110f7836 */ /* 0x000fe40000000000 */
[----:B------:R-:W-:Y:S02]  /*62a0*/  @!P2 IMAD.MOV R15, RZ, RZ, R17 ;  /* 0x000000ffff0fa224 */ /* 0x000fe400078e0211 */
[----:B------:R-:W-:Y:S02]  /*62b0*/  @!P1 FADD R25, R25, R7 ;  /* 0x0000000719199221 */ /* 0x000fe40000000000 */
[----:B------:R-:W-:Y:S02]  /*62c0*/  VIADD R13, R15, 0x1 ;  /* 0x000000010f0d7836 */ /* 0x000fe40000000000 */
[----:B------:R-:W-:Y:S01]  /*62d0*/  @!P2 FADD R27, R27, R25 ;  /* 0x000000191b1ba221 */ /* 0x000fe20000000000 */
[----:B------:R-:W-:-:S03]  /*62e0*/  @!P3 IMAD.MOV R13, RZ, RZ, R15 ;  /* 0x000000ffff0db224 */ /* 0x000fc600078e020f */
[----:B------:R-:W-:Y:S01]  /*62f0*/  @!P3 FADD R29, R29, R27 ;  /* 0x0000001b1d1db221 */ /* 0x000fe20000000000 */
[----:B------:R-:W-:Y:S02]  /*6300*/  VIADD R11, R13, 0x1 ;  /* 0x000000010d0b7836 */ /* 0x000fe40000000000 */
[----:B------:R-:W-:Y:S02]  /*6310*/  @!P4 IMAD.MOV R11, RZ, RZ, R13 ;  /* 0x000000ffff0bc224 */ /* 0x000fe400078e020d */
[----:B------:R-:W-:Y:S02]  /*6320*/  @!P4 FADD R31, R31, R29 ;  /* 0x0000001d1f1fc221 */ /* 0x000fe40000000000 */
[----:B------:R-:W-:Y:S02]  /*6330*/  VIADD R9, R11, 0x1 ;  /* 0x000000010b097836 */ /* 0x000fe40000000000 */
[----:B------:R-:W-:Y:S01]  /*6340*/  @!P5 FADD R33, R33, R31 ;  /* 0x0000001f2121d221 */ /* 0x000fe20000000000 */
[----:B------:R-:W-:Y:S01]  /*6350*/  @!P5 IMAD.MOV R9, RZ, RZ, R11 ;  /* 0x000000ffff09d224 */ /* 0x000fe200078e020b */
[----:B------:R-:W-:-:S02]  /*6360*/  ISETP.NE.AND P5, PT, R39, RZ, PT ;  /* 0x000000ff2700720c */ /* 0x000fc40003fa5270 */
[----:B------:R-:W-:Y:S01]  /*6370*/  IADD3 R39, PT, PT, R22, R41, RZ ;  /* 0x0000002916277210 */ /* 0x000fe20007ffe0ff */
[----:B------:R-:W-:-:S10]  /*6380*/  VIADD R44, R9, 0x1 ;  /* 0x00000001092c7836 */ /* 0x000fd40000000000 */
[----:B------:R-:W-:Y:S02]  /*6390*/  @!P5 IMAD.MOV R44, RZ, RZ, R9 ;  /* 0x000000ffff2cd224 */ /* 0x000fe400078e0209 */
[----:B------:R-:W-:Y:S01]  /*63a0*/  @!P5 FADD R35, R35, R33 ;  /* 0x000000212323d221 */ /* 0x000fe20000000000 */
[----:B------:R-:W-:Y:S01]  /*63b0*/  ISETP.GE.AND P5, PT, R39, 0x101, PT ;  /* 0x000001012700780c */ /* 0x000fe20003fa6270 */
[----:B------:R-:W-:Y:S01]  /*63c0*/  BSSY.RECONVERGENT B0, `(.L_x_1422) ;  /* 0x0000113000007945 */ /* 0x000fe20003800200 */
[----:B------:R-:W-:-:S11]  /*63d0*/  IMAD.IADD R45, R2, 0x1, R53 ;  /* 0x00000001022d7824 */ /* 0x000fd600078e0235 */
[----:B------:R-:W-:Y:S05]  /*63e0*/  @!P5 BRA `(.L_x_1423) ;  /* 0x0000000c0040d947 */ /* 0x000fea0003800000 */
[----:B------:R-:W-:Y:S01]  /*63f0*/  BAR.SYNC.DEFER_BLOCKING 0x0 ;  /* 0x0000000000007b1d */ /* 0x000fe20000010000 */
[----:B------:R-:W-:Y:S01]  /*6400*/  @P6 LEA R53, R53, UR4, 0x3 ;  /* 0x0000000435356c11 */ /* 0x000fe2000f8e18ff */
[----:B------:R-:W-:Y:S01]  /*6410*/  IMAD.MOV.U32 R43, RZ, RZ, 0x9 ;  /* 0x00000009ff2b7424 */ /* 0x000fe200078e00ff */
[----:B------:R-:W-:Y:S02]  /*6420*/  @P0 LEA R45, R45, UR4, 0x3 ;  /* 0x000000042d2d0c11 */ /* 0x000fe4000f8e18ff */
[----:B------:R-:W-:Y:S01]  /*6430*/  ISETP.NE.AND P5, PT, R30, R32, PT ;  /* 0x000000201e00720c */ /* 0x000fe20003fa5270 */
[CC--:B------:R-:W-:Y:S01]  /*6440*/  IMAD R21, R0.reuse, R43.reuse, 0x6 ;  /* 0x0000000600157424 */ /* 0x0c0fe200078e022b */
[----:B------:R-:W-:Y:S01]  /*6450*/  @P1 LEA R19, R19, UR4, 0x3 ;  /* 0x0000000413131c11 */ /* 0x000fe2000f8e18ff */
[CC--:B------:R-:W-:Y:S01]  /*6460*/  IMAD R41, R0.reuse, R43.reuse, 0x7 ;  /* 0x0000000700297424 */ /* 0x0c0fe200078e022b */
[----:B------:R-:W-:Y:S01]  /*6470*/  @P2 LEA R17, R17, UR4, 0x3 ;  /* 0x0000000411112c11 */ /* 0x000fe2000f8e18ff */
[----:B------:R-:W-:Y:S01]  /*6480*/  IMAD R43, R0, R43, 0x8 ;  /* 0x00000008002b7424 */ /* 0x000fe200078e022b */
[----:B------:R-:W-:-:S02]  /*6490*/  ISETP.NE.AND P5, PT, R21, R38, !P5 ;  /* 0x000000261500720c */ /* 0x000fc40006fa5270 */
[----:B------:R-:W-:Y:S02]  /*64a0*/  @P3 LEA R15, R15, UR4, 0x3 ;  /* 0x000000040f0f3c11 */ /* 0x000fe4000f8e18ff */
[----:B------:R-:W-:Y:S01]  /*64b0*/  @P4 LEA R13, R13, UR4, 0x3 ;  /* 0x000000040d0d4c11 */ /* 0x000fe2000f8e18ff */
[----:B------:R0:W-:Y:S01]  /*64c0*/  @P6 STS.64 [R53], R36 ;  /* 0x0000002435006388 */ /* 0x0001e20000000a00 */
[----:B------:R-:W-:-:S07]  /*64d0*/  ISETP.NE.AND P6, PT, R32, R34, PT ;  /* 0x000000222000720c */ /* 0x000fce0003fc5270 */
[----:B------:R-:W-:Y:S01]  /*64e0*/  @!P5 LEA R11, R11, UR4, 0x3 ;  /* 0x000000040b0bdc11 */ /* 0x000fe2000f8e18ff */
[----:B------:R0:W-:Y:S01]  /*64f0*/  @P0 STS.64 [R45], R4 ;  /* 0x000000042d000388 */ /* 0x0001e20000000a00 */
[----:B------:R-:W-:Y:S02]  /*6500*/  ISETP.NE.AND P0, PT, R34, R3, PT ;  /* 0x000000032200720c */ /* 0x000fe40003f05270 */
[-C--:B------:R-:W-:Y:S01]  /*6510*/  ISETP.NE.AND P6, PT, R41, R38.reuse, !P6 ;  /* 0x000000262900720c */ /* 0x080fe200077c5270 */
[----:B------:R0:W-:Y:S01]  /*6520*/  @P1 STS.64 [R19], R6 ;  /* 0x0000000613001388 */ /* 0x0001e20000000a00 */
[----:B------:R-:W-:-:S03]  /*6530*/  ISETP.NE.AND P0, PT, R43, R38, !P0 ;  /* 0x000000262b00720c */ /* 0x000fc60004705270 */
[----:B------:R0:W-:Y:S04]  /*6540*/  @P2 STS.64 [R17], R24 ;  /* 0x0000001811002388 */ /* 0x0001e80000000a00 */
[----:B------:R0:W-:Y:S04]  /*6550*/  @P3 STS.64 [R15], R26 ;  /* 0x0000001a0f003388 */ /* 0x0001e80000000a00 */
[----:B------:R-:W-:Y:S01]  /*6560*/  @!P6 LEA R9, R9, UR4, 0x3 ;  /* 0x000000040909ec11 */ /* 0x000fe2000f8e18ff */
[----:B------:R0:W-:Y:S01]  /*6570*/  @P4 STS.64 [R13], R28 ;  /* 0x0000001c0d004388 */ /* 0x0001e20000000a00 */
[----:B------:R-:W-:-:S03]  /*6580*/  @!P0 LEA R44, R44, UR4, 0x3 ;  /* 0x000000042c2c8c11 */ /* 0x000fc6000f8e18ff */
[----:B------:R0:W-:Y:S04]  /*6590*/  @!P5 STS.64 [R11], R30 ;  /* 0x0000001e0b00d388 */ /* 0x0001e80000000a00 */
[----:B------:R0:W-:Y:S04]  /*65a0*/  @!P6 STS.64 [R9], R32 ;  /* 0x000000200900e388 */ /* 0x0001e80000000a00 */
[----:B------:R0:W-:Y:S01]  /*65b0*/  @!P0 STS.64 [R44], R34 ;  /* 0x000000222c008388 */ /* 0x0001e20000000a00 */
[----:B------:R-:W-:Y:S01]  /*65c0*/  BAR.SYNC.DEFER_BLOCKING 0x0 ;  /* 0x0000000000007b1d */ /* 0x000fe20000010000 */
[----:B------:R-:W-:-:S13]  /*65d0*/  ISETP.GE.U32.AND P0, PT, R0, R39, PT ;  /* 0x000000270000720c */ /* 0x000fda0003f06070 */
[----:B0-----:R-:W-:Y:S05]  /*65e0*/  @P0 BRA `(.L_x_1424) ;  /* 0x0000000c00c00947 */ /* 0x001fea0003800000 */
[----:B------:R-:W-:Y:S01]  /*65f0*/  IADD3 R5, PT, PT, R14, R10, R12 ;  /* 0x0000000a0e057210 */ /* 0x000fe20007ffe00c */
[----:B------:R-:W-:Y:S01]  /*6600*/  BSSY.RECONVERGENT B1, `(.L_x_1425) ;  /* 0x0000028000017945 */ /* 0x000fe20003800200 */
[----:B------:R-:W-:Y:S02]  /*6610*/  LOP3.LUT R2, RZ, R0, RZ, 0x33, !PT ;  /* 0x00000000ff027212 */ /* 0x000fe400078e33ff */
[----:B------:R-:W-:-:S04]  /*6620*/  IADD3 R5, PT, PT, R18, R5, R16 ;  /* 0x0000000512057210 */ /* 0x000fc80007ffe010 */
[----:B------:R-:W-:-:S04]  /*6630*/  IADD3 R5, PT, PT, R22, R5, R20 ;  /* 0x0000000516057210 */ /* 0x000fc80007ffe014 */
[----:B------:R-:W-:-:S04]  /*6640*/  IADD3 R8, PT, PT, R2, R5, R8 ;  /* 0x0000000502087210 */ /* 0x000fc80007ffe008 */
[C---:B------:R-:W-:Y:S02]  /*6650*/  LOP3.LUT R2, R8.reuse, 0x300, RZ, 0xc0, !PT ;  /* 0x0000030008027812 */ /* 0x040fe400078ec0ff */
[----:B------:R-:W-:Y:S02]  /*6660*/  ISETP.GE.U32.AND P1, PT, R8, 0x300, PT ;  /* 0x000003000800780c */ /* 0x000fe40003f26070 */
[----:B------:R-:W-:Y:S01]  /*6670*/  ISETP.NE.AND P0, PT, R2, 0x300, PT ;  /* 0x000003000200780c */ /* 0x000fe20003f05270 */
[----:B------:R-:W-:-:S12]  /*6680*/  IMAD.MOV.U32 R2, RZ, RZ, R0 ;  /* 0x000000ffff027224 */ /* 0x000fd800078e0000 */
[----:B------:R-:W-:Y:S05]  /*6690*/  @!P0 BRA `(.L_x_1426) ;  /* 0x0000000000788947 */ /* 0x000fea0003800000 */
[----:B------:R-:W0:Y:S01]  /*66a0*/  LDC.64 R4, c[0x0][0x398] ;  /* 0x0000e600ff047b82 */ /* 0x000e220000000a00 */
[----:B------:R-:W-:Y:S02]  /*66b0*/  LEA.HI R8, R8, 0x1, RZ, 0x18 ;  /* 0x0000000108087811 */ /* 0x000fe400078fc0ff */
[----:B------:R-:W-:-:S03]  /*66c0*/  LEA R9, R0, UR4, 0x3 ;  /* 0x0000000400097c11 */ /* 0x000fc6000f8e18ff */
[C---:B------:R-:W-:Y:S01]  /*66d0*/  IMAD.SHL.U32 R2, R8.reuse, 0x100, RZ ;  /* 0x0000010008027824 */ /* 0x040fe200078e00ff */
[----:B------:R-:W-:Y:S01]  /*66e0*/  LOP3.LUT R8, R8, 0x3, RZ, 0xc0, !PT ;  /* 0x0000000308087812 */ /* 0x000fe200078ec0ff */
[----:B------:R-:W1:Y:S04]  /*66f0*/  LDC.64 R6, c[0x0][0x390] ;  /* 0x0000e400ff067b82 */ /* 0x000e680000000a00 */
[----:B------:R-:W-:Y:S02]  /*6700*/  IMAD.MOV R8, RZ, RZ, -R8 ;  /* 0x000000ffff087224 */ /* 0x000fe400078e0a08 */
[----:B0-----:R-:W-:-:S04]  /*6710*/  IMAD.WIDE.U32 R4, R0, 0x4, R4 ;  /* 0x0000000400047825 */ /* 0x001fc800078e0004 */
[----:B------:R-:W-:Y:S01]  /*6720*/  IMAD.MOV.U32 R15, RZ, RZ, R5 ;  /* 0x000000ffff0f7224 */ /* 0x000fe200078e0005 */
[----:B------:R-:W-:Y:S01]  /*6730*/  LOP3.LUT R5, R2, 0x300, RZ, 0xc0, !PT ;  /* 0x0000030002057812 */ /* 0x000fe200078ec0ff */
[----:B------:R-:W-:Y:S02]  /*6740*/  IMAD.MOV.U32 R14, RZ, RZ, R4 ;  /* 0x000000ffff0e7224 */ /* 0x000fe400078e0004 */
[----:B-1----:R-:W-:-:S04]  /*6750*/  IMAD.WIDE.U32 R6, R0, 0x4, R6 ;  /* 0x0000000400067825 */ /* 0x002fc800078e0006 */
[----:B------:R-:W-:Y:S02]  /*6760*/  IMAD.MOV.U32 R12, RZ, RZ, R6 ;  /* 0x000000ffff0c7224 */ /* 0x000fe400078e0006 */
[----:B------:R-:W-:Y:S02]  /*6770*/  IMAD.MOV.U32 R13, RZ, RZ, R7 ;  /* 0x000000ffff0d7224 */ /* 0x000fe400078e0007 */
[----:B------:R-:W-:-:S07]  /*6780*/  IMAD.IADD R2, R5, 0x1, R0 ;  /* 0x0000000105027824 */ /* 0x000fce00078e0200 */
.L_x_1427:
[----:B0-----:R0:W1:Y:S01]  /*6790*/  LDS.64 R10, [R9] ;  /* 0x00000000090a7984 */ /* 0x0010620000000a00 */
[----:B------:R-:W-:Y:S01]  /*67a0*/  IMAD.MOV.U32 R4, RZ, RZ, R12 ;  /* 0x000000ffff047224 */ /* 0x000fe200078e000c */
[----:B------:R-:W-:Y:S01]  /*67b0*/  MOV R7, R15 ;  /* 0x0000000f00077202 */ /* 0x000fe20000000f00 */
[----:B------:R-:W-:Y:S01]  /*67c0*/  IMAD.MOV.U32 R5, RZ, RZ, R13 ;  /* 0x000000ffff057224 */ /* 0x000fe200078e000d */
[----:B------:R-:W-:Y:S01]  /*67d0*/  IADD3 R12, P3, PT, R12, 0x400, RZ ;  /* 0x000004000c0c7810 */ /* 0x000fe20007f7e0ff */
[----:B------:R-:W-:Y:S01]  /*67e0*/  IMAD.MOV.U32 R6, RZ, RZ, R14 ;  /* 0x000000ffff067224 */ /* 0x000fe200078e000e */
[----:B------:R-:W-:Y:S01]  /*67f0*/  IADD3 R14, P2, PT, R14, 0x400, RZ ;  /* 0x000004000e0e7810 */ /* 0x000fe20007f5e0ff */
[----:B------:R-:W-:Y:S02]  /*6800*/  VIADD R8, R8, 0x1 ;  /* 0x0000000108087836 */ /* 0x000fe40000000000 */
[----:B0-----:R-:W-:Y:S02]  /*6810*/  VIADD R9, R9, 0x800 ;  /* 0x0000080009097836 */ /* 0x001fe40000000000 */
[----:B------:R-:W-:Y:S01]  /*6820*/  IMAD.X R15, RZ, RZ, R15, P2 ;  /* 0x000000ffff0f7224 */ /* 0x000fe200010e060f */
[----:B------:R-:W-:Y:S01]  /*6830*/  ISETP.NE.AND P0, PT, R8, RZ, PT ;  /* 0x000000ff0800720c */ /* 0x000fe20003f05270 */
[----:B------:R-:W-:Y:S01]  /*6840*/  IMAD.X R13, RZ, RZ, R13, P3 ;  /* 0x000000ffff0d7224 */ /* 0x000fe200018e060d */
[----:B-1----:R0:W-:Y:S04]  /*6850*/  STG.E desc[UR12][R4.64], R10 ;  /* 0x0000000a04007986 */ /* 0x0021e8000c10190c */
[----:B------:R0:W-:Y:S07]  /*6860*/  STG.E desc[UR12][R6.64], R11 ;  /* 0x0000000b06007986 */ /* 0x0001ee000c10190c */
[----:B------:R-:W-:Y:S05]  /*6870*/  @P0 BRA `(.L_x_1427) ;  /* 0xfffffffc00c40947 */ /* 0x000fea000383ffff */
.L_x_1426:
[----:B------:R-:W-:Y:S05]  /*6880*/  BSYNC.RECONVERGENT B1 ;  /* 0x0000000000017941 */ /* 0x000fea0003800200 */
.L_x_1425:
[----:B------:R-:W-:Y:S05]  /*6890*/  @!P1 BRA `(.L_x_1424) ;  /* 0x0000000c00149947 */ /* 0x000fea0003800000 */
[----:B------:R-:W1:Y:S01]  /*68a0*/  LDCU.128 UR8, c[0x0][0x390] ;  /* 0x00007200ff0877ac */ /* 0x000e620008000c00 */
[----:B0-----:R-:W-:Y:S01]  /*68b0*/  IMAD.IADD R7, R39, 0x1, -R2 ;  /* 0x0000000127077824 */ /* 0x001fe200078e0a02 */
[----:B------:R-:W-:Y:S01]  /*68c0*/  LEA R22, R2, UR4, 0x3 ;  /* 0x0000000402167c11 */ /* 0x000fe2000f8e18ff */
[----:B------:R-:W-:Y:S01]  /*68d0*/  IMAD.MOV.U32 R4, RZ, RZ, 0x800 ;  /* 0x00000800ff047424 */ /* 0x000fe200078e00ff */
[----:B------:R-:W-:Y:S01]  /*68e0*/  BSSY.RECONVERGENT B1, `(.L_x_1428) ;  /* 0x0000049000017945 */ /* 0x000fe20003800200 */
[----:B------:R-:W-:Y:S01]  /*68f0*/  IMAD.MOV.U32 R5, RZ, RZ, 0x0 ;  /* 0x00000000ff057424 */ /* 0x000fe200078e00ff */
[----:B------:R-:W-:Y:S01]  /*6900*/  ISETP.GT.AND P1, PT, R7, 0xc00, PT ;  /* 0x00000c000700780c */ /* 0x000fe20003f24270 */
[----:B------:R-:W-:Y:S02]  /*6910*/  VIADD R22, R22, 0x1000 ;  /* 0x0000100016167836 */ /* 0x000fe40000000000 */
[----:B------:R-:W-:-:S03]  /*6920*/  IMAD.WIDE.U32 R4, R2, 0x4, R4 ;  /* 0x0000000402047825 */ /* 0x000fc600078e0004 */
[C---:B-1----:R-:W-:Y:S02]  /*6930*/  IADD3 R6, P0, PT, R4.reuse, UR8, RZ ;  /* 0x0000000804067c10 */ /* 0x042fe4000ff1e0ff */
[----:B------:R-:W-:Y:S02]  /*6940*/  IADD3 R8, P2, PT, R4, UR10, RZ ;  /* 0x0000000a04087c10 */ /* 0x000fe4000ff5e0ff */
[C---:B------:R-:W-:Y:S02]  /*6950*/  IADD3.X R7, PT, PT, R5.reuse, UR9, RZ, P0, !PT ;  /* 0x0000000905077c10 */ /* 0x040fe400087fe4ff */
[----:B------:R-:W-:Y:S02]  /*6960*/  IADD3.X R9, PT, PT, R5, UR11, RZ, P2, !PT ;  /* 0x0000000b05097c10 */ /* 0x000fe400097fe4ff */
[----:B------:R-:W-:Y:S01]  /*6970*/  PLOP3.LUT P0, PT, PT, PT, PT, 0x80, 0x8 ;  /* 0x000000000008781c */ /* 0x000fe20003f0f070 */
[----:B------:R-:W-:-:S12]  /*6980*/  @!P1 BRA `(.L_x_1429) ;  /* 0x0000000000f89947 */ /* 0x000fd80003800000 */
[----:B------:R-:W-:Y:S01]  /*6990*/  PLOP3.LUT P0, PT, PT, PT, PT, 0x8, 0x80 ;  /* 0x000000000080781c */ /* 0x000fe20003f0e170 */
[----:B------:R-:W-:-:S12]  /*69a0*/  VIADD R45, R39, 0xfffff400 ;  /* 0xfffff400272d7836 */ /* 0x000fd80000000000 */
.L_x_1430:
[----:B------:R-:W0:Y:S01]  /*69b0*/  LDS.64 R42, [R22+-0x1000] ;  /* 0xfff00000162a7984 */ /* 0x000e220000000a00 */
[----:B------:R-:W-:-:S03]  /*69c0*/  VIADD R2, R2, 0x1000 ;  /* 0x0000100002027836 */ /* 0x000fc60000000000 */
[----:B------:R-:W1:Y:S02]  /*69d0*/  LDS.64 R10, [R22+-0x800] ;  /* 0xfff80000160a7984 */ /* 0x000e640000000a00 */
[----:B------:R-:W-:Y:S02]  /*69e0*/  ISETP.GE.AND P1, PT, R2, R45, PT ;  /* 0x0000002d0200720c */ /* 0x000fe40003f26270 */
[----:B------:R-:W2:Y:S04]  /*69f0*/  LDS.64 R12, [R22] ;  /* 0x00000000160c7984 */ /* 0x000ea80000000a00 */
[----:B------:R-:W3:Y:S04]  /*6a00*/  LDS.64 R14, [R22+0x800] ;  /* 0x00080000160e7984 */ /* 0x000ee80000000a00 */
        /* <DEDUP_REMOVED lines=13> */
[----:B------:R-:W-:Y:S01]  /*6ae0*/  STG.E desc[UR12][R8.64+-0x800], R43 ;  /* 0xfff8002b08007986 */ /* 0x000fe2000c10190c */
[----:B-1----:R-:W-:-:S03]  /*6af0*/  VIADD R22, R22, 0x8000 ;  /* 0x0000800016167836 */ /* 0x002fc60000000000 */
[----:B------:R0:W-:Y:S04]  /*6b00*/  STG.E desc[UR12][R6.64+-0x400], R10 ;  /* 0xfffc000a06007986 */ /* 0x0001e8000c10190c */
[----:B------:R1:W-:Y:S04]  /*6b10*/  STG.E desc[UR12][R8.64+-0x400], R11 ;  /* 0xfffc000b08007986 */ /* 0x0003e8000c10190c */
[----:B--2---:R2:W-:Y:S04]  /*6b20*/  STG.E desc[UR12][R6.64], R12 ;  /* 0x0000000c06007986 */ /* 0x0045e8000c10190c */
[----:B------:R4:W-:Y:S01]  /*6b30*/  STG.E desc[UR12][R8.64], R13 ;  /* 0x0000000d08007986 */ /* 0x0009e2000c10190c */
[----:B0-----:R-:W-:-:S03]  /*6b40*/  IADD3 R10, P3, PT, R8, 0x4000, RZ ;  /* 0x00004000080a7810 */ /* 0x001fc60007f7e0ff */
[----:B---3--:R-:W-:Y:S02]  /*6b50*/  STG.E desc[UR12][R6.64+0x400], R14 ;  /* 0x0004000e06007986 */ /* 0x008fe4000c10190c */
[----:B-1----:R-:W-:Y:S02]  /*6b60*/  IMAD.X R11, RZ, RZ, R9, P3 ;  /* 0x000000ffff0b7224 */ /* 0x002fe400018e0609 */
[----:B------:R-:W-:Y:S01]  /*6b70*/  STG.E desc[UR12][R8.64+0x400], R15 ;  /* 0x0004000f08007986 */ /* 0x000fe2000c10190c */
[----:B--2---:R-:W-:-:S03]  /*6b80*/  IADD3 R12, P2, PT, R6, 0x4000, RZ ;  /* 0x00004000060c7810 */ /* 0x004fc60007f5e0ff */
[----:B----4-:R-:W-:Y:S02]  /*6b90*/  STG.E desc[UR12][R6.64+0x800], R16 ;  /* 0x0008001006007986 */ /* 0x010fe4000c10190c */
[----:B------:R-:W-:Y:S02]  /*6ba0*/  IMAD.X R13, RZ, RZ, R7, P2 ;  /* 0x000000ffff0d7224 */ /* 0x000fe400010e0607 */
[----:B------:R-:W-:Y:S04]  /*6bb0*/  STG.E desc[UR12][R8.64+0x800], R17 ;  /* 0x0008001108007986 */ /* 0x000fe8000c10190c */
        /* <DEDUP_REMOVED lines=22> */
[----:B0-----:R-:W-:Y:S01]  /*6d20*/  IMAD.MOV.U32 R6, RZ, RZ, R12 ;  /* 0x000000ffff067224 */ /* 0x001fe200078e000c */
[----:B------:R-:W-:Y:S01]  /*6d30*/  MOV R7, R13 ;  /* 0x0000000d00077202 */ /* 0x000fe20000000f00 */
[----:B-1----:R-:W-:-:S02]  /*6d40*/  IMAD.MOV.U32 R8, RZ, RZ, R10 ;  /* 0x000000ffff087224 */ /* 0x002fc400078e000a */
[----:B------:R-:W-:Y:S01]  /*6d50*/  IMAD.MOV.U32 R9, RZ, RZ, R11 ;  /* 0x000000ffff097224 */ /* 0x000fe200078e000b */
[----:B------:R-:W-:Y:S06]  /*6d60*/  @!P1 BRA `(.L_x_1430) ;  /* 0xfffffffc00109947 */ /* 0x000fec000383ffff */
.L_x_1429:
[----:B------:R-:W-:Y:S05]  /*6d70*/  BSYNC.RECONVERGENT B1 ;  /* 0x0000000000017941 */ /* 0x000fea0003800200 */
.L_x_1428:
[----:B------:R-:W-:Y:S01]  /*6d80*/  IMAD.IADD R4, R39, 0x1, -R2 ;  /* 0x0000000127047824 */ /* 0x000fe200078e0a02 */
[----:B------:R-:W-:Y:S04]  /*6d90*/  BSSY.RECONVERGENT B1, `(.L_x_1431) ;  /* 0x0000026000017945 */ /* 0x000fe80003800200 */
[----:B------:R-:W-:-:S13]  /*6da0*/  ISETP.GT.AND P1, PT, R4, 0x400, PT ;  /* 0x000004000400780c */ /* 0x000fda0003f24270 */
[----:B------:R-:W-:Y:S05]  /*6db0*/  @!P1 BRA `(.L_x_1432) ;  /* 0x00000000008c9947 */ /* 0x000fea0003800000 */
[----:B------:R-:W0:Y:S01]  /*6dc0*/  LDS.64 R4, [R22+-0x1000] ;  /* 0xfff0000016047984 */ /* 0x000e220000000a00 */
[----:B------:R-:W-:Y:S01]  /*6dd0*/  PLOP3.LUT P0, PT, PT, PT, PT, 0x8, 0x80 ;  /* 0x000000000080781c */ /* 0x000fe20003f0e170 */
[----:B------:R-:W-:Y:S02]  /*6de0*/  VIADD R2, R2, 0x800 ;  /* 0x0000080002027836 */ /* 0x000fe40000000000 */
[----:B------:R-:W1:Y:S04]  /*6df0*/  LDS.64 R10, [R22+-0x800] ;  /* 0xfff80000160a7984 */ /* 0x000e680000000a00 */
[----:B------:R-:W2:Y:S04]  /*6e00*/  LDS.64 R12, [R22] ;  /* 0x00000000160c7984 */ /* 0x000ea80000000a00 */
[----:B------:R-:W3:Y:S04]  /*6e10*/  LDS.64 R14, [R22+0x800] ;  /* 0x00080000160e7984 */ /* 0x000ee80000000a00 */
[----:B------:R-:W4:Y:S04]  /*6e20*/  LDS.64 R16, [R22+0x1000] ;  /* 0x0010000016107984 */ /* 0x000f280000000a00 */
[----:B------:R-:W5:Y:S04]  /*6e30*/  LDS.64 R18, [R22+0x1800] ;  /* 0x0018000016127984 */ /* 0x000f680000000a00 */
[----:B------:R-:W5:Y:S04]  /*6e40*/  LDS.64 R20, [R22+0x2000] ;  /* 0x0020000016147984 */ /* 0x000f680000000a00 */
[----:B------:R0:W5:Y:S02]  /*6e50*/  LDS.64 R24, [R22+0x2800] ;  /* 0x0028000016187984 */ /* 0x0001640000000a00 */
[----:B0-----:R-:W-:-:S02]  /*6e60*/  VIADD R22, R22, 0x4000 ;  /* 0x0000400016167836 */ /* 0x001fc40000000000 */
[----:B------:R0:W-:Y:S04]  /*6e70*/  STG.E desc[UR12][R6.64+-0x800], R4 ;  /* 0xfff8000406007986 */ /* 0x0001e8000c10190c */
[----:B------:R3:W-:Y:S04]  /*6e80*/  STG.E desc[UR12][R8.64+-0x800], R5 ;  /* 0xfff8000508007986 */ /* 0x0007e8000c10190c */
[----:B-1----:R1:W-:Y:S04]  /*6e90*/  STG.E desc[UR12][R6.64+-0x400], R10 ;  /* 0xfffc000a06007986 */ /* 0x0023e8000c10190c */
[----:B------:R4:W-:Y:S01]  /*6ea0*/  STG.E desc[UR12][R8.64+-0x400], R11 ;  /* 0xfffc000b08007986 */ /* 0x0009e2000c10190c */
[----:B0-----:R-:W-:-:S03]  /*6eb0*/  IADD3 R4, P2, PT, R8, 0x2000, RZ ;  /* 0x0000200008047810 */ /* 0x001fc60007f5e0ff */
[----:B--2---:R-:W-:Y:S02]  /*6ec0*/  STG.E desc[UR12][R6.64], R12 ;  /* 0x0000000c06007986 */ /* 0x004fe4000c10190c */
[----:B---3--:R-:W-:Y:S02]  /*6ed0*/  IMAD.X R5, RZ, RZ, R9, P2 ;  /* 0x000000ffff057224 */ /* 0x008fe400010e0609 */
[----:B------:R-:W-:Y:S01]  /*6ee0*/  STG.E desc[UR12][R8.64], R13 ;  /* 0x0000000d08007986 */ /* 0x000fe2000c10190c */
[----:B-1----:R-:W-:-:S03]  /*6ef0*/  IADD3 R10, P1, PT, R6, 0x2000, RZ ;  /* 0x00002000060a7810 */ /* 0x002fc60007f3e0ff */
[----:B------:R-:W-:Y:S02]  /*6f00*/  STG.E desc[UR12][R6.64+0x400], R14 ;  /* 0x0004000e06007986 */ /* 0x000fe4000c10190c */
[----:B----4-:R-:W-:Y:S02]  /*6f10*/  IMAD.X R11, RZ, RZ, R7, P1 ;  /* 0x000000ffff0b7224 */ /* 0x010fe400008e0607 */
[----:B------:R-:W-:Y:S04]  /*6f20*/  STG.E desc[UR12][R8.64+0x400], R15 ;  /* 0x0004000f08007986 */ /* 0x000fe8000c10190c */
[----:B------:R-:W-:Y:S04]  /*6f30*/  STG.E desc[UR12][R6.64+0x800], R16 ;  /* 0x0008001006007986 */ /* 0x000fe8000c10190c */
[----:B------:R-:W-:Y:S04]  /*6f40*/  STG.E desc[UR12][R8.64+0x800], R17 ;  /* 0x0008001108007986 */ /* 0x000fe8000c10190c */
[----:B-----5:R-:W-:Y:S04]  /*6f50*/  STG.E desc[UR12][R6.64+0xc00], R18 ;  /* 0x000c001206007986 */ /* 0x020fe8000c10190c */
        /* <DEDUP_REMOVED lines=9> */
.L_x_1432:
[----:B------:R-:W-:Y:S05]  /*6ff0*/  BSYNC.RECONVERGENT B1 ;  /* 0x0000000000017941 */ /* 0x000fea0003800200 */
.L_x_1431:
[----:B------:R-:W-:-:S13]  /*7000*/  ISETP.LT.OR P0, PT, R2, R39, P0 ;  /* 0x000000270200720c */ /* 0x000fda0000701670 */
[----:B------:R-:W-:Y:S05]  /*7010*/  @!P0 BRA `(.L_x_1424) ;  /* 0x0000000400348947 */ /* 0x000fea0003800000 */
[----:B------:R-:W0:Y:S04]  /*7020*/  LDS.64 R4, [R22+-0x1000] ;  /* 0xfff0000016047984 */ /* 0x000e280000000a00 */
[----:B------:R-:W1:Y:S04]  /*7030*/  LDS.64 R10, [R22+-0x800] ;  /* 0xfff80000160a7984 */ /* 0x000e680000000a00 */
[----:B------:R-:W2:Y:S04]  /*7040*/  LDS.64 R12, [R22] ;  /* 0x00000000160c7984 */ /* 0x000ea80000000a00 */
[----:B------:R-:W3:Y:S04]  /*7050*/  LDS.64 R14, [R22+0x800] ;  /* 0x00080000160e7984 */ /* 0x000ee80000000a00 */
        /* <DEDUP_REMOVED lines=8> */
[----:B------:R-:W-:Y:S05]  /*70e0*/  BRA `(.L_x_1424) ;  /* 0x0000000400007947 */ /* 0x000fea0003800000 */
.L_x_1423:
[----:B------:R-:W0:Y:S08]  /*70f0*/  LDC.64 R54, c[0x0][0x390] ;  /* 0x0000e400ff367b82 */ /* 0x000e300000000a00 */
[----:B------:R-:W1:Y:S08]  /*7100*/  LDC.64 R20, c[0x0][0x398] ;  /* 0x0000e600ff147b82 */ /* 0x000e700000000a00 */
[----:B------:R-:W2:Y:S01]  /*7110*/  LDC.64 R46, c[0x0][0x390] ;  /* 0x0000e400ff2e7b82 */ /* 0x000ea20000000a00 */
[----:B0-----:R-:W-:-:S07]  /*7120*/  @P6 IMAD.WIDE R54, R53, 0x4, R54 ;  /* 0x0000000435366825 */ /* 0x001fce00078e0236 */
[----:B------:R-:W0:Y:S01]  /*7130*/  LDC.64 R48, c[0x0][0x398] ;  /* 0x0000e600ff307b82 */ /* 0x000e220000000a00 */
[----:B------:R-:W-:Y:S01]  /*7140*/  @P6 STG.E desc[UR12][R54.64], R36 ;  /* 0x0000002436006986 */ /* 0x000fe2000c10190c */
[----:B-1----:R-:W-:-:S06]  /*7150*/  @P6 IMAD.WIDE R52, R53, 0x4, R20 ;  /* 0x0000000435346825 */ /* 0x002fcc00078e0214 */
[----:B------:R-:W1:Y:S01]  /*7160*/  LDC.64 R40, c[0x0][0x390] ;  /* 0x0000e400ff287b82 */ /* 0x000e620000000a00 */
[----:B------:R0:W-:Y:S01]  /*7170*/  @P6 STG.E desc[UR12][R52.64], R37 ;  /* 0x0000002534006986 */ /* 0x0001e2000c10190c */
[----:B--2---:R-:W-:-:S06]  /*7180*/  @P0 IMAD.WIDE R46, R45, 0x4, R46 ;  /* 0x000000042d2e0825 */ /* 0x004fcc00078e022e */
[----:B------:R-:W2:Y:S01]  /*7190*/  LDC.64 R20, c[0x0][0x398] ;  /* 0x0000e600ff147b82 */ /* 0x000ea20000000a00 */
[----:B------:R-:W-:Y:S07]  /*71a0*/  @P0 STG.E desc[UR12][R46.64], R4 ;  /* 0x000000042e000986 */ /* 0x000fee000c10190c */
[----:B------:R-:W3:Y:S01]  /*71b0*/  LDC.64 R50, c[0x0][0x390] ;  /* 0x0000e400ff327b82 */ /* 0x000ee20000000a00 */
[----:B0-----:R-:W-:-:S07]  /*71c0*/  @P2 IMAD.WIDE R52, R17, 0x4, R48 ;  /* 0x0000000411342825 */ /* 0x001fce00078e0230 */
[----:B------:R-:W0:Y:S01]  /*71d0*/  LDC.64 R42, c[0x0][0x398] ;  /* 0x0000e600ff2a7b82 */ /* 0x000e220000000a00 */
[----:B-1----:R-:W-:-:S04]  /*71e0*/  @P1 IMAD.WIDE R40, R19, 0x4, R40 ;  /* 0x0000000413281825 */ /* 0x002fc800078e0228 */
[----:B--2---:R-:W-:-:S03]  /*71f0*/  @P0 IMAD.WIDE R56, R45, 0x4, R20 ;  /* 0x000000042d380825 */ /* 0x004fc600078e0214 */
[----:B------:R-:W1:Y:S01]  /*7200*/  LDC.64 R36, c[0x0][0x390] ;  /* 0x0000e400ff247b82 */ /* 0x000e620000000a00 */
[----:B------:R-:W-:Y:S01]  /*7210*/  IMAD.MOV.U32 R45, RZ, RZ, 0x9 ;  /* 0x00000009ff2d7424 */ /* 0x000fe200078e00ff */
[----:B------:R2:W-:Y:S01]  /*7220*/  @P0 STG.E desc[UR12][R56.64], R5 ;  /* 0x0000000538000986 */ /* 0x0005e2000c10190c */
[----:B------:R-:W-:Y:S02]  /*7230*/  ISETP.NE.AND P0, PT, R30, R32, PT ;  /* 0x000000201e00720c */ /* 0x000fe40003f05270 */
[----:B------:R-:W-:-:S03]  /*7240*/  IMAD R49, R0, R45, 0x6 ;  /* 0x0000000600317424 */ /* 0x000fc600078e022d */
[----:B------:R-:W4:Y:S01]  /*7250*/  LDC.64 R20, c[0x0][0x390] ;  /* 0x0000e400ff147b82 */ /* 0x000f220000000a00 */
[----:B---3--:R-:W-:Y:S01]  /*7260*/  @P2 IMAD.WIDE R50, R17, 0x4, R50 ;  /* 0x0000000411322825 */ /* 0x008fe200078e0232 */
[----:B------:R-:W-:Y:S01]  /*7270*/  @P1 STG.E desc[UR12][R40.64], R6 ;  /* 0x0000000628001986 */ /* 0x000fe2000c10190c */
[----:B------:R-:W-:Y:S02]  /*7280*/  ISETP.NE.AND P0, PT, R49, R38, !P0 ;  /* 0x000000263100720c */ /* 0x000fe40004705270 */
[CC--:B------:R-:W-:Y:S02]  /*7290*/  IMAD R55, R0.reuse, R45.reuse, 0x7 ;  /* 0x0000000700377424 */ /* 0x0c0fe400078e022d */
[----:B0-----:R-:W-:Y:S01]  /*72a0*/  @P1 IMAD.WIDE R42, R19, 0x4, R42 ;  /* 0x00000004132a1825 */ /* 0x001fe200078e022a */
[----:B------:R-:W0:Y:S03]  /*72b0*/  LDC.64 R16, c[0x0][0x398] ;  /* 0x0000e600ff107b82 */ /* 0x000e260000000a00 */
[----:B------:R-:W-:Y:S01]  /*72c0*/  IMAD R45, R0, R45, 0x8 ;  /* 0x00000008002d7424 */ /* 0x000fe200078e022d */
[----:B------:R3:W-:Y:S01]  /*72d0*/  @P1 STG.E desc[UR12][R42.64], R7 ;  /* 0x000000072a001986 */ /* 0x0007e2000c10190c */
[----:B------:R-:W-:-:S03]  /*72e0*/  ISETP.NE.AND P1, PT, R32, R34, PT ;  /* 0x000000222000720c */ /* 0x000fc60003f25270 */
[----:B------:R-:W5:Y:S01]  /*72f0*/  LDC.64 R18, c[0x0][0x398] ;  /* 0x0000e600ff127b82 */ /* 0x000f620000000a00 */
[----:B------:R0:W-:Y:S01]  /*7300*/  @P2 STG.E desc[UR12][R50.64], R24 ;  /* 0x0000001832002986 */ /* 0x0001e2000c10190c */
[-C--:B------:R-:W-:Y:S01]  /*7310*/  ISETP.NE.AND P1, PT, R55, R38.reuse, !P1 ;  /* 0x000000263700720c */ /* 0x080fe20004f25270 */
[----:B-1----:R-:W-:Y:S02]  /*7320*/  @P3 IMAD.WIDE R36, R15, 0x4, R36 ;  /* 0x000000040f243825 */ /* 0x002fe400078e0224 */
[----:B------:R1:W-:Y:S01]  /*7330*/  @P2 STG.E desc[UR12][R52.64], R25 ;  /* 0x0000001934002986 */ /* 0x0003e2000c10190c */
[----:B------:R-:W-:Y:S02]  /*7340*/  ISETP.NE.AND P2, PT, R34, R3, PT ;  /* 0x000000032200720c */ /* 0x000fe40003f45270 */
[----:B--2---:R-:W2:Y:S01]  /*7350*/  LDC.64 R4, c[0x0][0x390] ;  /* 0x0000e400ff047b82 */ /* 0x004ea20000000a00 */
[----:B----4-:R-:W-:Y:S01]  /*7360*/  @P4 IMAD.WIDE R20, R13, 0x4, R20 ;  /* 0x000000040d144825 */ /* 0x010fe200078e0214 */
[----:B------:R-:W-:Y:S01]  /*7370*/  ISETP.NE.AND P2, PT, R45, R38, !P2 ;  /* 0x000000262d00720c */ /* 0x000fe20005745270 */
[----:B------:R1:W-:Y:S05]  /*7380*/  @P3 STG.E desc[UR12][R36.64], R26 ;  /* 0x0000001a24003986 */ /* 0x0003ea000c10190c */
[----:B------:R-:W4:Y:S01]  /*7390*/  LDC.64 R48, c[0x0][0x398] ;  /* 0x0000e600ff307b82 */ /* 0x000f220000000a00 */
[----:B0-----:R-:W-:-:S05]  /*73a0*/  @P3 IMAD.WIDE R16, R15, 0x4, R16 ;  /* 0x000000040f103825 */ /* 0x001fca00078e0210 */
[----:B------:R1:W-:Y:S02]  /*73b0*/  @P3 STG.E desc[UR12][R16.64], R27 ;  /* 0x0000001b10003986 */ /* 0x0003e4000c10190c */
[----:B------:R-:W0:Y:S01]  /*73c0*/  LDC.64 R46, c[0x0][0x390] ;  /* 0x0000e400ff2e7b82 */ /* 0x000e220000000a00 */
[----:B-----5:R-:W-:Y:S01]  /*73d0*/  @P4 IMAD.WIDE R18, R13, 0x4, R18 ;  /* 0x000000040d124825 */ /* 0x020fe200078e0212 */
[----:B------:R1:W-:Y:S04]  /*73e0*/  @P4 STG.E desc[UR12][R20.64], R28 ;  /* 0x0000001c14004986 */ /* 0x0003e8000c10190c */
[----:B------:R1:W-:Y:S02]  /*73f0*/  @P4 STG.E desc[UR12][R18.64], R29 ;  /* 0x0000001d12004986 */ /* 0x0003e4000c10190c */
[----:B---3--:R-:W3:Y:S01]  /*7400*/  LDC.64 R42, c[0x0][0x398] ;  /* 0x0000e600ff2a7b82 */ /* 0x008ee20000000a00 */
[----:B--2---:R-:W-:-:S05]  /*7410*/  @!P0 IMAD.WIDE R4, R11, 0x4, R4 ;  /* 0x000000040b048825 */ /* 0x004fca00078e0204 */
[----:B------:R1:W-:Y:S02]  /*7420*/  @!P0 STG.E desc[UR12][R4.64], R30 ;  /* 0x0000001e04008986 */ /* 0x0003e4000c10190c */
[----:B------:R-:W2:Y:S01]  /*7430*/  LDC.64 R6, c[0x0][0x390] ;  /* 0x0000e400ff067b82 */ /* 0x000ea20000000a00 */
[----:B----4-:R-:W-:-:S05]  /*7440*/  @!P0 IMAD.WIDE R48, R11, 0x4, R48 ;  /* 0x000000040b308825 */ /* 0x010fca00078e0230 */
[----:B------:R1:W-:Y:S02]  /*7450*/  @!P0 STG.E desc[UR12][R48.64], R31 ;  /* 0x0000001f30008986 */ /* 0x0003e4000c10190c */
[----:B------:R-:W4:Y:S01]  /*7460*/  LDC.64 R40, c[0x0][0x398] ;  /* 0x0000e600ff287b82 */ /* 0x000f220000000a00 */
[----:B0-----:R-:W-:-:S05]  /*7470*/  @!P1 IMAD.WIDE R46, R9, 0x4, R46 ;  /* 0x00000004092e9825 */ /* 0x001fca00078e022e */
[----:B------:R1:W-:Y:S01]  /*7480*/  @!P1 STG.E desc[UR12][R46.64], R32 ;  /* 0x000000202e009986 */ /* 0x0003e2000c10190c */
[----:B---3--:R-:W-:-:S05]  /*7490*/  @!P1 IMAD.WIDE R42, R9, 0x4, R42 ;  /* 0x00000004092a9825 */ /* 0x008fca00078e022a */
[----:B------:R1:W-:Y:S01]  /*74a0*/  @!P1 STG.E desc[UR12][R42.64], R33 ;  /* 0x000000212a009986 */ /* 0x0003e2000c10190c */
[----:B--2---:R-:W-:-:S05]  /*74b0*/  @!P2 IMAD.WIDE R6, R44, 0x4, R6 ;  /* 0x000000042c06a825 */ /* 0x004fca00078e0206 */
[----:B------:R1:W-:Y:S01]  /*74c0*/  @!P2 STG.E desc[UR12][R6.64], R34 ;  /* 0x000000220600a986 */ /* 0x0003e2000c10190c */
[----:B----4-:R-:W-:-:S05]  /*74d0*/  @!P2 IMAD.WIDE R40, R44, 0x4, R40 ;  /* 0x000000042c28a825 */ /* 0x010fca00078e0228 */
[----:B------:R1:W-:Y:S02]  /*74e0*/  @!P2 STG.E desc[UR12][R40.64], R35 ;  /* 0x000000232800a986 */ /* 0x0003e4000c10190c */
.L_x_1424:
[----:B------:R-:W-:Y:S05]  /*74f0*/  BSYNC.RECONVERGENT B0 ;  /* 0x0000000000007941 */ /* 0x000fea0003800200 */
.L_x_1422:
[----:B------:R-:W-:-:S13]  /*7500*/  ISETP.NE.AND P0, PT, R0, 0xff, PT ;  /* 0x000000ff0000780c */ /* 0x000fda0003f05270 */
[----:B------:R-:W-:Y:S05]  /*7510*/  @P0 EXIT ;  /* 0x000000000000094d */ /* 0x000fea0003800000 */
[----:B01--4-:R-:W0:Y:S01]  /*7520*/  LDC.64 R4, c[0x0][0x390] ;  /* 0x0000e400ff047b82 */ /* 0x013e220000000a00 */
[----:B------:R-:W-:-:S07]  /*7530*/  ISETP.NE.AND P0, PT, R38, 0x900, PT ;  /* 0x000009002600780c */ /* 0x000fce0003f05270 */
[----:B------:R-:W1:Y:S08]  /*7540*/  LDC.64 R6, c[0x0][0x398] ;  /* 0x0000e600ff067b82 */ /* 0x000e700000000a00 */
[----:B------:R-:W2:Y:S01]  /*7550*/  LDC.64 R8, c[0x0][0x3a0] ;  /* 0x0000e800ff087b82 */ /* 0x000ea20000000a00 */
[----:B0-----:R-:W-:-:S05]  /*7560*/  @!P0 IMAD.WIDE R4, R39, 0x4, R4 ;  /* 0x0000000427048825 */ /* 0x001fca00078e0204 */
[----:B------:R-:W-:Y:S01]  /*7570*/  @!P0 STG.E desc[UR12][R4.64], R3 ;  /* 0x0000000304008986 */ /* 0x000fe2000c10190c */
[----:B-1----:R-:W-:-:S04]  /*7580*/  @!P0 IMAD.WIDE R6, R39, 0x4, R6 ;  /* 0x0000000427068825 */ /* 0x002fc800078e0206 */
[----:B------:R-:W-:Y:S01]  /*7590*/  @!P0 VIADD R39, R39, 0x1 ;  /* 0x0000000127278836 */ /* 0x000fe20000000000 */
[----:B------:R-:W-:Y:S04]  /*75a0*/  @!P0 STG.E desc[UR12][R6.64], R23 ;  /* 0x0000001706008986 */ /* 0x000fe8000c10190c */
[----:B--2---:R-:W-:Y:S01]  /*75b0*/  STG.E desc[UR12][R8.64], R39 ;  /* 0x0000002708007986 */ /* 0x004fe2000c10190c */
[----:B------:R-:W-:Y:S05]  /*75c0*/  EXIT ;  /* 0x000000000000794d */ /* 0x000fea0003800000 */
.L_x_1421:
        /* <DEDUP_REMOVED lines=12> */
[C---:B------:R-:W-:Y:S01]  /*7690*/  VIADD R15, R17.reuse, 0x60 ;  /* 0x00000060110f7836 */ /* 0x040fe20000000000 */
[C---:B------:R-:W-:Y:S01]  /*76a0*/  IADD3 R9, PT, PT, R17.reuse, 0x40, RZ ;  /* 0x0000004011097810 */ /* 0x040fe20007ffe0ff */
[----:B------:R-:W-:Y:S01]  /*76b0*/  VIADD R21, R17, 0x80 ;  /* 0x0000008011157836 */ /* 0x000fe20000000000 */
[-C--:B------:R-:W-:Y:S02]  /*76c0*/  ISETP.GE.U32.AND P0, PT, R7, R38.reuse, PT ;  /* 0x000000260700720c */ /* 0x080fe40003f06070 */
[-C--:B------:R-:W-:Y:S01]  /*76d0*/  ISETP.GE.U32.AND P1, PT, R9, R38.reuse, PT ;  /* 0x000000260900720c */ /* 0x080fe20003f26070 */
[----:B------:R-:W-:Y:S01]  /*76e0*/  VIADD R9, R17, 0xa0 ;  /* 0x000000a011097836 */ /* 0x000fe20000000000 */
[-C--:B------:R-:W-:Y:S01]  /*76f0*/  ISETP.GE.U32.AND P2, PT, R15, R38.reuse, PT ;  /* 0x000000260f00720c */ /* 0x080fe20003f46070 */
[----:B------:R-:W-:Y:S01]  /*7700*/  VIADD R23, R17, 0xe0 ;  /* 0x000000e011177836 */ /* 0x000fe20000000000 */
[----:B------:R-:W-:-:S02]  /*7710*/  ISETP.GE.U32.AND P3, PT, R21, R38, PT ;  /* 0x000000261500720c */ /* 0x000fc40003f66070 */
[----:B------:R-:W-:Y:S01]  /*7720*/  ISETP.GE.U32.AND P4, PT, R9, R38, PT ;  /* 0x000000260900720c */ /* 0x000fe20003f86070 */
[C-C-:B------:R-:W-:Y:S02]  /*7730*/  @!P6 IMAD.IADD R7, R6.reuse, 0x1, R17.reuse ;  /* 0x000000010607e824 */ /* 0x140fe400078e0211 */
[----:B------:R-:W-:Y:S02]  /*7740*/  @!P6 IMAD.IADD R15, R6, 0x1, R17 ;  /* 0x00000001060fe824 */ /* 0x000fe400078e0211 */
[----:B------:R-:W-:-:S04]  /*7750*/  @!P6 IMAD.WIDE.U32 R18, R7, 0x4, R18 ;  /* 0x000000040712e825 */ /* 0x000fc800078e0012 */
[----:B------:R-:W-:-:S05]  /*7760*/  IMAD.SHL.U32 R7, R17, 0x4, RZ ;  /* 0x0000000411077824 */ /* 0x000fca00078e00ff */
[----:B------:R-:W-:Y:S01]  /*7770*/  IADD3 R8, P5, PT, R2, R7, RZ ;  /* 0x0000000702087210 */ /* 0x000fe20007fbe0ff */
[----:B------:R-:W-:-:S04]  /*7780*/  @!P6 IMAD.WIDE.U32 R12, R15, 0x4, R12 ;  /* 0x000000040f0ce825 */ /* 0x000fc800078e000c */
[----:B------:R-:W-:Y:S01]  /*7790*/  IMAD.X R9, RZ, RZ, R3, P5 ;  /* 0x000000ffff097224 */ /* 0x000fe200028e0603 */
[----:B------:R-:W-:Y:S01]  /*77a0*/  IADD3 R6, P5, PT, R7, R10, RZ ;  /* 0x0000000a07067210 */ /* 0x000fe20007fbe0ff */
[C---:B------:R-:W-:Y:S01]  /*77b0*/  VIADD R21, R17.reuse, 0xc0 ;  /* 0x000000c011157836 */ /* 0x040fe20000000000 */
[----:B------:R-:W-:-:S03]  /*77c0*/  IADD3 R17, PT, PT, R17, 0x100, RZ ;  /* 0x0000010011117810 */ /* 0x000fc60007ffe0ff */
[----:B------:R-:W-:Y:S01]  /*77d0*/  IMAD.X R7, RZ, RZ, R11, P5 ;  /* 0x000000ffff077224 */ /* 0x000fe200028e060b */
[----:B------:R-:W-:Y:S01]  /*77e0*/  ISETP.GE.U32.AND P5, PT, R23, R38, PT ;  /* 0x000000261700720c */ /* 0x000fe20003fa6070 */
[----:B------:R-:W-:Y:S02]  /*77f0*/  IMAD.MOV.U32 R34, RZ, RZ, RZ ;  /* 0x000000ffff227224 */ /* 0x000fe400078e00ff */
[----:B--2---:R-:W-:Y:S02]  /*7800*/  IMAD.MOV.U32 R16, RZ, RZ, R4 ;  /* 0x000000ffff107224 */ /* 0x004fe400078e0004 */
[----:B------:R1:W2:Y:S02]  /*7810*/  @!P6 LDG.E.CONSTANT R4, desc[UR12][R18.64] ;  /* 0x0000000c1204e981 */ /* 0x0002a4000c1e9900 */
[----:B0-----:R-:W-:Y:S02]  /*7820*/  IMAD.MOV.U32 R10, RZ, RZ, R16 ;  /* 0x000000ffff0a7224 */ /* 0x001fe400078e0010 */
[----:B---3--:R-:W-:-:S02]  /*7830*/  IMAD.MOV.U32 R15, RZ, RZ, R5 ;  /* 0x000000ffff0f7224 */ /* 0x008fc400078e0005 */
[----:B------:R0:W3:Y:S01]  /*7840*/  @!P6 LDG.E.CONSTANT R5, desc[UR12][R12.64] ;  /* 0x0000000c0c05e981 */ /* 0x0000e2000c1e9900 */
[-C--:B------:R-:W-:Y:S01]  /*7850*/  ISETP.GE.U32.AND P6, PT, R21, R38.reuse, PT ;  /* 0x000000261500720c */ /* 0x080fe20003fc6070 */
[----:B-1----:R-:W-:Y:S02]  /*7860*/  IMAD.MOV.U32 R19, RZ, RZ, R15 ;  /* 0x000000ffff137224 */ /* 0x002fe400078e000f */
[----:B------:R-:W4:Y:S04]  /*7870*/  @!P0 LDG.E.CONSTANT R10, desc[UR12][R8.64+0x80] ;  /* 0x0000800c080a8981 */ /* 0x000f28000c1e9900 */
[----:B------:R-:W5:Y:S01]  /*7880*/  @!P0 LDG.E.CONSTANT R19, desc[UR12][R6.64+0x80] ;  /* 0x0000800c06138981 */ /* 0x000f62000c1e9900 */
[----:B------:R-:W-:Y:S01]  /*7890*/  ISETP.GE.U32.AND P0, PT, R17, R38, PT ;  /* 0x000000261100720c */ /* 0x000fe20003f06070 */
[----:B------:R-:W-:-:S02]  /*78a0*/  IMAD.MOV.U32 R11, RZ, RZ, R16 ;  /* 0x000000ffff0b7224 */ /* 0x000fc400078e0010 */
[--C-:B0-----:R-:W-:Y:S02]  /*78b0*/  IMAD.MOV.U32 R12, RZ, RZ, R16.reuse ;  /* 0x000000ffff0c7224 */ /* 0x101fe400078e0010 */
        /* <DEDUP_REMOVED lines=24> */
[----:B------:R-:W-:-:S13]  /*7a40*/  ISETP.NE.AND P6, PT, R36, RZ, PT ;  /* 0x000000ff2400720c */ /* 0x000fda0003fc5270 */
[----:B------:R1:W5:Y:S01]  /*7a50*/  @!P6 LDG.E.CONSTANT R34, desc[UR12][R2.64+-0x4] ;  /* 0xfffffc0c0222e981 */ /* 0x000362000c1e9900 */
[----:B------:R-:W1:Y:S01]  /*7a60*/  S2R R39, SR_LANEID ;  /* 0x0000000000277919 */ /* 0x000e620000000000 */
[----:B------:R-:W1:Y:S01]  /*7a70*/  S2UR UR5, SR_CgaCtaId ;  /* 0x00000000000579c3 */ /* 0x000e620000008800 */
[----:B------:R-:W-:Y:S01]  /*7a80*/  SHF.R.U32.HI R42, RZ, 0x5, R36 ;  /* 0x00000005ff2a7819 */ /* 0x000fe20000011624 */
[----:B------:R-:W-:Y:S01]  /*7a90*/  UMOV UR4, 0x400 ;  /* 0x0000040000047882 */ /* 0x000fe20000000000 */
[----:B0-----:R-:W-:Y:S01]  /*7aa0*/  P2R R6, PR, RZ, 0x40 ;  /* 0x00000040ff067803 */ /* 0x001fe20000000000 */
[----:B-1----:R-:W-:Y:S02]  /*7ab0*/  ULEA UR4, UR5, UR4, 0x18 ;  /* 0x0000000405047291 */ /* 0x002fe4000f8ec0ff */
[----:B------:R-:W-:-:S05]  /*7ac0*/  IMAD R8, R42, 0x120, R39 ;  /* 0x000001202a087824 */ /* 0x000fca00078e0227 */
[----:B------:R-:W-:-:S05]  /*7ad0*/  LEA R26, R8, UR4, 0x2 ;  /* 0x00000004081a7c11 */ /* 0x000fca000f8e10ff */
[----:B------:R-:W-:Y:S01]  /*7ae0*/  IMAD R27, R39, 0x20, R26 ;  /* 0x00000020271b7824 */ /* 0x000fe200078e021a */
        /* <DEDUP_REMOVED lines=8> */
[----:B------:R0:W-:Y:S04]  /*7b70*/  STS [R26+0x380], R18 ;  /* 0x000380121a007388 */ /* 0x0001e80000000800 */
        /* <DEDUP_REMOVED lines=26> */
[----:B------:R-:W3:Y:S04]  /*7d20*/  LDS R7, [R27+0x8] ;  /* 0x000008001b077984 */ /* 0x000ee80000000800 */
        /* <DEDUP_REMOVED lines=9> */
[----:B------:R-:W-:Y:S01]  /*7dc0*/  IMAD R17, R36, 0x9, RZ ;  /* 0x0000000924117824 */ /* 0x000fe200078e02ff */
[----:B--2---:R-:W-:Y:S01]  /*7dd0*/  ISETP.NE.AND P1, PT, R2, R4, PT ;  /* 0x000000040200720c */ /* 0x004fe20003f25270 */
[----:B0-----:R-:W-:-:S03]  /*7de0*/  FADD R16, R3, R5 ;  /* 0x0000000503107221 */ /* 0x001fc60000000000 */
[----:B------:R-:W-:-:S04]  /*7df0*/  IADD3 R19, PT, PT, R17, 0x1, RZ ;  /* 0x0000000111137810 */ /* 0x000fc80007ffe0ff */
[----:B------:R-:W-:Y:S01]  /*7e00*/  ISETP.EQ.OR P1, PT, R19, R38, P1 ;  /* 0x000000261300720c */ /* 0x000fe20000f22670 */
[----:B------:R-:W-:Y:S01]  /*7e10*/  VIADD R19, R17, 0x2 ;  /* 0x0000000211137836 */ /* 0x000fe20000000000 */
[----:B------:R-:W-:Y:S02]  /*7e20*/  ISETP.NE.AND P2, PT, R4, R6, PT ;  /* 0x000000060400720c */ /* 0x000fe40003f45270 */
[----:B------:R-:W-:-:S05]  /*7e30*/  FSEL R16, R5, R16, P1 ;  /* 0x0000001005107208 */ /* 0x000fca0000800000 */
[----:B---3--:R-:W-:Y:S01]  /*7e40*/  FADD R16, R7, R16 ;  /* 0x0000001007107221 */ /* 0x008fe20000000000 */
[----:B------:R-:W-:Y:S01]  /*7e50*/  IMAD.MOV.U32 R20, RZ, RZ, 0x2 ;  /* 0x00000002ff147424 */ /* 0x000fe200078e00ff */
[----:B-1----:R-:W-:-:S04]  /*7e60*/  ISETP.NE.AND P0, PT, R34, R2, PT ;  /* 0x000000022200720c */ /* 0x002fc80003f05270 */
[-C--:B------:R-:W-:Y:S02]  /*7e70*/  ISETP.EQ.OR P3, PT, R17, R38.reuse, P0 ;  /* 0x000000261100720c */ /* 0x080fe40000762670 */
[----:B------:R-:W-:Y:S01]  /*7e80*/  ISETP.EQ.OR P0, PT, R19, R38, P2 ;  /* 0x000000261300720c */ /* 0x000fe20001702670 */
[----:B------:R-:W-:Y:S01]  /*7e90*/  VIADD R19, R17, 0x3 ;  /* 0x0000000311137836 */ /* 0x000fe20000000000 */
[----:B------:R-:W-:Y:S02]  /*7ea0*/  ISETP.NE.AND P2, PT, R6, R8, PT ;  /* 0x000000080600720c */ /* 0x000fe40003f45270 */
[----:B------:R-:W-:Y:S02]  /*7eb0*/  FSEL R16, R7, R16, P0 ;  /* 0x0000001007107208 */ /* 0x000fe40000000000 */
[----:B------:R-:W-:-:S03]  /*7ec0*/  SEL R18, RZ, 0x1, !P3 ;  /* 0x00000001ff127807 */ /* 0x000fc60005800000 */
[----:B------:R-:W-:Y:S02]  /*7ed0*/  FADD R16, R9, R16 ;  /* 0x0000001009107221 */ /* 0x000fe40000000000 */
[----:B------:R-:W-:Y:S01]  /*7ee0*/  @!P3 IMAD.MOV R20, RZ, RZ, 0x1 ;  /* 0x00000001ff14b424 */ /* 0x000fe200078e02ff */
[----:B------:R-:W-:Y:S01]  /*7ef0*/  ISETP.EQ.OR P3, PT, R19, R38, P2 ;  /* 0x000000261300720c */ /* 0x000fe20001762670 */
[----:B------:R-:W-:Y:S01]  /*7f00*/  VIADD R19, R17, 0x4 ;  /* 0x0000000411137836 */ /* 0x000fe20000000000 */
[----:B------:R-:W-:Y:S02]  /*7f10*/  ISETP.NE.AND P2, PT, R8, R10, PT ;  /* 0x0000000a0800720c */ /* 0x000fe40003f45270 */
[----:B------:R-:W-:Y:S01]  /*7f20*/  FSEL R16, R9, R16, P3 ;  /* 0x0000001009107208 */ /* 0x000fe20001800000 */
[----:B------:R-:W-:Y:S01]  /*7f30*/  @!P1 IMAD.MOV R20, RZ, RZ, R18 ;  /* 0x000000ffff149224 */ /* 0x000fe200078e0212 */
[----:B------:R-:W-:-:S03]  /*7f40*/  ISETP.EQ.OR P2, PT, R19, R38, P2 ;  /* 0x000000261300720c */ /* 0x000fc60001742670 */
[C---:B------:R-:W-:Y:S01]  /*7f50*/  FADD R16, R11.reuse, R16 ;  /* 0x000000100b107221 */ /* 0x040fe20000000000 */
[----:B------:R-:W-:Y:S02]  /*7f60*/  VIADD R18, R20, 0x1 ;  /* 0x0000000114127836 */ /* 0x000fe40000000000 */
[----:B------:R-:W-:Y:S02]  /*7f70*/  @!P0 IMAD.MOV R18, RZ, RZ, R20 ;  /* 0x000000ffff128224 */ /* 0x000fe400078e0214 */
[----:B------:R-:W-:Y:S01]  /*7f80*/  FSEL R16, R11, R16, P2 ;  /* 0x000000100b107208 */ /* 0x000fe20001000000 */
[----:B------:R-:W-:Y:S01]  /*7f90*/  VIADD R19, R17, 0x5 ;  /* 0x0000000511137836 */ /* 0x000fe20000000000 */
[----:B------:R-:W-:Y:S01]  /*7fa0*/  ISETP.NE.AND P0, PT, R10, R12, PT ;  /* 0x0000000c0a00720c */ /* 0x000fe20003f05270 */
[----:B------:R-:W-:Y:S02]  /*7fb0*/  VIADD R20, R18, 0x1 ;  /* 0x0000000112147836 */ /* 0x000fe40000000000 */
[----:B------:R-:W-:Y:S01]  /*7fc0*/  FADD R16, R13, R16 ;  /* 0x000000100d107221 */ /* 0x000fe20000000000 */
[----:B------:R-:W-:Y:S01]  /*7fd0*/  @!P3 IMAD.MOV R20, RZ, RZ, R18 ;  /* 0x000000ffff14b224 */ /* 0x000fe200078e0212 */
[----:B------:R-:W-:Y:S01]  /*7fe0*/  ISETP.EQ.OR P0, PT, R19, R38, P0 ;  /* 0x000000261300720c */ /* 0x000fe20000702670 */
[----:B------:R-:W-:Y:S01]  /*7ff0*/  VIADD R19, R17, 0x6 ;  /* 0x0000000611137836 */ /* 0x000fe20000000000 */
[----:B------:R-:W-:Y:S01]  /*8000*/  ISETP.NE.AND P3, PT, R12, R14, PT ;  /* 0x0000000e0c00720c */ /* 0x000fe20003f65270 */
[----:B------:R-:W-:Y:S01]  /*8010*/  VIADD R18, R20, 0x1 ;  /* 0x0000000114127836 */ /* 0x000fe20000000000 */
[----:B------:R-:W-:Y:S01]  /*8020*/  FSEL R16, R13, R16, P0 ;  /* 0x000000100d107208 */ /* 0x000fe20000000000 */
[----:B------:R-:W-:Y:S01]  /*8030*/  @!P2 IMAD.MOV R18, RZ, RZ, R20 ;  /* 0x000000ffff12a224 */ /* 0x000fe200078e0214 */
[----:B------:R-:W-:-:S02]  /*8040*/  ISETP.EQ.OR P2, PT, R19, R38, P3 ;  /* 0x000000261300720c */ /* 0x000fc40001f42670 */
[----:B------:R-:W-:Y:S02]  /*8050*/  IADD3 R19, PT, PT, R17, 0x7, RZ ;  /* 0x0000000711137810 */ /* 0x000fe40007ffe0ff */
[----:B------:R-:W-:Y:S01]  /*8060*/  ISETP.NE.AND P3, PT, R14, R32, PT ;  /* 0x000000200e00720c */ /* 0x000fe20003f65270 */
[----:B------:R-:W-:Y:S01]  /*8070*/  FADD R16, R15, R16 ;  /* 0x000000100f107221 */ /* 0x000fe20000000000 */
[----:B------:R-:W-:Y:S01]  /*8080*/  VIADD R17, R17, 0x8 ;  /* 0x0000000811117836 */ /* 0x000fe20000000000 */
[----:B------:R-:W-:Y:S02]  /*8090*/  ISETP.NE.AND P4, PT, R32, R37, PT ;  /* 0x000000252000720c */ /* 0x000fe40003f85270 */
[----:B------:R-:W-:Y:S01]  /*80a0*/  ISETP.EQ.OR P3, PT, R19, R38, P3 ;  /* 0x000000261300720c */ /* 0x000fe20001f62670 */
[----:B------:R-:W-:Y:S01]  /*80b0*/  VIADD R20, R18, 0x1 ;  /* 0x0000000112147836 */ /* 0x000fe20000000000 */
[----:B------:R-:W-:Y:S01]  /*80c0*/  FSEL R16, R15, R16, P2 ;  /* 0x000000100f107208 */ /* 0x000fe20001000000 */
[----:B------:R-:W-:Y:S01]  /*80d0*/  @!P0 IMAD.MOV R20, RZ, RZ, R18 ;  /* 0x000000ffff148224 */ /* 0x000fe200078e0212 */
[----:B------:R-:W-:-:S03]  /*80e0*/  ISETP.EQ.OR P4, PT, R17, R38, P4 ;  /* 0x000000261100720c */ /* 0x000fc60002782670 */
[----:B------:R-:W-:Y:S02]  /*80f0*/  VIADD R18, R20, 0x1 ;  /* 0x0000000114127836 */ /* 0x000fe40000000000 */
[----:B------:R-:W-:Y:S01]  /*8100*/  FADD R16, R33, R16 ;  /* 0x0000001021107221 */ /* 0x000fe20000000000 */
[----:B------:R-:W-:-:S04]  /*8110*/  @!P2 IMAD.MOV R18, RZ, RZ, R20 ;  /* 0x000000ffff12a224 */ /* 0x000fc800078e0214 */
[----:B------:R-:W-:Y:S01]  /*8120*/  VIADD R20, R18, 0x1 ;  /* 0x0000000112147836 */ /* 0x000fe20000000000 */
[----:B------:R-:W-:Y:S01]  /*8130*/  FSEL R17, R33, R16, P3 ;  /* 0x0000001021117208 */ /* 0x000fe20001800000 */
[----:B------:R-:W-:-:S04]  /*8140*/  @!P3 IMAD.MOV R20, RZ, RZ, R18 ;  /* 0x000000ffff14b224 */ /* 0x000fc800078e0212 */
[----:B------:R-:W-:Y:S02]  /*8150*/  VIADD R16, R20, 0x1 ;  /* 0x0000000114107836 */ /* 0x000fe40000000000 */
[----:B------:R-:W-:Y:S01]  /*8160*/  @!P4 FADD R44, R44, R17 ;  /* 0x000000112c2cc221 */ /* 0x000fe20000000000 */
[----:B------:R-:W-:-:S04]  /*8170*/  @!P4 IMAD.MOV R16, RZ, RZ, R20 ;  /* 0x000000ffff10c224 */ /* 0x000fc800078e0214 */
[----:B------:R-:W0:Y:S04]  /*8180*/  SHFL.UP PT, R19, R44, 0x1, RZ ;  /* 0x042000002c137989 */ /* 0x000e2800000e00ff */
[----:B------:R-:W1:Y:S01]  /*8190*/  SHFL.UP PT, R17, R16, 0x1, RZ ;  /* 0x0420000010117989 */ /* 0x000e6200000e00ff */
[----:B------:R-:W-:Y:S02]  /*81a0*/  ISETP.GE.AND P4, PT, R39, 0x1, PT ;  /* 0x000000012700780c */ /* 0x000fe40003f86270 */
[----:B------:R-:W-:Y:S01]  /*81b0*/  ISETP.NE.AND P0, PT, R16, RZ, PT ;  /* 0x000000ff1000720c */ /* 0x000fe20003f05270 */
[----:B0-----:R-:W-:Y:S01]  /*81c0*/  FADD R19, R44, R19 ;  /* 0x000000132c137221 */ /* 0x001fe20000000000 */
[----:B-1----:R-:W-:-:S09]  /*81d0*/  SEL R17, R17, RZ, P4 ;  /* 0x000000ff11117207 */ /* 0x002fd20002000000 */
[----:B------:R-:W-:Y:S01]  /*81e0*/  @P4 FSEL R44, R19, R44, !P0 ;  /* 0x0000002c132c4208 */ /* 0x000fe20004000000 */
[----:B------:R-:W-:-:S04]  /*81f0*/  IMAD.IADD R17, R17, 0x1, R16 ;  /* 0x0000000111117824 */ /* 0x000fc800078e0210 */
        /* <DEDUP_REMOVED lines=26> */
[C---:B------:R-:W-:Y:S02]  /*83a0*/  ISETP.NE.AND P5, PT, R39.reuse, 0x1f, PT ;  /* 0x0000001f2700780c */ /* 0x040fe40003fa5270 */
[----:B------:R-:W-:Y:S02]  /*83b0*/  ISETP.GE.AND P4, PT, R39, 0x10, PT ;  /* 0x000000102700780c */ /* 0x000fe40003f86270 */
[----:B------:R-:W-:-:S09]  /*83c0*/  ISETP.NE.AND P0, PT, R16, RZ, PT ;  /* 0x000000ff1000720c */ /* 0x000fd20003f05270 */
[----:B------:R-:W-:Y:S01]  /*83d0*/  @!P5 LEA R45, R42, UR4, 0x3 ;  /* 0x000000042a2ddc11 */ /* 0x000fe2000f8e18ff */
[----:B0-----:R-:W-:Y:S01]  /*83e0*/  FADD R19, R44, R19 ;  /* 0x000000132c137221 */ /* 0x001fe20000000000 */
[----:B-1----:R-:W-:-:S04]  /*83f0*/  SEL R17, R18, RZ, P4 ;  /* 0x000000ff12117207 */ /* 0x002fc80002000000 */
[----:B------:R-:W-:Y:S01]  /*8400*/  FSEL R41, R19, R44, !P0 ;  /* 0x0000002c13297208 */ /* 0x000fe20004000000 */
[----:B------:R-:W-:-:S05]  /*8410*/  IMAD.IADD R40, R16, 0x1, R17 ;  /* 0x0000000110287824 */ /* 0x000fca00078e0211 */
[----:B------:R-:W-:Y:S01]  /*8420*/  @!P5 STS.64 [R45], R40 ;  /* 0x000000282d00d388 */ /* 0x000fe20000000a00 */
[----:B------:R-:W-:Y:S06]  /*8430*/  BAR.SYNC.DEFER_BLOCKING 0x0 ;  /* 0x0000000000007b1d */ /* 0x000fec0000010000 */
[----:B------:R-:W0:Y:S04]  /*8440*/  LDS.128 R16, [UR4] ;  /* 0x00000004ff107984 */ /* 0x000e280008000c00 */
[----:B------:R-:W1:Y:S04]  /*8450*/  LDS.128 R20, [UR4+0x10] ;  /* 0x00001004ff147984 */ /* 0x000e680008000c00 */
[----:B------:R-:W2:Y:S04]  /*8460*/  LDS.128 R24, [UR4+0x20] ;  /* 0x00002004ff187984 */ /* 0x000ea80008000c00 */
[----:B------:R-:W3:Y:S01]  /*8470*/  LDS.128 R28, [UR4+0x30] ;  /* 0x00003004ff1c7984 */ /* 0x000ee20008000c00 */
[----:B------:R-:W-:-:S02]  /*8480*/  FSEL R35, R44, R41, !P4 ;  /* 0x000000292c237208 */ /* 0x000fc40006000000 */
[----:B------:R-:W-:Y:S02]  /*8490*/  ISETP.NE.AND P4, PT, R42, 0x2, PT ;  /* 0x000000022a00780c */ /* 0x000fe40003f85270 */
[----:B0-----:R-:W-:Y:S02]  /*84a0*/  ISETP.NE.AND P0, PT, R18, RZ, PT ;  /* 0x000000ff1200720c */ /* 0x001fe40003f05270 */
[----:B-1----:R-:W-:Y:S02]  /*84b0*/  ISETP.NE.AND P5, PT, R20, RZ, PT ;  /* 0x000000ff1400720c */ /* 0x002fe40003fa5270 */
[----:B------:R-:W-:-:S09]  /*84c0*/  IADD3 R43, PT, PT, R16, R18, RZ ;  /* 0x00000012102b7210 */ /* 0x000fd20007ffe0ff */
[----:B------:R-:W-:Y:S01]  /*84d0*/  @!P0 FADD R19, R17, R19 ;  /* 0x0000001311138221 */ /* 0x000fe20000000000 */
[----:B------:R-:W-:Y:S02]  /*84e0*/  ISETP.NE.AND P0, PT, R22, RZ, PT ;  /* 0x000000ff1600720c */ /* 0x000fe40003f05270 */
[----:B------:R-:W-:Y:S01]  /*84f0*/  SEL R16, R43, R16, !P4 ;  /* 0x000000102b107207 */ /* 0x000fe20006000000 */
[----:B------:R-:W-:Y:S01]  /*8500*/  @!P5 FADD R21, R19, R21 ;  /* 0x000000151315d221 */ /* 0x000fe20000000000 */
[----:B--2---:R-:W-:Y:S01]  /*8510*/  ISETP.NE.AND P5, PT, R24, RZ, PT ;  /* 0x000000ff1800720c */ /* 0x004fe20003fa5270 */
[----:B------:R-:W-:Y:S01]  /*8520*/  IMAD.IADD R43, R43, 0x1, R20 ;  /* 0x000000012b2b7824 */ /* 0x000fe200078e0214 */
[----:B------:R-:W-:Y:S02]  /*8530*/  FSEL R18, R19, R17, !P4 ;  /* 0x0000001113127208 */ /* 0x000fe40006000000 */
[----:B------:R-:W-:Y:S01]  /*8540*/  ISETP.NE.AND P4, PT, R42, 0x3, PT ;  /* 0x000000032a00780c */ /* 0x000fe20003f85270 */
[----:B------:R-:W0:Y:S03]  /*8550*/  SHFL.UP PT, R41, R40, 0x1, RZ ;  /* 0x0420000028297989 */ /* 0x000e2600000e00ff */
[----:B------:R-:W-:Y:S01]  /*8560*/  SEL R16, R43, R16, !P4 ;  /* 0x000000102b107207 */ /* 0x000fe20006000000 */
[----:B------:R-:W-:Y:S01]  /*8570*/  IMAD.IADD R43, R22, 0x1, R43 ;  /* 0x00000001162b7824 */ /* 0x000fe200078e022b */
[----:B------:R-:W-:Y:S01]  /*8580*/  FSEL R18, R21, R18, !P4 ;  /* 0x0000001215127208 */ /* 0x000fe20006000000 */
[----:B------:R-:W-:Y:S01]  /*8590*/  @!P0 FADD R23, R23, R21 ;  /* 0x0000001517178221 */ /* 0x000fe20000000000 */
[----:B------:R-:W-:-:S02]  /*85a0*/  ISETP.NE.AND P4, PT, R42, 0x4, PT ;  /* 0x000000042a00780c */ /* 0x000fc40003f85270 */
[----:B------:R-:W-:Y:S01]  /*85b0*/  ISETP.NE.AND P0, PT, R26, RZ, PT ;  /* 0x000000ff1a00720c */ /* 0x000fe20003f05270 */
[----:B------:R-:W-:Y:S01]  /*85c0*/  @!P5 FADD R25, R23, R25 ;  /* 0x000000191719d221 */ /* 0x000fe20000000000 */
[C---:B------:R-:W-:Y:S01]  /*85d0*/  SEL R16, R43.reuse, R16, !P4 ;  /* 0x000000102b107207 */ /* 0x040fe20006000000 */
[----:B------:R-:W-:Y:S01]  /*85e0*/  IMAD.IADD R43, R43, 0x1, R24 ;  /* 0x000000012b2b7824 */ /* 0x000fe200078e0218 */
[----:B------:R-:W-:Y:S02]  /*85f0*/  FSEL R18, R23, R18, !P4 ;  /* 0x0000001217127208 */ /* 0x000fe40006000000 */
[----:B------:R-:W-:Y:S02]  /*8600*/  ISETP.NE.AND P4, PT, R42, 0x5, PT ;  /* 0x000000052a00780c */ /* 0x000fe40003f85270 */
[----:B---3--:R-:W-:Y:S02]  /*8610*/  ISETP.NE.AND P5, PT, R28, RZ, PT ;  /* 0x000000ff1c00720c */ /* 0x008fe40003fa5270 */
[----:B------:R-:W-:-:S02]  /*8620*/  SEL R16, R43, R16, !P4 ;  /* 0x000000102b107207 */ /* 0x000fc40006000000 */
[----:B------:R-:W-:Y:S02]  /*8630*/  FSEL R18, R25, R18, !P4 ;  /* 0x0000001219127208 */ /* 0x000fe40006000000 */
[----:B------:R-:W-:Y:S01]  /*8640*/  ISETP.GE.U32.AND P4, PT, R36, 0x20, PT ;  /* 0x000000202400780c */ /* 0x000fe20003f86070 */
[----:B------:R-:W-:Y:S02]  /*8650*/  IMAD.IADD R43, R26, 0x1, R43 ;  /* 0x000000011a2b7824 */ /* 0x000fe400078e022b */
[----:B------:R-:W-:Y:S01]  /*8660*/  @!P0 FADD R27, R27, R25 ;  /* 0x000000191b1b8221 */ /* 0x000fe20000000000 */
[C---:B------:R-:W-:Y:S01]  /*8670*/  ISETP.NE.AND P0, PT, R42.reuse, 0x6, PT ;  /* 0x000000062a00780c */ /* 0x040fe20003f05270 */
[----:B------:R-:W1:Y:S03]  /*8680*/  SHFL.UP PT, R35, R35, 0x1, RZ ;  /* 0x0420000023237989 */ /* 0x000e6600000e00ff */
[C---:B------:R-:W-:Y:S01]  /*8690*/  SEL R16, R43.reuse, R16, !P0 ;  /* 0x000000102b107207 */ /* 0x040fe20004000000 */
[----:B------:R-:W-:Y:S01]  /*86a0*/  IMAD.IADD R43, R43, 0x1, R28 ;  /* 0x000000012b2b7824 */ /* 0x000fe200078e021c */
[C---:B------:R-:W-:Y:S01]  /*86b0*/  FSEL R18, R27.reuse, R18, !P0 ;  /* 0x000000121b127208 */ /* 0x040fe20004000000 */
[----:B------:R-:W-:Y:S01]  /*86c0*/  @!P5 FADD R29, R27, R29 ;  /* 0x0000001d1b1dd221 */ /* 0x000fe20000000000 */
[----:B------:R-:W-:-:S02]  /*86d0*/  ISETP.NE.AND P0, PT, R42, 0x7, PT ;  /* 0x000000072a00780c */ /* 0x000fc40003f05270 */
[----:B0-----:R-:W-:Y:S02]  /*86e0*/  @P4 ISETP.NE.AND P5, PT, R41, RZ, PT ;  /* 0x000000ff2900420c */ /* 0x001fe40003fa5270 */
[----:B------:R-:W-:Y:S02]  /*86f0*/  SEL R16, R43, R16, !P0 ;  /* 0x000000102b107207 */ /* 0x000fe40004000000 */
[----:B------:R-:W-:Y:S02]  /*8700*/  FSEL R18, R29, R18, !P0 ;  /* 0x000000121d127208 */ /* 0x000fe40004000000 */
[----:B------:R-:W-:Y:S02]  /*8710*/  PLOP3.LUT P0, PT, PT, PT, PT, 0x80, 0x8 ;  /* 0x000000000008781c */ /* 0x000fe40003f0f070 */
[----:B------:R-:W-:Y:S02]  /*8720*/  @P4 PLOP3.LUT P0, PT, P5, PT, PT, 0x80, 0x8 ;  /* 0x000000000008481c */ /* 0x000fe40002f0f070 */
[C---:B------:R-:W-:Y:S01]  /*8730*/  ISETP.NE.AND P5, PT, R30.reuse, RZ, PT ;  /* 0x000000ff1e00720c */ /* 0x040fe20003fa5270 */
[----:B------:R-:W-:-:S10]  /*8740*/  IMAD.IADD R30, R30, 0x1, R43 ;  /* 0x000000011e1e7824 */ /* 0x000fd400078e022b */
[----:B-1----:R-:W-:Y:S01]  /*8750*/  @!P0 FADD R35, R35, R18 ;  /* 0x0000001223238221 */ /* 0x002fe20000000000 */
[----:B------:R-:W-:-:S04]  /*8760*/  @P4 ISETP.NE.AND P0, PT, R39, RZ, PT ;  /* 0x000000ff2700420c */ /* 0x000fc80003f05270 */
[----:B------:R-:W-:Y:S01]  /*8770*/  @P4 SEL R17, R41, RZ, P0 ;  /* 0x000000ff29114207 */ /* 0x000fe20000000000 */
[----:B------:R-:W-:Y:S01]  /*8780*/  @!P5 FADD R31, R31, R29 ;  /* 0x0000001d1f1fd221 */ /* 0x000fe20000000000 */
[----:B------:R-:W-:-:S03]  /*8790*/  @P4 FSEL R35, R18, R35, !P0 ;  /* 0x0000002312234208 */ /* 0x000fc60004000000 */
[----:B------:R-:W-:Y:S01]  /*87a0*/  @P4 IMAD.IADD R41, R16, 0x1, R17 ;  /* 0x0000000110294824 */ /* 0x000fe200078e0211 */
[----:B------:R-:W-:Y:S06]  /*87b0*/  @P4 BRA `(.L_x_1433) ;  /* 0x0000000c00044947 */ /* 0x000fec0003800000 */
[----:B------:R-:W0:Y:S01]  /*87c0*/  LDC.64 R24, c[0x0][0x3a8] ;  /* 0x0000ea00ff187b82 */ /* 0x000e220000000a00 */
[----:B------:R-:W1:Y:S01]  /*87d0*/  LDCU UR5, c[0x0][0x370] ;  /* 0x00006e00ff0577ac */ /* 0x000e620008000800 */
        /* <DEDUP_REMOVED lines=12> */
.L_x_1434:
[----:B------:R-:W-:Y:S05]  /*88a0*/  NANOSLEEP 0x1c2 ;  /* 0x000001c20000795d */ /* 0x000fea0003800000 */
[----:B------:R-:W-:Y:S01]  /*88b0*/  NOP ;  /* 0x0000000000007918 */ /* 0x000fe20000000000 */
.L_x_1435:
[----:B--2---:R-:W-:-:S03]  /*88c0*/  IMAD.WIDE.U32 R16, R36, 0x10, RZ ;  /* 0x0000001024107825 */ /* 0x004fc600078e00ff */
[----:B------:R-:W-:Y:S02]  /*88d0*/  LOP3.LUT R23, R16, 0xfffffff0, RZ, 0x3c, !PT ;  /* 0xfffffff010177812 */ /* 0x000fe400078e3cff */
[----:B------:R-:W-:Y:S02]  /*88e0*/  LOP3.LUT R17, RZ, R17, RZ, 0x33, !PT ;  /* 0x00000011ff117212 */ /* 0x000fe400078e33ff */
[----:B------:R-:W-:-:S05]  /*88f0*/  IADD3 R22, P0, PT, R24, R23, RZ ;  /* 0x0000001718167210 */ /* 0x000fca0007f1e0ff */
[----:B------:R-:W-:-:S08]  /*8900*/  IMAD.X R23, R25, 0x1, R17, P0 ;  /* 0x0000000119177824 */ /* 0x000fd000000e0611 */
.L_x_1437:
[----:B------:R-:W2:Y:S01]  /*8910*/  LD.E.128.STRONG.GPU R16, desc[UR12][R22.64+0x200] ;  /* 0x0002000c16107980 */ /* 0x000ea2000c10fd00 */
[----:B------:R-:W-:Y:S05]  /*8920*/  YIELD ;  /* 0x0000000000007946 */ /* 0x000fea0003800000 */
[----:B------:R-:W-:Y:S01]  /*8930*/  UMOV UR5, 0xffffffff ;  /* 0xffffffff00057882 */ /* 0x000fe20000000000 */
[----:B--2---:R-:W-:-:S04]  /*8940*/  ISETP.NE.U32.AND P0, PT, R18, 0x63, PT ;  /* 0x000000631200780c */ /* 0x004fc80003f05070 */
[----:B------:R-:W-:Y:S01]  /*8950*/  ISETP.NE.AND.EX P0, PT, R19, RZ, PT, P0 ;  /* 0x000000ff1300720c */ /* 0x000fe20003f05300 */
[----:B------:R-:W-:-:S12]  /*8960*/  BRA.DIV UR5, `(.L_x_1436) ;  /* 0x0000002e05ac7947 */ /* 0x000fd8000b800000 */
[----:B------:R-:W-:-:S13]  /*8970*/  VOTE.ANY P0, !P0 ;  /* 0x0000000000ff7806 */ /* 0x000fda0004000100 */
.L_x_1493:
[----:B------:R-:W-:Y:S05]  /*8980*/  @P0 BRA `(.L_x_1437) ;  /* 0xfffffffc00e00947 */ /* 0x000fea000383ffff */
[----:B------:R-:W-:Y:S01]  /*8990*/  UMOV UR5, 0xffffffff ;  /* 0xffffffff00057882 */ /* 0x000fe20000000000 */
[----:B------:R-:W-:-:S04]  /*89a0*/  ISETP.NE.U32.AND P0, PT, R18, 0x65, PT ;  /* 0x000000651200780c */ /* 0x000fc80003f05070 */
[----:B------:R-:W-:Y:S01]  /*89b0*/  ISETP.NE.AND.EX P0, PT, R19, RZ, PT, P0 ;  /* 0x000000ff1300720c */ /* 0x000fe20003f05300 */
[----:B------:R-:W-:-:S12]  /*89c0*/  BRA.DIV UR5, `(.L_x_1438) ;  /* 0x0000002e05b47947 */ /* 0x000fd8000b800000 */
[----:B------:R-:W0:Y:S01]  /*89d0*/  S2R R26, SR_GEMASK ;  /* 0x00000000001a7919 */ /* 0x000e220000003c00 */
[----:B------:R-:W-:Y:S02]  /*89e0*/  VOTE.ANY R20, PT, !P0 ;  /* 0x0000000000147806 */ /* 0x000fe400040e0100 */
[----:B------:R-:W-:Y:S02]  /*89f0*/  ISETP.NE.AND P4, PT, R16, RZ, PT ;  /* 0x000000ff1000720c */ /* 0x000fe40003f85270 */
[----:B0-----:R-:W-:-:S05]  /*8a00*/  LOP3.LUT R20, R20, 0x80000000, R26, 0xec, !PT ;  /* 0x8000000014147812 */ /* 0x001fca00078eec1a */
[----:B------:R-:W-:-:S05]  /*8a10*/  VIADD R21, R20, 0xffffffff ;  /* 0xffffffff14157836 */ /* 0x000fca0000000000 */
        /* <DEDUP_REMOVED lines=10> */
[----:B------:R-:W-:Y:S02]  /*8ac0*/  FSEL R27, R23, R17, !P0 ;  /* 0x00000011171b7208 */ /* 0x000fe40004000000 */
[----:B------:R-:W-:Y:S01]  /*8ad0*/  IADD3 R17, PT, PT, R39, 0x2, RZ ;  /* 0x0000000227117810 */ /* 0x000fe20007ffe0ff */
[----:B------:R-:W0:Y:S01]  /*8ae0*/  SHFL.DOWN PT, R23, R29, 0x2, R22 ;  /* 0x084000001d177989 */ /* 0x000e2200000e0016 */
[----:B------:R-:W-:Y:S02]  /*8af0*/  ISETP.NE.AND P4, PT, R29, RZ, PT ;  /* 0x000000ff1d00720c */ /* 0x000fe40003f85270 */
[----:B------:R-:W-:Y:S01]  /*8b00*/  ISETP.GT.AND P0, PT, R17, R22, PT ;  /* 0x000000161100720c */ /* 0x000fe20003f04270 */
[----:B------:R-:W1:Y:S03]  /*8b10*/  SHFL.DOWN PT, R28, R27, 0x2, R22 ;  /* 0x084000001b1c7989 */ /* 0x000e6600000e0016 */
        /* <DEDUP_REMOVED lines=20> */
[----:B------:R-:W-:Y:S02]  /*8c60*/  IMAD.IADD R29, R43, 0x1, R16 ;  /* 0x000000012b1d7824 */ /* 0x000fe400078e0210 */
[----:B------:R-:W0:Y:S02]  /*8c70*/  LDC.64 R16, c[0x0][0x3a8] ;  /* 0x0000ea00ff107b82 */ /* 0x000e240000000a00 */
[----:B------:R-:W-:Y:S02]  /*8c80*/  @!P0 FSEL R27, R28, R27, !P4 ;  /* 0x0000001b1c1b8208 */ /* 0x000fe40006000000 */
[----:B------:R-:W1:Y:S01]  /*8c90*/  SHFL.DOWN PT, R28, R29, 0x10, R22 ;  /* 0x0a0000001d1c7989 */ /* 0x000e6200000e0016 */
[----:B------:R-:W-:Y:S02]  /*8ca0*/  ISETP.GT.AND P0, PT, R21, R22, PT ;  /* 0x000000161500720c */ /* 0x000fe40003f04270 */
[----:B------:R-:W-:Y:S01]  /*8cb0*/  ISETP.NE.U32.AND P4, PT, R18, 0x65, PT ;  /* 0x000000651200780c */ /* 0x000fe20003f85070 */
[----:B------:R1:W2:Y:S01]  /*8cc0*/  SHFL.DOWN PT, R23, R27, 0x10, R22 ;  /* 0x0a0000001b177989 */ /* 0x0002a200000e0016 */
[----:B------:R-:W-:-:S02]  /*8cd0*/  ISETP.NE.AND P5, PT, R29, RZ, PT ;  /* 0x000000ff1d00720c */ /* 0x000fc40003fa5270 */
[----:B------:R-:W-:Y:S02]  /*8ce0*/  ISETP.NE.AND.EX P4, PT, R19, RZ, PT, P4 ;  /* 0x000000ff1300720c */ /* 0x000fe40003f85340 */
[----:B------:R-:W-:-:S05]  /*8cf0*/  LOP3.LUT R19, RZ, R36, RZ, 0x33, !PT ;  /* 0x00000024ff137212 */ /* 0x000fca00078e33ff */
[----:B------:R-:W-:-:S06]  /*8d00*/  IMAD.IADD R0, R19, 0x1, R0 ;  /* 0x0000000113007824 */ /* 0x000fcc00078e0200 */
[----:B------:R-:W-:Y:S02]  /*8d10*/  VOTE.ALL P4, P4 ;  /* 0x0000000000ff7806 */ /* 0x000fe40002080000 */
[----:B-1----:R-:W-:Y:S01]  /*8d20*/  SEL R22, R28, RZ, !P0 ;  /* 0x000000ff1c167207 */ /* 0x002fe20004000000 */
[----:B--2---:R-:W-:-:S04]  /*8d30*/  FADD R18, R27, R23 ;  /* 0x000000171b127221 */ /* 0x004fc80000000000 */
[----:B------:R-:W-:Y:S01]  /*8d40*/  IMAD.IADD R22, R29, 0x1, R22 ;  /* 0x000000011d167824 */ /* 0x000fe200078e0216 */
[----:B------:R-:W-:Y:S02]  /*8d50*/  @!P0 FSEL R27, R18, R27, !P5 ;  /* 0x0000001b121b8208 */ /* 0x000fe40006800000 */
[----:B0-----:R-:W-:-:S03]  /*8d60*/  IADD3 R40, P5, PT, R16, 0x200, RZ ;  /* 0x0000020010287810 */ /* 0x001fc60007fbe0ff */
[----:B------:R-:W-:Y:S02]  /*8d70*/  IMAD.MOV.U32 R20, RZ, RZ, R27 ;  /* 0x000000ffff147224 */ /* 0x000fe400078e001b */
[----:B------:R-:W-:-:S08]  /*8d80*/  IMAD.X R43, RZ, RZ, R17, P5 ;  /* 0x000000ffff2b7224 */ /* 0x000fd000028e0611 */
.L_x_1507:
[----:B------:R-:W-:Y:S05]  /*8d90*/  @!P4 BRA `(.L_x_1439) ;  /* 0x000000040024c947 */ /* 0x000fea0003800000 */
.L_x_1443:
[----:B------:R-:W-:Y:S02]  /*8da0*/  IMAD.MOV.U32 R42, RZ, RZ, R40 ;  /* 0x000000ffff2a7224 */ /* 0x000fe400078e0028 */
[----:B------:R-:W-:Y:S02]  /*8db0*/  IMAD.MOV.U32 R27, RZ, RZ, R20 ;  /* 0x000000ffff1b7224 */ /* 0x000fe400078e0014 */
[----:B------:R-:W-:-:S07]  /*8dc0*/  IMAD.WIDE R28, R0, 0x10, R42 ;  /* 0x00000010001c7825 */ /* 0x000fce00078e022a */
.L_x_1441:
[----:B------:R-:W2:Y:S01]  /*8dd0*/  LD.E.128.STRONG.GPU R16, desc[UR12][R28.64+-0x200] ;  /* 0xfffe000c1c107980 */ /* 0x000ea2000c10fd00 */
[----:B------:R-:W-:Y:S05]  /*8de0*/  YIELD ;  /* 0x0000000000007946 */ /* 0x000fea0003800000 */
[----:B------:R-:W-:Y:S01]  /*8df0*/  UMOV UR5, 0xffffffff ;  /* 0xffffffff00057882 */ /* 0x000fe20000000000 */
[----:B--2---:R-:W-:-:S04]  /*8e00*/  ISETP.NE.U32.AND P0, PT, R18, 0x63, PT ;  /* 0x000000631200780c */ /* 0x004fc80003f05070 */
[----:B------:R-:W-:Y:S01]  /*8e10*/  ISETP.NE.AND.EX P0, PT, R19, RZ, PT, P0 ;  /* 0x000000ff1300720c */ /* 0x000fe20003f05300 */
[----:B------:R-:W-:-:S12]  /*8e20*/  BRA.DIV UR5, `(.L_x_1440) ;  /* 0x0000003205587947 */ /* 0x000fd8000b800000 */
[----:B------:R-:W-:-:S13]  /*8e30*/  VOTE.ANY P0, !P0 ;  /* 0x0000000000ff7806 */ /* 0x000fda0004000100 */
.L_x_1510:
        /* <DEDUP_REMOVED lines=8> */
[----:B------:R-:W-:-:S05]  /*8ec0*/  LOP3.LUT R20, R20, 0x80000000, R26, 0xec, !PT ;  /* 0x8000000014147812 */ /* 0x000fca00078eec1a */
[----:B------:R-:W-:-:S05]  /*8ed0*/  VIADD R21, R20, 0xffffffff ;  /* 0xffffffff14157836 */ /* 0x000fca0000000000 */
[----:B------:R-:W-:Y:S02]  /*8ee0*/  LOP3.LUT R21, R20, R21, RZ, 0xc, !PT ;  /* 0x0000001514157212 */ /* 0x000fe400078e0cff */
[C---:B------:R-:W-:Y:S02]  /*8ef0*/  IADD3 R20, PT, PT, R39.reuse, 0x2, RZ ;  /* 0x0000000227147810 */ /* 0x040fe40007ffe0ff */
[----:B------:R-:W0:Y:S02]  /*8f00*/  POPC R29, R21 ;  /* 0x00000015001d7309 */ /* 0x000e240000000000 */
[----:B0-----:R-:W0:Y:S01]  /*8f10*/  SHFL.DOWN PT, R23, R17, 0x1, R29 ;  /* 0x0820000011177989 */ /* 0x001e2200000e001d */
[----:B------:R-:W-:-:S03]  /*8f20*/  ISETP.GE.AND P0, PT, R39, R29, PT ;  /* 0x0000001d2700720c */ /* 0x000fc60003f06270 */
[----:B------:R-:W1:Y:S01]  /*8f30*/  SHFL.DOWN PT, R42, R16, 0x1, R29 ;  /* 0x08200000102a7989 */ /* 0x000e6200000e001d */
[----:B0-----:R-:W-:Y:S01]  /*8f40*/  FADD R23, R17, R23 ;  /* 0x0000001711177221 */ /* 0x001fe20000000000 */
[----:B-1----:R-:W-:-:S04]  /*8f50*/  SEL R45, R42, RZ, !P0 ;  /* 0x000000ff2a2d7207 */ /* 0x002fc80004000000 */
[----:B------:R-:W-:Y:S01]  /*8f60*/  FSEL R23, R23, R17, !P4 ;  /* 0x0000001117177208 */ /* 0x000fe20006000000 */
[----:B------:R-:W-:-:S03]  /*8f70*/  IMAD.IADD R42, R16, 0x1, R45 ;  /* 0x00000001102a7824 */ /* 0x000fc600078e022d */
[----:B------:R-:W-:Y:S02]  /*8f80*/  FSEL R28, R23, R17, !P0 ;  /* 0x00000011171c7208 */ /* 0x000fe40004000000 */
[----:B------:R-:W-:Y:S01]  /*8f90*/  ISETP.GT.AND P0, PT, R20, R29, PT ;  /* 0x0000001d1400720c */ /* 0x000fe20003f04270 */
[----:B------:R-:W-:Y:S01]  /*8fa0*/  VIADD R20, R39, 0x4 ;  /* 0x0000000427147836 */ /* 0x000fe20000000000 */
[----:B------:R-:W0:Y:S01]  /*8fb0*/  SHFL.DOWN PT, R16, R42, 0x2, R29 ;  /* 0x084000002a107989 */ /* 0x000e2200000e001d */
[----:B------:R-:W-:-:S03]  /*8fc0*/  ISETP.NE.AND P4, PT, R42, RZ, PT ;  /* 0x000000ff2a00720c */ /* 0x000fc60003f85270 */
[----:B------:R-:W1:Y:S01]  /*8fd0*/  SHFL.DOWN PT, R23, R28, 0x2, R29 ;  /* 0x084000001c177989 */ /* 0x000e6200000e001d */
[----:B0-----:R-:W-:Y:S01]  /*8fe0*/  SEL R17, R16, RZ, !P0 ;  /* 0x000000ff10117207 */ /* 0x001fe20004000000 */
[----:B-1----:R-:W-:-:S04]  /*8ff0*/  FADD R23, R28, R23 ;  /* 0x000000171c177221 */ /* 0x002fc80000000000 */
[----:B------:R-:W-:Y:S01]  /*9000*/  IMAD.IADD R16, R42, 0x1, R17 ;  /* 0x000000012a107824 */ /* 0x000fe200078e0211 */
[----:B------:R-:W-:Y:S02]  /*9010*/  @!P0 FSEL R28, R23, R28, !P4 ;  /* 0x0000001c171c8208 */ /* 0x000fe40006000000 */
[----:B------:R-:W-:Y:S02]  /*9020*/  ISETP.GT.AND P0, PT, R20, R29, PT ;  /* 0x0000001d1400720c */ /* 0x000fe40003f04270 */
[----:B------:R-:W0:Y:S01]  /*9030*/  SHFL.DOWN PT, R23, R16, 0x4, R29 ;  /* 0x0880000010177989 */ /* 0x000e2200000e001d */
[----:B------:R-:W-:Y:S01]  /*9040*/  ISETP.NE.AND P4, PT, R16, RZ, PT ;  /* 0x000000ff1000720c */ /* 0x000fe20003f85270 */
[----:B------:R-:W-:Y:S02]  /*9050*/  VIADD R20, R39, 0x8 ;  /* 0x0000000827147836 */ /* 0x000fe40000000000 */
[----:B------:R-:W1:Y:S01]  /*9060*/  SHFL.DOWN PT, R45, R28, 0x4, R29 ;  /* 0x088000001c2d7989 */ /* 0x000e6200000e001d */
[----:B0-----:R-:W-:Y:S01]  /*9070*/  SEL R23, R23, RZ, !P0 ;  /* 0x000000ff17177207 */ /* 0x001fe20004000000 */
[----:B-1----:R-:W-:-:S04]  /*9080*/  FADD R45, R28, R45 ;  /* 0x0000002d1c2d7221 */ /* 0x002fc80000000000 */
[----:B------:R-:W-:Y:S01]  /*9090*/  IMAD.IADD R42, R16, 0x1, R23 ;  /* 0x00000001102a7824 */ /* 0x000fe200078e0217 */
[----:B------:R-:W-:-:S04]  /*90a0*/  @!P0 FSEL R28, R45, R28, !P4 ;  /* 0x0000001c2d1c8208 */ /* 0x000fc80006000000 */
[----:B------:R-:W0:Y:S01]  /*90b0*/  SHFL.DOWN PT, R23, R42, 0x8, R29 ;  /* 0x090000002a177989 */ /* 0x000e2200000e001d */
[-C--:B------:R-:W-:Y:S01]  /*90c0*/  ISETP.GT.AND P0, PT, R20, R29.reuse, PT ;  /* 0x0000001d1400720c */ /* 0x080fe20003f04270 */
[----:B------:R-:W-:Y:S01]  /*90d0*/  VIADD R20, R39, 0x10 ;  /* 0x0000001027147836 */ /* 0x000fe20000000000 */
[----:B------:R-:W-:Y:S01]  /*90e0*/  ISETP.NE.AND P4, PT, R42, RZ, PT ;  /* 0x000000ff2a00720c */ /* 0x000fe20003f85270 */
[----:B------:R-:W1:Y:S03]  /*90f0*/  SHFL.DOWN PT, R45, R28, 0x8, R29 ;  /* 0x090000001c2d7989 */ /* 0x000e6600000e001d */
[----:B------:R-:W-:Y:S02]  /*9100*/  ISETP.GT.AND P5, PT, R20, R29, PT ;  /* 0x0000001d1400720c */ /* 0x000fe40003fa4270 */
[----:B0-----:R-:W-:Y:S01]  /*9110*/  SEL R17, R23, RZ, !P0 ;  /* 0x000000ff17117207 */ /* 0x001fe20004000000 */
[----:B-1----:R-:W-:-:S04]  /*9120*/  FADD R45, R28, R45 ;  /* 0x0000002d1c2d7221 */ /* 0x002fc80000000000 */
[----:B------:R-:W-:Y:S01]  /*9130*/  IMAD.IADD R17, R42, 0x1, R17 ;  /* 0x000000012a117824 */ /* 0x000fe200078e0211 */
[----:B------:R-:W-:-:S04]  /*9140*/  @!P0 FSEL R28, R45, R28, !P4 ;  /* 0x0000001c2d1c8208 */ /* 0x000fc80006000000 */
[----:B------:R-:W0:Y:S01]  /*9150*/  SHFL.DOWN PT, R16, R17, 0x10, R29 ;  /* 0x0a00000011107989 */ /* 0x000e2200000e001d */
[----:B------:R-:W-:Y:S02]  /*9160*/  ISETP.NE.AND P0, PT, R17, RZ, PT ;  /* 0x000000ff1100720c */ /* 0x000fe40003f05270 */
[----:B------:R-:W-:Y:S01]  /*9170*/  ISETP.NE.U32.AND P4, PT, R18, 0x65, PT ;  /* 0x000000651200780c */ /* 0x000fe20003f85070 */
[----:B------:R-:W1:Y:S03]  /*9180*/  SHFL.DOWN PT, R45, R28, 0x10, R29 ;  /* 0x0a0000001c2d7989 */ /* 0x000e6600000e001d */
[----:B------:R-:W-:-:S13]  /*9190*/  ISETP.NE.AND.EX P4, PT, R19, RZ, PT, P4 ;  /* 0x000000ff1300720c */ /* 0x000fda0003f85340 */
[----:B------:R-:W-:Y:S02]  /*91a0*/  VOTE.ALL P4, P4 ;  /* 0x0000000000ff7806 */ /* 0x000fe40002080000 */
[----:B0-----:R-:W-:Y:S01]  /*91b0*/  SEL R16, R16, RZ, !P5 ;  /* 0x000000ff10107207 */ /* 0x001fe20006800000 */
[----:B-1----:R-:W-:-:S05]  /*91c0*/  FADD R45, R28, R45 ;  /* 0x0000002d1c2d7221 */ /* 0x002fca0000000000 */
[----:B------:R-:W-:Y:S02]  /*91d0*/  @!P5 FSEL R28, R45, R28, !P0 ;  /* 0x0000001c2d1cd208 */ /* 0x000fe40004000000 */
[----:B------:R-:W-:Y:S02]  /*91e0*/  ISETP.NE.AND P0, PT, R22, RZ, PT ;  /* 0x000000ff1600720c */ /* 0x000fe40003f05270 */
[----:B------:R-:W-:-:S11]  /*91f0*/  IADD3 R22, PT, PT, R17, R16, R22 ;  /* 0x0000001011167210 */ /* 0x000fd60007ffe016 */
[----:B------:R-:W-:-:S04]  /*9200*/  @!P0 FADD R27, R28, R27 ;  /* 0x0000001b1c1b8221 */ /* 0x000fc80000000000 */
[----:B------:R-:W-:-:S07]  /*9210*/  IMAD.MOV.U32 R20, RZ, RZ, R27 ;  /* 0x000000ffff147224 */ /* 0x000fce00078e001b */
.L_x_1524:
[----:B------:R-:W-:Y:S05]  /*9220*/  @P4 BRA `(.L_x_1443) ;  /* 0xfffffff800dc4947 */ /* 0x000fea000383ffff */
.L_x_1439:
[----:B------:R-:W-:Y:S01]  /*9230*/  ISETP.NE.AND P4, PT, R39, RZ, PT ;  /* 0x000000ff2700720c */ /* 0x000fe20003f85270 */
[----:B------:R-:W-:Y:S01]  /*9240*/  BSSY.RECONVERGENT B0, `(.L_x_1444) ;  /* 0x0000015000007945 */ /* 0x000fe20003800200 */
[----:B------:R-:W-:Y:S01]  /*9250*/  ISETP.NE.AND P0, PT, R36, RZ, PT ;  /* 0x000000ff2400720c */ /* 0x000fe20003f05270 */
[----:B------:R-:W-:-:S10]  /*9260*/  IMAD.MOV.U32 R23, RZ, RZ, R20 ;  /* 0x000000ffff177224 */ /* 0x000fd400078e0014 */
        /* <DEDUP_REMOVED lines=18> */
.L_x_1445:
[----:B------:R-:W-:Y:S05]  /*9390*/  BSYNC.RECONVERGENT B0 ;  /* 0x0000000000007941 */ /* 0x000fea0003800200 */
.L_x_1444:
[----:B------:R0:W-:Y:S01]  /*93a0*/  @!P4 STS.64 [R26+0x48], R22 ;  /* 0x000048161a00c388 */ /* 0x0001e20000000a00 */
[----:B------:R-:W-:Y:S01]  /*93b0*/  @!P4 IMAD.MOV.U32 R41, RZ, RZ, R22 ;  /* 0x000000ffff29c224 */ /* 0x000fe200078e0016 */
[----:B------:R-:W-:-:S07]  /*93c0*/  @!P4 MOV R35, R20 ;  /* 0x000000140023c202 */ /* 0x000fce0000000f00 */
.L_x_1433:
[----:B------:R-:W-:Y:S05]  /*93d0*/  WARPSYNC.ALL ;  /* 0x0000000000007948 */ /* 0x000fea0003800000 */
[C---:B------:R-:W-:Y:S01]  /*93e0*/  ISETP.NE.AND P4, PT, R36.reuse, RZ, PT ;  /* 0x000000ff2400720c */ /* 0x040fe20003f85270 */
[----:B------:R-:W2:Y:S08]  /*93f0*/  S2UR UR5, SR_CgaCtaId ;  /* 0x00000000000579c3 */ /* 0x000eb00000008800 */
[----:B------:R-:W-:Y:S01]  /*9400*/  BAR.SYNC.DEFER_BLOCKING 0x0 ;  /* 0x0000000000007b1d */ /* 0x000fe20000010000 */
[----:B0-----:R-:W-:Y:S01]  /*9410*/  IMAD R23, R36, 0x9, RZ ;  /* 0x0000000924177824 */ /* 0x001fe200078e02ff */
[----:B------:R-:W-:-:S02]  /*9420*/  ISETP.NE.AND P0, PT, R34, R2, PT ;  /* 0x000000022200720c */ /* 0x000fc40003f05270 */
[----:B------:R-:W-:Y:S01]  /*9430*/  ISETP.NE.OR P5, PT, R41, RZ, !P4 ;  /* 0x000000ff2900720c */ /* 0x000fe200067a5670 */
[C---:B-1----:R-:W-:Y:S01]  /*9440*/  VIADD R19, R23.reuse, 0x2 ;  /* 0x0000000217137836 */ /* 0x042fe20000000000 */
[----:B------:R-:W-:Y:S01]  /*9450*/  UMOV UR4, 0x400 ;  /* 0x0000040000047882 */ /* 0x000fe20000000000 */
[----:B------:R-:W-:Y:S01]  /*9460*/  ISETP.EQ.OR P0, PT, R23, R38, P0 ;  /* 0x000000261700720c */ /* 0x000fe20000702670 */
[----:B------:R-:W-:Y:S01]  /*9470*/  BSSY.RECONVERGENT B0, `(.L_x_1446) ;  /* 0x0000140000007945 */ /* 0x000fe20003800200 */
[----:B------:R-:W-:Y:S02]  /*9480*/  ISETP.NE.AND P6, PT, R4, R6, PT ;  /* 0x000000060400720c */ /* 0x000fe40003fc5270 */
[----:B------:R-:W-:Y:S02]  /*9490*/  SEL R42, RZ, 0x1, !P0 ;  /* 0x00000001ff2a7807 */ /* 0x000fe40004000000 */
[----:B------:R-:W-:Y:S01]  /*94a0*/  ISETP.EQ.OR P6, PT, R19, R38, P6 ;  /* 0x000000261300720c */ /* 0x000fe200037c2670 */
[----:B------:R-:W-:-:S02]  /*94b0*/  VIADD R19, R23, 0x5 ;  /* 0x0000000517137836 */ /* 0x000fc40000000000 */
[----:B------:R-:W-:Y:S02]  /*94c0*/  VIADD R0, R42, 0x1 ;  /* 0x000000012a007836 */ /* 0x000fe40000000000 */
[----:B------:R-:W-:Y:S01]  /*94d0*/  @!P1 IMAD.MOV R0, RZ, RZ, R42 ;  /* 0x000000ffff009224 */ /* 0x000fe200078e022a */
[----:B--2---:R-:W-:-:S09]  /*94e0*/  ULEA UR4, UR5, UR4, 0x18 ;  /* 0x0000000405047291 */ /* 0x004fd2000f8ec0ff */
[----:B------:R-:W0:Y:S04]  /*94f0*/  @P4 LDS.64 R16, [UR4+0x48] ;  /* 0x00004804ff104984 */ /* 0x000e280008000a00 */
[----:B------:R-:W1:Y:S01]  /*9500*/  LDS.64 R20, [UR4+0x70] ;  /* 0x00007004ff147984 */ /* 0x000e620008000a00 */
[----:B0-----:R-:W-:Y:S02]  /*9510*/  @P4 IMAD.IADD R16, R41, 0x1, R16 ;  /* 0x0000000129104824 */ /* 0x001fe400078e0210 */
[----:B------:R-:W-:Y:S01]  /*9520*/  @!P5 FADD R35, R35, R17 ;  /* 0x000000112323d221 */ /* 0x000fe20000000000 */
[----:B------:R-:W-:Y:S01]  /*9530*/  VIADD R17, R23, 0x3 ;  /* 0x0000000317117836 */ /* 0x000fe20000000000 */
[----:B------:R-:W-:Y:S01]  /*9540*/  ISETP.NE.AND P5, PT, R6, R8, PT ;  /* 0x000000080600720c */ /* 0x000fe20003fa5270 */
[----:B------:R-:W-:Y:S01]  /*9550*/  @P4 IMAD.MOV.U32 R41, RZ, RZ, R16 ;  /* 0x000000ffff294224 */ /* 0x000fe200078e0010 */
[----:B------:R-:W-:Y:S01]  /*9560*/  ISETP.NE.AND P4, PT, R8, R10, PT ;  /* 0x0000000a0800720c */ /* 0x000fe20003f85270 */
[----:B------:R-:W-:Y:S01]  /*9570*/  @!P0 FADD R3, R3, R35 ;  /* 0x0000002303038221 */ /* 0x000fe20000000000 */
[----:B------:R-:W-:Y:S01]  /*9580*/  ISETP.EQ.OR P5, PT, R17, R38, P5 ;  /* 0x000000261100720c */ /* 0x000fe20002fa2670 */
[----:B------:R-:W-:Y:S01]  /*9590*/  IMAD.IADD R45, R41, 0x1, R0 ;  /* 0x00000001292d7824 */ /* 0x000fe200078e0200 */
[----:B------:R-:W-:Y:S01]  /*95a0*/  ISETP.NE.AND P0, PT, R10, R12, PT ;  /* 0x0000000c0a00720c */ /* 0x000fe20003f05270 */
[----:B------:R-:W0:Y:S01]  /*95b0*/  LDS R0, [UR4+0x6c] ;  /* 0x00006c04ff007984 */ /* 0x000e220008000800 */
[----:B------:R-:W-:-:S02]  /*95c0*/  VIADD R17, R23, 0x4 ;  /* 0x0000000417117836 */ /* 0x000fc40000000000 */
[----:B------:R-:W-:Y:S01]  /*95d0*/  @!P1 FADD R5, R5, R3 ;  /* 0x0000000305059221 */ /* 0x000fe20000000000 */
[----:B------:R-:W-:Y:S01]  /*95e0*/  VIADD R43, R45, 0x1 ;  /* 0x000000012d2b7836 */ /* 0x000fe20000000000 */
[-C--:B------:R-:W-:Y:S01]  /*95f0*/  ISETP.EQ.OR P0, PT, R19, R38.reuse, P0 ;  /* 0x000000261300720c */ /* 0x080fe20000702670 */
[----:B------:R-:W-:Y:S01]  /*9600*/  @!P6 IMAD.MOV R43, RZ, RZ, R45 ;  /* 0x000000ffff2be224 */ /* 0x000fe200078e022d */
[----:B------:R-:W-:Y:S01]  /*9610*/  ISETP.EQ.OR P4, PT, R17, R38, P4 ;  /* 0x000000261100720c */ /* 0x000fe20002782670 */
[----:B------:R-:W-:Y:S01]  /*9620*/  @!P6 FADD R7, R7, R5 ;  /* 0x000000050707e221 */ /* 0x000fe20000000000 */
[----:B-1----:R-:W-:Y:S01]  /*9630*/  ISETP.GE.AND P6, PT, R21, 0x101, PT ;  /* 0x000001011500780c */ /* 0x002fe20003fc6270 */
[----:B------:R-:W-:Y:S02]  /*9640*/  VIADD R17, R43, 0x1 ;  /* 0x000000012b117836 */ /* 0x000fe40000000000 */
[----:B------:R-:W-:Y:S02]  /*9650*/  @!P5 IMAD.MOV R17, RZ, RZ, R43 ;  /* 0x000000ffff11d224 */ /* 0x000fe400078e022b */
[----:B------:R-:W-:Y:S01]  /*9660*/  @!P5 FADD R9, R9, R7 ;  /* 0x000000070909d221 */ /* 0x000fe20000000000 */
[----:B------:R-:W-:-:S02]  /*9670*/  IMAD.IADD R42, R42, 0x1, R41 ;  /* 0x000000012a2a7824 */ /* 0x000fc400078e0229 */
[----:B------:R-:W-:-:S03]  /*9680*/  VIADD R16, R17, 0x1 ;  /* 0x0000000111107836 */ /* 0x000fc60000000000 */
[----:B------:R-:W-:Y:S01]  /*9690*/  @!P4 IADD3 R16, PT, PT, R17, RZ, RZ ;  /* 0x000000ff1110c210 */ /* 0x000fe20007ffe0ff */
[----:B------:R-:W-:-:S04]  /*96a0*/  @!P4 FADD R11, R11, R9 ;  /* 0x000000090b0bc221 */ /* 0x000fc80000000000 */
        /* <DEDUP_REMOVED lines=8> */
[----:B------:R-:W-:Y:S01]  /*9730*/  @!P3 IMAD.MOV R18, RZ, RZ, R19 ;  /* 0x000000ffff12b224 */ /* 0x000fe200078e0213 */
[----:B0-----:R-:W-:Y:S06]  /*9740*/  @!P6 BRA `(.L_x_1447) ;  /* 0x0000000c004ce947 */ /* 0x001fec0003800000 */
[----:B------:R-:W0:Y:S01]  /*9750*/  LDS R22, [UR4+0x64] ;  /* 0x00006404ff167984 */ /* 0x000e220008000800 */
[----:B------:R-:W-:Y:S01]  /*9760*/  BAR.SYNC.DEFER_BLOCKING 0x0 ;  /* 0x0000000000007b1d */ /* 0x000fe20000010000 */
[----:B------:R-:W-:-:S04]  /*9770*/  ISETP.NE.AND P6, PT, R34, R2, PT ;  /* 0x000000022200720c */ /* 0x000fc80003fc5270 */
[----:B------:R-:W-:Y:S01]  /*9780*/  ISETP.NE.AND P6, PT, R23, R38, !P6 ;  /* 0x000000261700720c */ /* 0x000fe200077c5270 */
[----:B------:R-:W-:-:S04]  /*9790*/  IMAD.MOV.U32 R23, RZ, RZ, 0x2 ;  /* 0x00000002ff177424 */ /* 0x000fc800078e00ff */
[----:B------:R-:W-:-:S08]  /*97a0*/  IMAD R23, R36, 0x9, R23 ;  /* 0x0000000924177824 */ /* 0x000fd000078e0217 */
[--C-:B0-----:R-:W-:Y:S01]  /*97b0*/  @!P6 IMAD.IADD R41, R41, 0x1, -R22.reuse ;  /* 0x000000012929e824 */ /* 0x101fe200078e0a16 */
[----:B------:R-:W-:Y:S01]  /*97c0*/  @P0 IADD3 R16, PT, PT, R16, -R22, RZ ;  /* 0x8000001610100210 */ /* 0x000fe20007ffe0ff */
        /* <DEDUP_REMOVED lines=8> */
[----:B------:R-:W-:Y:S01]  /*9850*/  ISETP.NE.AND P6, PT, R4, R6, PT ;  /* 0x000000060400720c */ /* 0x000fe20003fc5270 */
[----:B------:R-:W-:Y:S01]  /*9860*/  @P3 IMAD.IADD R19, R19, 0x1, -R22 ;  /* 0x0000000113133824 */ /* 0x000fe200078e0a16 */
[----:B------:R-:W-:Y:S01]  /*9870*/  @P4 LEA R17, R17, UR4, 0x3 ;  /* 0x0000000411114c11 */ /* 0x000fe2000f8e18ff */
[----:B------:R0:W-:Y:S01]  /*9880*/  @P1 STS.64 [R42], R2 ;  /* 0x000000022a001388 */ /* 0x0001e20000000a00 */
[----:B------:R-:W-:Y:S01]  /*9890*/  ISETP.NE.AND P6, PT, R23, R38, !P6 ;  /* 0x000000261700720c */ /* 0x000fe200077c5270 */
[----:B------:R-:W-:Y:S01]  /*98a0*/  IMAD.MOV.U32 R23, RZ, RZ, 0x9 ;  /* 0x00000009ff177424 */ /* 0x000fe200078e00ff */
[----:B------:R-:W-:-:S02]  /*98b0*/  ISETP.NE.AND P1, PT, R32, R37, PT ;  /* 0x000000252000720c */ /* 0x000fc40003f25270 */
[----:B------:R-:W-:Y:S01]  /*98c0*/  @P0 LEA R16, R16, UR4, 0x3 ;  /* 0x0000000410100c11 */ /* 0x000fe2000f8e18ff */
[----:B------:R-:W-:Y:S01]  /*98d0*/  IMAD R23, R36, R23, 0x8 ;  /* 0x0000000824177424 */ /* 0x000fe200078e0217 */
[----:B------:R-:W-:Y:S02]  /*98e0*/  @P2 LEA R39, R39, UR4, 0x3 ;  /* 0x0000000427272c11 */ /* 0x000fe4000f8e18ff */
[----:B------:R-:W-:Y:S02]  /*98f0*/  @P3 LEA R19, R19, UR4, 0x3 ;  /* 0x0000000413133c11 */ /* 0x000fe4000f8e18ff */
[----:B------:R-:W-:-:S03]  /*9900*/  ISETP.NE.AND P1, PT, R23, R38, !P1 ;  /* 0x000000261700720c */ /* 0x000fc60004f25270 */
[----:B------:R-:W-:-:S05]  /*9910*/  @!P6 IMAD.IADD R45, R45, 0x1, -R22 ;  /* 0x000000012d2de824 */ /* 0x000fca00078e0a16 */
[----:B------:R-:W-:-:S05]  /*9920*/  @!P6 LEA R45, R45, UR4, 0x3 ;  /* 0x000000042d2dec11 */ /* 0x000fca000f8e18ff */
[----:B------:R0:W-:Y:S01]  /*9930*/  @!P6 STS.64 [R45], R4 ;  /* 0x000000042d00e388 */ /* 0x0001e20000000a00 */
[----:B------:R-:W-:-:S03]  /*9940*/  @!P1 IMAD.IADD R18, R18, 0x1, -R22 ;  /* 0x0000000112129824 */ /* 0x000fc600078e0a16 */
[----:B------:R0:W-:Y:S02]  /*9950*/  @P5 STS.64 [R43], R6 ;  /* 0x000000062b005388 */ /* 0x0001e40000000a00 */
[----:B------:R-:W-:Y:S02]  /*9960*/  @!P1 LEA R18, R18, UR4, 0x3 ;  /* 0x0000000412129c11 */ /* 0x000fe4000f8e18ff */
[----:B------:R0:W-:Y:S04]  /*9970*/  @P4 STS.64 [R17], R8 ;  /* 0x0000000811004388 */ /* 0x0001e80000000a00 */
[----:B------:R0:W-:Y:S01]  /*9980*/  @P0 STS.64 [R16], R10 ;  /* 0x0000000a10000388 */ /* 0x0001e20000000a00 */
[----:B------:R-:W-:-:S03]  /*9990*/  ISETP.GE.AND P0, PT, R36, R21, PT ;  /* 0x000000152400720c */ /* 0x000fc60003f06270 */
[----:B------:R0:W-:Y:S04]  /*99a0*/  @P2 STS.64 [R39], R12 ;  /* 0x0000000c27002388 */ /* 0x0001e80000000a00 */
[----:B------:R0:W-:Y:S04]  /*99b0*/  @P3 STS.64 [R19], R14 ;  /* 0x0000000e13003388 */ /* 0x0001e80000000a00 */
[----:B------:R0:W-:Y:S01]  /*99c0*/  @!P1 STS.64 [R18], R32 ;  /* 0x0000002012009388 */ /* 0x0001e20000000a00 */
[----:B------:R-:W-:Y:S06]  /*99d0*/  BAR.SYNC.DEFER_BLOCKING 0x0 ;  /* 0x0000000000007b1d */ /* 0x000fec0000010000 */
[----:B------:R-:W-:Y:S05]  /*99e0*/  @P0 BRA `(.L_x_1448) ;  /* 0x0000000c00a00947 */ /* 0x000fea0003800000 */
[----:B0-----:R-:W-:Y:S01]  /*99f0*/  LOP3.LUT R2, RZ, R36, RZ, 0x33, !PT ;  /* 0x00000024ff027212 */ /* 0x001fe200078e33ff */
[----:B------:R-:W-:Y:S01]  /*9a00*/  BSSY.RECONVERGENT B1, `(.L_x_1449) ;  /* 0x000001b000017945 */ /* 0x000fe20003800200 */
[----:B------:R-:W-:-:S03]  /*9a10*/  IMAD.MOV.U32 R44, RZ, RZ, R36 ;  /* 0x000000ffff2c7224 */ /* 0x000fc600078e0024 */
        /* <DEDUP_REMOVED lines=8> */
[----:B------:R-:W-:-:S03]  /*9aa0*/  LEA R10, R36, UR4, 0x3 ;  /* 0x00000004240a7c11 */ /* 0x000fc6000f8e18ff */
[C---:B------:R-:W-:Y:S01]  /*9ab0*/  IMAD.SHL.U32 R3, R2.reuse, 0x100, RZ ;  /* 0x0000010002037824 */ /* 0x040fe200078e00ff */
[----:B------:R-:W-:Y:S01]  /*9ac0*/  LOP3.LUT R2, R2, 0x3, RZ, 0xc0, !PT ;  /* 0x0000000302027812 */ /* 0x000fe200078ec0ff */
[----:B------:R-:W1:Y:S03]  /*9ad0*/  LDC.64 R6, c[0x0][0x398] ;  /* 0x0000e600ff067b82 */ /* 0x000e660000000a00 */
[----:B------:R-:W-:Y:S01]  /*9ae0*/  LOP3.LUT R3, R3, 0x300, RZ, 0xc0, !PT ;  /* 0x0000030003037812 */ /* 0x000fe200078ec0ff */
[----:B------:R-:W-:-:S04]  /*9af0*/  IMAD.MOV R12, RZ, RZ, -R2 ;  /* 0x000000ffff0c7224 */ /* 0x000fc800078e0a02 */
[----:B------:R-:W-:-:S07]  /*9b00*/  IMAD.IADD R44, R3, 0x1, R36 ;  /* 0x00000001032c7824 */ /* 0x000fce00078e0224 */
.L_x_1451:
        /* <DEDUP_REMOVED lines=10> */
.L_x_1450:
[----:B------:R-:W-:Y:S05]  /*9bb0*/  BSYNC.RECONVERGENT B1 ;  /* 0x0000000000017941 */ /* 0x000fea0003800200 */
.L_x_1449:
[----:B------:R-:W-:Y:S05]  /*9bc0*/  @!P1 BRA `(.L_x_1448) ;  /* 0x0000000c00289947 */ /* 0x000fea0003800000 */
[----:B------:R-:W0:Y:S01]  /*9bd0*/  LDCU.128 UR8, c[0x0][0x390] ;  /* 0x00007200ff0877ac */ /* 0x000e220008000c00 */
[----:B--2---:R-:W-:Y:S01]  /*9be0*/  IMAD.IADD R2, R21, 0x1, -R44 ;  /* 0x0000000115027824 */ /* 0x004fe200078e0a2c */
[----:B------:R-:W-:Y:S01]  /*9bf0*/  LEA R3, R44, UR4, 0x3 ;  /* 0x000000042c037c11 */ /* 0x000fe2000f8e18ff */
[----:B------:R-:W-:Y:S01]  /*9c00*/  BSSY.RECONVERGENT B1, `(.L_x_1452) ;  /* 0x0000050000017945 */ /* 0x000fe20003800200 */
[----:B------:R-:W-:Y:S02]  /*9c10*/  PLOP3.LUT P0, PT, PT, PT, PT, 0x80, 0x8 ;  /* 0x000000000008781c */ /* 0x000fe40003f0f070 */
[----:B------:R-:W-:Y:S01]  /*9c20*/  ISETP.GT.AND P1, PT, R2, 0xc00, PT ;  /* 0x00000c000200780c */ /* 0x000fe20003f24270 */
[----:B------:R-:W-:Y:S02]  /*9c30*/  IMAD.IADD R2, R44, 0x1, R22 ;  /* 0x000000012c027824 */ /* 0x000fe400078e0216 */
[----:B------:R-:W-:Y:S01]  /*9c40*/  VIADD R3, R3, 0x1000 ;  /* 0x0000100003037836 */ /* 0x000fe20000000000 */
[----:B0-----:R-:W-:-:S02]  /*9c50*/  UIADD3 UR8, UP0, UPT, UR8, 0x800, URZ ;  /* 0x0000080008087890 */ /* 0x001fc4000ff1e0ff */
[----:B------:R-:W-:Y:S02]  /*9c60*/  UIADD3 UR10, UP1, UPT, UR10, 0x800, URZ ;  /* 0x000008000a0a7890 */ /* 0x000fe4000ff3e0ff */
[----:B------:R-:W-:Y:S02]  /*9c70*/  UIADD3.X UR9, UPT, UPT, URZ, UR9, URZ, UP0, !UPT ;  /* 0x00000009ff097290 */ /* 0x000fe400087fe4ff */
[----:B------:R-:W-:Y:S01]  /*9c80*/  UIADD3.X UR11, UPT, UPT, URZ, UR11, URZ, UP1, !UPT ;  /* 0x0000000bff0b7290 */ /* 0x000fe20008ffe4ff */
[----:B------:R-:W-:Y:S01]  /*9c90*/  IMAD.U32 R6, RZ, RZ, UR8 ;  /* 0x00000008ff067e24 */ /* 0x000fe2000f8e00ff */
[----:B------:R-:W-:Y:S02]  /*9ca0*/  MOV R8, UR10 ;  /* 0x0000000a00087c02 */ /* 0x000fe40008000f00 */
[----:B------:R-:W-:Y:S02]  /*9cb0*/  IMAD.U32 R7, RZ, RZ, UR9 ;  /* 0x00000009ff077e24 */ /* 0x000fe4000f8e00ff */
[----:B------:R-:W-:Y:S01]  /*9cc0*/  IMAD.U32 R9, RZ, RZ, UR11 ;  /* 0x0000000bff097e24 */ /* 0x000fe2000f8e00ff */
[----:B------:R-:W-:Y:S06]  /*9cd0*/  @!P1 BRA `(.L_x_1453) ;  /* 0x0000000400089947 */ /* 0x000fec0003800000 */
[----:B------:R-:W-:Y:S01]  /*9ce0*/  PLOP3.LUT P0, PT, PT, PT, PT, 0x8, 0x80 ;  /* 0x000000000080781c */ /* 0x000fe20003f0e170 */
[----:B------:R-:W-:-:S12]  /*9cf0*/  VIADD R4, R21, 0xfffff400 ;  /* 0xfffff40015047836 */ /* 0x000fd80000000000 */
.L_x_1454:
[----:B---3--:R-:W0:Y:S01]  /*9d00*/  LDS.64 R40, [R3+-0x1000] ;  /* 0xfff0000003287984 */ /* 0x008e220000000a00 */
[----:B------:R-:W-:-:S03]  /*9d10*/  IMAD.WIDE R50, R2, 0x4, R6 ;  /* 0x0000000402327825 */ /* 0x000fc600078e0206 */
        /* <DEDUP_REMOVED lines=8> */
[----:B------:R-:W-:-:S03]  /*9da0*/  ISETP.GE.AND P1, PT, R44, R4, PT ;  /* 0x000000042c00720c */ /* 0x000fc60003f26270 */
        /* <DEDUP_REMOVED lines=8> */
[----:B0-----:R-:W-:Y:S04]  /*9e30*/  STG.E desc[UR12][R50.64+-0x800], R40 ;  /* 0xfff8002832007986 */ /* 0x001fe8000c10190c */
[----:B------:R-:W0:Y:S04]  /*9e40*/  LDS.64 R12, [R3+0x5800] ;  /* 0x00580000030c7984 */ /* 0x000e280000000a00 */
[----:B------:R-:W-:Y:S04]  /*9e50*/  STG.E desc[UR12][R34.64+-0x800], R41 ;  /* 0xfff8002922007986 */ /* 0x000fe8000c10190c */
[----:B------:R-:W0:Y:S04]  /*9e60*/  LDS.64 R40, [R3+0x6000] ;  /* 0x0060000003287984 */ /* 0x000e280000000a00 */
[----:B------:R2:W0:Y:S04]  /*9e70*/  LDS.64 R42, [R3+0x6800] ;  /* 0x00680000032a7984 */ /* 0x0004280000000a00 */
[----:B-1----:R-:W-:Y:S04]  /*9e80*/  STG.E desc[UR12][R50.64+-0x400], R48 ;  /* 0xfffc003032007986 */ /* 0x002fe8000c10190c */
[----:B------:R1:W-:Y:S01]  /*9e90*/  STG.E desc[UR12][R34.64+-0x400], R49 ;  /* 0xfffc003122007986 */ /* 0x0003e2000c10190c */
[----:B--2---:R-:W-:-:S03]  /*9ea0*/  VIADD R3, R3, 0x8000 ;  /* 0x0000800003037836 */ /* 0x004fc60000000000 */
[----:B------:R-:W-:Y:S04]  /*9eb0*/  STG.E desc[UR12][R50.64], R46 ;  /* 0x0000002e32007986 */ /* 0x000fe8000c10190c */
[----:B------:R-:W-:Y:S01]  /*9ec0*/  STG.E desc[UR12][R34.64], R47 ;  /* 0x0000002f22007986 */ /* 0x000fe2000c10190c */
[----:B-1----:R-:W-:-:S03]  /*9ed0*/  IMAD.WIDE R48, R5, 0x4, R8 ;  /* 0x0000000405307825 */ /* 0x002fc600078e0208 */
[----:B---3--:R-:W-:Y:S01]  /*9ee0*/  STG.E desc[UR12][R50.64+0x400], R32 ;  /* 0x0004002032007986 */ /* 0x008fe2000c10190c */
[----:B------:R-:W-:-:S03]  /*9ef0*/  VIADD R5, R2, 0x800 ;  /* 0x0000080002057836 */ /* 0x000fc60000000000 */
[----:B------:R1:W-:Y:S04]  /*9f00*/  STG.E desc[UR12][R34.64+0x400], R33 ;  /* 0x0004002122007986 */ /* 0x0003e8000c10190c */
[----:B----4-:R-:W-:Y:S04]  /*9f10*/  STG.E desc[UR12][R52.64+-0x800], R16 ;  /* 0xfff8001034007986 */ /* 0x010fe8000c10190c */
[----:B------:R2:W-:Y:S04]  /*9f20*/  STG.E desc[UR12][R48.64+-0x800], R17 ;  /* 0xfff8001130007986 */ /* 0x0005e8000c10190c */
[----:B-----5:R-:W-:Y:S01]  /*9f30*/  STG.E desc[UR12][R52.64+-0x400], R10 ;  /* 0xfffc000a34007986 */ /* 0x020fe2000c10190c */
[----:B-1----:R-:W-:-:S03]  /*9f40*/  IMAD.WIDE R32, R5, 0x4, R6 ;  /* 0x0000000405207825 */ /* 0x002fc600078e0206 */
[----:B------:R1:W-:Y:S01]  /*9f50*/  STG.E desc[UR12][R48.64+-0x400], R11 ;  /* 0xfffc000b30007986 */ /* 0x0003e2000c10190c */
[----:B------:R-:W-:-:S03]  /*9f60*/  IMAD.WIDE R34, R5, 0x4, R8 ;  /* 0x0000000405227825 */ /* 0x000fc600078e0208 */
[----:B------:R3:W-:Y:S01]  /*9f70*/  STG.E desc[UR12][R52.64], R22 ;  /* 0x0000001634007986 */ /* 0x0007e2000c10190c */
[C---:B--2---:R-:W-:Y:S02]  /*9f80*/  VIADD R17, R2.reuse, 0xc00 ;  /* 0x00000c0002117836 */ /* 0x044fe40000000000 */
[----:B------:R-:W-:Y:S01]  /*9f90*/  VIADD R2, R2, 0x1000 ;  /* 0x0000100002027836 */ /* 0x000fe20000000000 */
[----:B------:R3:W-:Y:S04]  /*9fa0*/  STG.E desc[UR12][R48.64], R23 ;  /* 0x0000001730007986 */ /* 0x0007e8000c10190c */
[----:B------:R3:W-:Y:S01]  /*9fb0*/  STG.E desc[UR12][R52.64+0x400], R30 ;  /* 0x0004001e34007986 */ /* 0x0007e2000c10190c */
[----:B-1----:R-:W-:-:S03]  /*9fc0*/  IMAD.WIDE R10, R17, 0x4, R6 ;  /* 0x00000004110a7825 */ /* 0x002fc600078e0206 */
[----:B------:R3:W-:Y:S01]  /*9fd0*/  STG.E desc[UR12][R48.64+0x400], R31 ;  /* 0x0004001f30007986 */ /* 0x0007e2000c10190c */
[----:B------:R-:W-:-:S03]  /*9fe0*/  IMAD.WIDE R16, R17, 0x4, R8 ;  /* 0x0000000411107825 */ /* 0x000fc600078e0208 */
        /* <DEDUP_REMOVED lines=10> */
[----:B0-----:R3:W-:Y:S04]  /*a090*/  STG.E desc[UR12][R10.64+-0x400], R12 ;  /* 0xfffc000c0a007986 */ /* 0x0017e8000c10190c */
[----:B------:R3:W-:Y:S04]  /*a0a0*/  STG.E desc[UR12][R16.64+-0x400], R13 ;  /* 0xfffc000d10007986 */ /* 0x0007e8000c10190c */
[----:B------:R3:W-:Y:S04]  /*a0b0*/  STG.E desc[UR12][R10.64], R40 ;  /* 0x000000280a007986 */ /* 0x0007e8000c10190c */
[----:B------:R3:W-:Y:S04]  /*a0c0*/  STG.E desc[UR12][R16.64], R41 ;  /* 0x0000002910007986 */ /* 0x0007e8000c10190c */
[----:B------:R3:W-:Y:S04]  /*a0d0*/  STG.E desc[UR12][R10.64+0x400], R42 ;  /* 0x0004002a0a007986 */ /* 0x0007e8000c10190c */
[----:B------:R3:W-:Y:S01]  /*a0e0*/  STG.E desc[UR12][R16.64+0x400], R43 ;  /* 0x0004002b10007986 */ /* 0x0007e2000c10190c */
[----:B------:R-:W-:Y:S05]  /*a0f0*/  @!P1 BRA `(.L_x_1454) ;  /* 0xfffffffc00009947 */ /* 0x000fea000383ffff */
.L_x_1453:
[----:B------:R-:W-:Y:S05]  /*a100*/  BSYNC.RECONVERGENT B1 ;  /* 0x0000000000017941 */ /* 0x000fea0003800200 */
.L_x_1452:
[----:B------:R-:W-:Y:S01]  /*a110*/  IMAD.IADD R4, R21, 0x1, -R44 ;  /* 0x0000000115047824 */ /* 0x000fe200078e0a2c */
[----:B------:R-:W-:Y:S04]  /*a120*/  BSSY.RECONVERGENT B1, `(.L_x_1455) ;  /* 0x0000024000017945 */ /* 0x000fe80003800200 */
[----:B------:R-:W-:-:S13]  /*a130*/  ISETP.GT.AND P1, PT, R4, 0x400, PT ;  /* 0x000004000400780c */ /* 0x000fda0003f24270 */
[----:B------:R-:W-:Y:S05]  /*a140*/  @!P1 BRA `(.L_x_1456) ;  /* 0x0000000000849947 */ /* 0x000fea0003800000 */
[----:B---3--:R-:W0:Y:S01]  /*a150*/  LDS.64 R30, [R3+-0x1000] ;  /* 0xfff00000031e7984 */ /* 0x008e220000000a00 */
[C---:B------:R-:W-:Y:S01]  /*a160*/  IMAD.WIDE R22, R2.reuse, 0x4, R6 ;  /* 0x0000000402167825 */ /* 0x040fe200078e0206 */
[----:B------:R-:W-:Y:S02]  /*a170*/  PLOP3.LUT P0, PT, PT, PT, PT, 0x8, 0x80 ;  /* 0x000000000080781c */ /* 0x000fe40003f0e170 */
[----:B------:R-:W1:Y:S01]  /*a180*/  LDS.64 R32, [R3+-0x800] ;  /* 0xfff8000003207984 */ /* 0x000e620000000a00 */
[----:B------:R-:W-:-:S03]  /*a190*/  IMAD.WIDE R16, R2, 0x4, R8 ;  /* 0x0000000402107825 */ /* 0x000fc600078e0208 */
[----:B------:R-:W2:Y:S01]  /*a1a0*/  LDS.64 R24, [R3] ;  /* 0x0000000003187984 */ /* 0x000ea20000000a00 */
[C---:B------:R-:W-:Y:S01]  /*a1b0*/  VIADD R29, R2.reuse, 0x400 ;  /* 0x00000400021d7836 */ /* 0x040fe20000000000 */
[----:B------:R-:W-:Y:S01]  /*a1c0*/  IADD3 R2, PT, PT, R2, 0x800, RZ ;  /* 0x0000080002027810 */ /* 0x000fe20007ffe0ff */
[----:B------:R-:W-:Y:S01]  /*a1d0*/  VIADD R44, R44, 0x800 ;  /* 0x000008002c2c7836 */ /* 0x000fe20000000000 */
[----:B------:R-:W3:Y:S01]  /*a1e0*/  LDS.64 R18, [R3+0x800] ;  /* 0x0008000003127984 */ /* 0x000ee20000000a00 */
[----:B------:R-:W-:-:S03]  /*a1f0*/  IMAD.WIDE R26, R29, 0x4, R6 ;  /* 0x000000041d1a7825 */ /* 0x000fc600078e0206 */
[----:B------:R-:W4:Y:S01]  /*a200*/  LDS.64 R14, [R3+0x1000] ;  /* 0x00100000030e7984 */ /* 0x000f220000000a00 */
[----:B------:R-:W-:-:S03]  /*a210*/  IMAD.WIDE R28, R29, 0x4, R8 ;  /* 0x000000041d1c7825 */ /* 0x000fc600078e0208 */
[----:B------:R-:W5:Y:S04]  /*a220*/  LDS.64 R12, [R3+0x1800] ;  /* 0x00180000030c7984 */ /* 0x000f680000000a00 */
[----:B------:R-:W5:Y:S04]  /*a230*/  LDS.64 R10, [R3+0x2000] ;  /* 0x00200000030a7984 */ /* 0x000f680000000a00 */
[----:B------:R0:W5:Y:S02]  /*a240*/  LDS.64 R4, [R3+0x2800] ;  /* 0x0028000003047984 */ /* 0x0001640000000a00 */
[----:B0-----:R-:W-:-:S02]  /*a250*/  VIADD R3, R3, 0x4000 ;  /* 0x0000400003037836 */ /* 0x001fc40000000000 */
        /* <DEDUP_REMOVED lines=16> */
.L_x_1456:
[----:B------:R-:W-:Y:S05]  /*a360*/  BSYNC.RECONVERGENT B1 ;  /* 0x0000000000017941 */ /* 0x000fea0003800200 */
.L_x_1455:
[----:B------:R-:W-:-:S13]  /*a370*/  ISETP.LT.OR P0, PT, R44, R21, P0 ;  /* 0x000000152c00720c */ /* 0x000fda0000701670 */
[----:B------:R-:W-:Y:S05]  /*a380*/  @!P0 BRA `(.L_x_1448) ;  /* 0x0000000400388947 */ /* 0x000fea0003800000 */
[----:B0-----:R-:W0:Y:S01]  /*a390*/  LDS.64 R4, [R3+-0x1000] ;  /* 0xfff0000003047984 */ /* 0x001e220000000a00 */
[----:B------:R-:W-:-:S03]  /*a3a0*/  IMAD.WIDE R6, R2, 0x4, R6 ;  /* 0x0000000402067825 */ /* 0x000fc600078e0206 */
[----:B---3--:R-:W1:Y:S01]  /*a3b0*/  LDS.64 R10, [R3+-0x800] ;  /* 0xfff80000030a7984 */ /* 0x008e620000000a00 */
[----:B------:R-:W-:-:S03]  /*a3c0*/  IMAD.WIDE R8, R2, 0x4, R8 ;  /* 0x0000000402087825 */ /* 0x000fc600078e0208 */
        /* <DEDUP_REMOVED lines=11> */
.L_x_1447:
[----:B------:R-:W0:Y:S01]  /*a480*/  LDC.64 R46, c[0x0][0x390] ;  /* 0x0000e400ff2e7b82 */ /* 0x000e220000000a00 */
[----:B------:R-:W-:Y:S01]  /*a490*/  ISETP.NE.AND P6, PT, R34, R2, PT ;  /* 0x000000022200720c */ /* 0x000fe20003fc5270 */
[----:B------:R-:W-:-:S03]  /*a4a0*/  IMAD.MOV.U32 R21, RZ, RZ, 0x9 ;  /* 0x00000009ff157424 */ /* 0x000fc600078e00ff */
[----:B------:R-:W-:Y:S01]  /*a4b0*/  ISETP.NE.AND P6, PT, R23, R38, !P6 ;  /* 0x000000261700720c */ /* 0x000fe200077c5270 */
[CC--:B------:R-:W-:Y:S02]  /*a4c0*/  IMAD R29, R36.reuse, R21.reuse, 0x2 ;  /* 0x00000002241d7424 */ /* 0x0c0fe400078e0215 */
[----:B------:R-:W1:Y:S01]  /*a4d0*/  LDC.64 R48, c[0x0][0x398] ;  /* 0x0000e600ff307b82 */ /* 0x000e620000000a00 */
[----:B------:R-:W-:-:S07]  /*a4e0*/  IMAD R21, R36, R21, 0x8 ;  /* 0x0000000824157424 */ /* 0x000fce00078e0215 */
[----:B------:R-:W2:Y:S02]  /*a4f0*/  LDC.64 R22, c[0x0][0x390] ;  /* 0x0000e400ff167b82 */ /* 0x000ea40000000a00 */
[----:B0-----:R-:W-:-:S06]  /*a500*/  @!P6 IMAD.WIDE R46, R41, 0x4, R46 ;  /* 0x00000004292ee825 */ /* 0x001fcc00078e022e */
[----:B------:R-:W0:Y:S01]  /*a510*/  LDC.64 R24, c[0x0][0x398] ;  /* 0x0000e600ff187b82 */ /* 0x000e220000000a00 */
[----:B------:R0:W-:Y:S01]  /*a520*/  @!P6 STG.E desc[UR12][R46.64], R34 ;  /* 0x000000222e00e986 */ /* 0x0001e2000c10190c */
[----:B-1----:R-:W-:-:S06]  /*a530*/  @!P6 IMAD.WIDE R48, R41, 0x4, R48 ;  /* 0x000000042930e825 */ /* 0x002fcc00078e0230 */
[----:B------:R-:W1:Y:S01]  /*a540*/  LDC.64 R26, c[0x0][0x390] ;  /* 0x0000e400ff1a7b82 */ /* 0x000e620000000a00 */
[----:B------:R1:W-:Y:S01]  /*a550*/  @!P6 STG.E desc[UR12][R48.64], R35 ;  /* 0x000000233000e986 */ /* 0x0003e2000c10190c */
[----:B------:R-:W-:Y:S01]  /*a560*/  ISETP.NE.AND P6, PT, R4, R6, PT ;  /* 0x000000060400720c */ /* 0x000fe20003fc5270 */
[----:B--2---:R-:W-:-:S05]  /*a570*/  @P1 IMAD.WIDE R22, R42, 0x4, R22 ;  /* 0x000000042a161825 */ /* 0x004fca00078e0216 */
[----:B------:R-:W2:Y:S01]  /*a580*/  LDC.64 R40, c[0x0][0x398] ;  /* 0x0000e600ff287b82 */ /* 0x000ea20000000a00 */
[----:B------:R-:W-:Y:S01]  /*a590*/  ISETP.NE.AND P6, PT, R29, R38, !P6 ;  /* 0x000000261d00720c */ /* 0x000fe200077c5270 */
[----:B------:R3:W-:Y:S06]  /*a5a0*/  @P1 STG.E desc[UR12][R22.64], R2 ;  /* 0x0000000216001986 */ /* 0x0007ec000c10190c */
[----:B------:R-:W4:Y:S01]  /*a5b0*/  LDC.64 R28, c[0x0][0x398] ;  /* 0x0000e600ff1c7b82 */ /* 0x000f220000000a00 */
[----:B0-----:R-:W-:-:S05]  /*a5c0*/  @P1 IMAD.WIDE R46, R42, 0x4, R24 ;  /* 0x000000042a2e1825 */ /* 0x001fca00078e0218 */
[----:B------:R-:W-:Y:S01]  /*a5d0*/  @P1 STG.E desc[UR12][R46.64], R3 ;  /* 0x000000032e001986 */ /* 0x000fe2000c10190c */
[----:B------:R-:W-:Y:S01]  /*a5e0*/  ISETP.NE.AND P1, PT, R32, R37, PT ;  /* 0x000000252000720c */ /* 0x000fe20003f25270 */
[----:B------:R-:W0:Y:S01]  /*a5f0*/  LDC.64 R30, c[0x0][0x390] ;  /* 0x0000e400ff1e7b82 */ /* 0x000e220000000a00 */
[----:B-1----:R-:W-:Y:S02]  /*a600*/  @!P6 IMAD.WIDE R48, R45, 0x4, R26 ;  /* 0x000000042d30e825 */ /* 0x002fe400078e021a */
[----:B------:R-:W-:-:S03]  /*a610*/  ISETP.NE.AND P1, PT, R21, R38, !P1 ;  /* 0x000000261500720c */ /* 0x000fc60004f25270 */
[----:B------:R1:W-:Y:S01]  /*a620*/  @!P6 STG.E desc[UR12][R48.64], R4 ;  /* 0x000000043000e986 */ /* 0x0003e2000c10190c */
[----:B--2---:R-:W-:Y:S01]  /*a630*/  @P5 IMAD.WIDE R50, R43, 0x4, R40 ;  /* 0x000000042b325825 */ /* 0x004fe200078e0228 */
[----:B------:R-:W2:Y:S03]  /*a640*/  LDC.64 R34, c[0x0][0x398] ;  /* 0x0000e600ff227b82 */ /* 0x000ea60000000a00 */
[----:B----4-:R-:W-:-:S05]  /*a650*/  @!P6 IMAD.WIDE R28, R45, 0x4, R28 ;  /* 0x000000042d1ce825 */ /* 0x010fca00078e021c */
[----:B------:R-:W4:Y:S01]  /*a660*/  LDC.64 R40, c[0x0][0x390] ;  /* 0x0000e400ff287b82 */ /* 0x000f220000000a00 */
[----:B------:R0:W-:Y:S02]  /*a670*/  @!P6 STG.E desc[UR12][R28.64], R5 ;  /* 0x000000051c00e986 */ /* 0x0001e4000c10190c */
[----:B0-----:R-:W-:-:S05]  /*a680*/  @P5 IMAD.WIDE R30, R43, 0x4, R30 ;  /* 0x000000042b1e5825 */ /* 0x001fca00078e021e */
[----:B------:R-:W0:Y:S01]  /*a690*/  LDC.64 R26, c[0x0][0x390] ;  /* 0x0000e400ff1a7b82 */ /* 0x000e220000000a00 */
[----:B------:R0:W-:Y:S07]  /*a6a0*/  @P5 STG.E desc[UR12][R30.64], R6 ;  /* 0x000000061e005986 */ /* 0x0001ee000c10190c */
[----:B---3--:R-:W3:Y:S01]  /*a6b0*/  LDC.64 R22, c[0x0][0x398] ;  /* 0x0000e600ff167b82 */ /* 0x008ee20000000a00 */
[C---:B--2---:R-:W-:Y:S01]  /*a6c0*/  @P4 IMAD.WIDE R34, R17.reuse, 0x4, R34 ;  /* 0x0000000411224825 */ /* 0x044fe200078e0222 */
[----:B------:R2:W-:Y:S06]  /*a6d0*/  @P5 STG.E desc[UR12][R50.64], R7 ;  /* 0x0000000732005986 */ /* 0x0005ec000c10190c */
[----:B------:R-:W5:Y:S01]  /*a6e0*/  LDC.64 R24, c[0x0][0x390] ;  /* 0x0000e400ff187b82 */ /* 0x000f620000000a00 */
[----:B----4-:R-:W-:-:S05]  /*a6f0*/  @P4 IMAD.WIDE R40, R17, 0x4, R40 ;  /* 0x0000000411284825 */ /* 0x010fca00078e0228 */
[----:B------:R2:W-:Y:S02]  /*a700*/  @P4 STG.E desc[UR12][R40.64], R8 ;  /* 0x0000000828004986 */ /* 0x0005e4000c10190c */
[----:B-1----:R-:W1:Y:S01]  /*a710*/  LDC.64 R48, c[0x0][0x398] ;  /* 0x0000e600ff307b82 */ /* 0x002e620000000a00 */
[C---:B0-----:R-:W-:Y:S01]  /*a720*/  @P0 IMAD.WIDE R26, R16.reuse, 0x4, R26 ;  /* 0x00000004101a0825 */ /* 0x041fe200078e021a */
[----:B------:R2:W-:Y:S04]  /*a730*/  @P4 STG.E desc[UR12][R34.64], R9 ;  /* 0x0000000922004986 */ /* 0x0005e8000c10190c */
[----:B------:R2:W-:Y:S02]  /*a740*/  @P0 STG.E desc[UR12][R26.64], R10 ;  /* 0x0000000a1a000986 */ /* 0x0005e4000c10190c */
[----:B------:R-:W0:Y:S01]  /*a750*/  LDC.64 R46, c[0x0][0x390] ;  /* 0x0000e400ff2e7b82 */ /* 0x000e220000000a00 */
[----:B---3--:R-:W-:-:S05]  /*a760*/  @P0 IMAD.WIDE R22, R16, 0x4, R22 ;  /* 0x0000000410160825 */ /* 0x008fca00078e0216 */
[----:B------:R2:W-:Y:S02]  /*a770*/  @P0 STG.E desc[UR12][R22.64], R11 ;  /* 0x0000000b16000986 */ /* 0x0005e4000c10190c */
[----:B------:R-:W3:Y:S01]  /*a780*/  LDC.64 R44, c[0x0][0x398] ;  /* 0x0000e600ff2c7b82 */ /* 0x000ee20000000a00 */
[----:B-----5:R-:W-:-:S05]  /*a790*/  @P2 IMAD.WIDE R24, R39, 0x4, R24 ;  /* 0x0000000427182825 */ /* 0x020fca00078e0218 */
[----:B------:R2:W-:Y:S02]  /*a7a0*/  @P2 STG.E desc[UR12][R24.64], R12 ;  /* 0x0000000c18002986 */ /* 0x0005e4000c10190c */
[----:B------:R-:W4:Y:S01]  /*a7b0*/  LDC.64 R42, c[0x0][0x390] ;  /* 0x0000e400ff2a7b82 */ /* 0x000f220000000a00 */
[----:B-1----:R-:W-:-:S05]  /*a7c0*/  @P2 IMAD.WIDE R48, R39, 0x4, R48 ;  /* 0x0000000427302825 */ /* 0x002fca00078e0230 */
[----:B------:R2:W-:Y:S02]  /*a7d0*/  @P2 STG.E desc[UR12][R48.64], R13 ;  /* 0x0000000d30002986 */ /* 0x0005e4000c10190c */
[----:B------:R-:W1:Y:S01]  /*a7e0*/  LDC.64 R2, c[0x0][0x398] ;  /* 0x0000e600ff027b82 */ /* 0x000e620000000a00 */
[----:B0-----:R-:W-:-:S05]  /*a7f0*/  @P3 IMAD.WIDE R46, R19, 0x4, R46 ;  /* 0x00000004132e3825 */ /* 0x001fca00078e022e */
[----:B------:R2:W-:Y:S01]  /*a800*/  @P3 STG.E desc[UR12][R46.64], R14 ;  /* 0x0000000e2e003986 */ /* 0x0005e2000c10190c */
[----:B---3--:R-:W-:-:S05]  /*a810*/  @P3 IMAD.WIDE R44, R19, 0x4, R44 ;  /* 0x00000004132c3825 */ /* 0x008fca00078e022c */
[----:B------:R2:W-:Y:S01]  /*a820*/  @P3 STG.E desc[UR12][R44.64], R15 ;  /* 0x0000000f2c003986 */ /* 0x0005e2000c10190c */
[----:B----4-:R-:W-:-:S05]  /*a830*/  @!P1 IMAD.WIDE R42, R18, 0x4, R42 ;  /* 0x00000004122a9825 */ /* 0x010fca00078e022a */
[----:B------:R2:W-:Y:S01]  /*a840*/  @!P1 STG.E desc[UR12][R42.64], R32 ;  /* 0x000000202a009986 */ /* 0x0005e2000c10190c */
[----:B-1----:R-:W-:-:S05]  /*a850*/  @!P1 IMAD.WIDE R2, R18, 0x4, R2 ;  /* 0x0000000412029825 */ /* 0x002fca00078e0202 */
[----:B------:R2:W-:Y:S02]  /*a860*/  @!P1 STG.E desc[UR12][R2.64], R33 ;  /* 0x0000002102009986 */ /* 0x0005e4000c10190c */
.L_x_1448:
[----:B------:R-:W-:Y:S05]  /*a870*/  BSYNC.RECONVERGENT B0 ;  /* 0x0000000000007941 */ /* 0x000fea0003800200 */
.L_x_1446:
[----:B------:R-:W-:-:S13]  /*a880*/  ISETP.NE.AND P0, PT, R36, 0xff, PT ;  /* 0x000000ff2400780c */ /* 0x000fda0003f05270 */
[----:B------:R-:W-:Y:S05]  /*a890*/  @P0 EXIT ;  /* 0x000000000000094d */ /* 0x000fea0003800000 */
[----:B0-2---:R-:W0:Y:S01]  /*a8a0*/  LDC.64 R2, c[0x0][0x390] ;  /* 0x0000e400ff027b82 */ /* 0x005e220000000a00 */
[----:B------:R-:W-:-:S07]  /*a8b0*/  ISETP.NE.AND P0, PT, R38, 0x900, PT ;  /* 0x000009002600780c */ /* 0x000fce0003f05270 */
[----:B----4-:R-:W1:Y:S08]  /*a8c0*/  LDC.64 R4, c[0x0][0x398] ;  /* 0x0000e600ff047b82 */ /* 0x010e700000000a00 */
        /* <DEDUP_REMOVED lines=8> */
.L_x_1402:
[----:B------:R-:W-:Y:S01]  /*a950*/  BSSY B0, `(.L_x_1457) ;  /* 0x0000006000007945 */ /* 0x000fe20003800000 */
[----:B------:R-:W-:Y:S01]  /*a960*/  PLOP3.LUT P0, PT, P0, PT, PT, 0x8, 0x80 ;  /* 0x000000000080781c */ /* 0x000fe2000070e170 */
[----:B------:R-:W-:-:S12]  /*a970*/  IMAD.MOV.U32 R20, RZ, RZ, -0x1 ;  /* 0xffffffffff147424 */ /* 0x000fd800078e00ff */
[----:B------:R-:W-:Y:S05]  /*a980*/  WARPSYNC.COLLECTIVE R20, `(.L_x_1458) ;  /* 0x0000000014087348 */ /* 0x000fea0003c00000 */
[----:B------:R-:W-:Y:S01]  /*a990*/  VOTE.ANY P0, P0 ;  /* 0x0000000000ff7806 */ /* 0x000fe20000000100 */
[----:B------:R-:W-:-:S12]  /*a9a0*/  ENDCOLLECTIVE ;  /* 0x000000000000791b */ /* 0x000fd80003800000 */
.L_x_1458:
[----:B------:R-:W-:Y:S05]  /*a9b0*/  BSYNC B0 ;  /* 0x0000000000007941 */ /* 0x000fea0003800000 */
.L_x_1457:
[----:B------:R-:W-:Y:S05]  /*a9c0*/  BRA `(.L_x_1459) ;  /* 0xffffff8400f07947 */ /* 0x000fea000383ffff */
.L_x_1404:
[----:B------:R-:W0:Y:S01]  /*a9d0*/  S2R R26, SR_GEMASK ;  /* 0x00000000001a7919 */ /* 0x000e220000003c00 */
[----:B------:R-:W-:Y:S01]  /*a9e0*/  ISETP.NE.U32.AND P1, PT, R18, 0x65, PT ;  /* 0x000000651200780c */ /* 0x000fe20003f25070 */
[----:B------:R-:W-:Y:S01]  /*a9f0*/  BSSY B0, `(.L_x_1460) ;  /* 0x0000007000007945 */ /* 0x000fe20003800000 */
[----:B------:R-:W-:Y:S01]  /*aa00*/  PLOP3.LUT P0, PT, P0, PT, PT, 0x8, 0x80 ;  /* 0x000000000080781c */ /* 0x000fe2000070e170 */
[----:B------:R-:W-:Y:S01]  /*aa10*/  IMAD.MOV.U32 R20, RZ, RZ, -0x1 ;  /* 0xffffffffff147424 */ /* 0x000fe200078e00ff */
[----:B------:R-:W-:-:S13]  /*aa20*/  ISETP.NE.AND.EX P1, PT, R19, RZ, PT, P1 ;  /* 0x000000ff1300720c */ /* 0x000fda0003f25310 */
[----:B0-----:R-:W-:Y:S05]  /*aa30*/  WARPSYNC.COLLECTIVE R20, `(.L_x_1461) ;  /* 0x0000000014087348 */ /* 0x001fea0003c00000 */
[----:B------:R-:W-:Y:S01]  /*aa40*/  VOTE.ANY R20, PT, P0 ;  /* 0x0000000000147806 */ /* 0x000fe200000e0100 */
[----:B0-----:R-:W-:Y:S06]  /*aa50*/  ENDCOLLECTIVE ;  /* 0x000000000000791b */ /* 0x001fec0003800000 */
.L_x_1461:
[----:B------:R-:W-:Y:S05]  /*aa60*/  BSYNC B0 ;  /* 0x0000000000007941 */ /* 0x000fea0003800000 */
.L_x_1460:
[----:B------:R-:W-:Y:S01]  /*aa70*/  LOP3.LUT R20, R20, 0x80000000, R26, 0xec, !PT ;  /* 0x8000000014147812 */ /* 0x000fe200078eec1a */
[----:B------:R-:W-:Y:S01]  /*aa80*/  IMAD.MOV.U32 R21, RZ, RZ, R16 ;  /* 0x000000ffff157224 */ /* 0x000fe200078e0010 */
[----:B------:R-:W-:Y:S01]  /*aa90*/  ISETP.NE.AND P3, PT, R16, RZ, PT ;  /* 0x000000ff1000720c */ /* 0x000fe20003f65270 */
[----:B------:R-:W-:Y:S01]  /*aaa0*/  IMAD.MOV.U32 R18, RZ, RZ, 0x1 ;  /* 0x00000001ff127424 */ /* 0x000fe200078e00ff */
[----:B------:R-:W0:Y:S01]  /*aab0*/  LDC.64 R40, c[0x0][0x3a8] ;  /* 0x0000ea00ff287b82 */ /* 0x000e220000000a00 */
[----:B------:R-:W-:Y:S01]  /*aac0*/  VIADD R19, R20, 0xffffffff ;  /* 0xffffffff14137836 */ /* 0x000fe20000000000 */
[----:B------:R-:W-:-:S04]  /*aad0*/  PLOP3.LUT P4, PT, P1, PT, PT, 0x80, 0x8 ;  /* 0x000000000008781c */ /* 0x000fc80000f8f070 */
[----:B------:R-:W-:Y:S01]  /*aae0*/  LOP3.LUT R22, R20, R19, RZ, 0xc, !PT ;  /* 0x0000001314167212 */ /* 0x000fe200078e0cff */
[----:B------:R-:W-:-:S05]  /*aaf0*/  IMAD.MOV.U32 R20, RZ, RZ, -0x1 ;  /* 0xffffffffff147424 */ /* 0x000fca00078e00ff */
[----:B------:R-:W1:Y:S02]  /*ab00*/  POPC R22, R22 ;  /* 0x0000001600167309 */ /* 0x000e640000000000 */
[----:B-1----:R-:W-:-:S07]  /*ab10*/  IMAD.MOV.U32 R19, RZ, RZ, R22 ;  /* 0x000000ffff137224 */ /* 0x002fce00078e0016 */
[----:B0-----:R-:W-:Y:S05]  /*ab20*/  WARPSYNC.COLLECTIVE R20, `(.L_x_1462) ;  /* 0x0000000014087348 */ /* 0x001fea0003c00000 */
[----:B------:R1:W2:Y:S02]  /*ab30*/  SHFL.DOWN P0, R23, R21, R18, R19 ;  /* 0x0800001215177389 */ /* 0x0002a40000000013 */
[----:B012---:R-:W-:Y:S05]  /*ab40*/  ENDCOLLECTIVE ;  /* 0x000000000000791b */ /* 0x007fea0003800000 */
.L_x_1462:
[----:B------:R-:W-:Y:S02]  /*ab50*/  IMAD.MOV.U32 R21, RZ, RZ, R17 ;  /* 0x000000ffff157224 */ /* 0x000fe400078e0011 */
[----:B------:R-:W-:-:S07]  /*ab60*/  IMAD.MOV.U32 R27, RZ, RZ, R23 ;  /* 0x000000ffff1b7224 */ /* 0x000fce00078e0017 */
[----:B------:R-:W-:Y:S05]  /*ab70*/  WARPSYNC.COLLECTIVE R20, `(.L_x_1463) ;  /* 0x0000000014087348 */ /* 0x000fea0003c00000 */
[----:B------:R0:W1:Y:S02]  /*ab80*/  SHFL.DOWN P0, R23, R21, R18, R19 ;  /* 0x0800001215177389 */ /* 0x0000640000000013 */
[----:B01----:R-:W-:Y:S05]  /*ab90*/  ENDCOLLECTIVE ;  /* 0x000000000000791b */ /* 0x003fea0003800000 */
.L_x_1463:
[----:B------:R-:W-:Y:S01]  /*aba0*/  IMAD.MOV.U32 R18, RZ, RZ, 0x2 ;  /* 0x00000002ff127424 */ /* 0x000fe200078e00ff */
[----:B------:R-:W-:Y:S01]  /*abb0*/  ISETP.GE.AND P0, PT, R38, R22, PT ;  /* 0x000000162600720c */ /* 0x000fe20003f06270 */
[----:B------:R-:W-:-:S03]  /*abc0*/  FADD R23, R17, R23 ;  /* 0x0000001711177221 */ /* 0x000fc60000000000 */
[----:B------:R-:W-:Y:S02]  /*abd0*/  SEL R27, R27, RZ, !P0 ;  /* 0x000000ff1b1b7207 */ /* 0x000fe40004000000 */
[----:B------:R-:W-:-:S03]  /*abe0*/  FSEL R23, R23, R17, !P3 ;  /* 0x0000001117177208 */ /* 0x000fc60005800000 */
[----:B------:R-:W-:Y:S01]  /*abf0*/  IMAD.IADD R29, R16, 0x1, R27 ;  /* 0x00000001101d7824 */ /* 0x000fe200078e021b */
[----:B------:R-:W-:Y:S01]  /*ac00*/  FSEL R27, R23, R17, !P0 ;  /* 0x00000011171b7208 */ /* 0x000fe20004000000 */
[----:B------:R-:W-:-:S03]  /*ac10*/  VIADD R17, R38, 0x2 ;  /* 0x0000000226117836 */ /* 0x000fc60000000000 */
[----:B------:R-:W-:Y:S02]  /*ac20*/  MOV R21, R29 ;  /* 0x0000001d00157202 */ /* 0x000fe40000000f00 */
[----:B------:R-:W-:-:S13]  /*ac30*/  ISETP.GT.AND P3, PT, R17, R22, PT ;  /* 0x000000161100720c */ /* 0x000fda0003f64270 */
[----:B------:R-:W-:Y:S05]  /*ac40*/  WARPSYNC.COLLECTIVE R20, `(.L_x_1464) ;  /* 0x0000000014087348 */ /* 0x000fea0003c00000 */
[----:B------:R0:W1:Y:S02]  /*ac50*/  SHFL.DOWN P0, R23, R21, R18, R19 ;  /* 0x0800001215177389 */ /* 0x0000640000000013 */
[----:B01----:R-:W-:Y:S05]  /*ac60*/  ENDCOLLECTIVE ;  /* 0x000000000000791b */ /* 0x003fea0003800000 */
.L_x_1464:
[----:B------:R-:W-:Y:S02]  /*ac70*/  IMAD.MOV.U32 R21, RZ, RZ, R27 ;  /* 0x000000ffff157224 */ /* 0x000fe400078e001b */
[----:B------:R-:W-:-:S07]  /*ac80*/  IMAD.MOV.U32 R28, RZ, RZ, R23 ;  /* 0x000000ffff1c7224 */ /* 0x000fce00078e0017 */
[----:B------:R-:W-:Y:S05]  /*ac90*/  WARPSYNC.COLLECTIVE R20, `(.L_x_1465) ;  /* 0x0000000014087348 */ /* 0x000fea0003c00000 */
[----:B------:R0:W1:Y:S02]  /*aca0*/  SHFL.DOWN P0, R23, R21, R18, R19 ;  /* 0x0800001215177389 */ /* 0x0000640000000013 */
[----:B01----:R-:W-:Y:S05]  /*acb0*/  ENDCOLLECTIVE ;  /* 0x000000000000791b */ /* 0x003fea0003800000 */
.L_x_1465:
[----:B------:R-:W-:-:S05]  /*acc0*/  SEL R28, R28, RZ, !P3 ;  /* 0x000000ff1c1c7207 */ /* 0x000fca0005800000 */
[----:B------:R-:W-:-:S04]  /*acd0*/  IMAD.IADD R17, R29, 0x1, R28 ;  /* 0x000000011d117824 */ /* 0x000fc800078e021c */
[----:B------:R-:W-:Y:S02]  /*ace0*/  IMAD.MOV.U32 R21, RZ, RZ, R17 ;  /* 0x000000ffff157224 */ /* 0x000fe400078e0011 */
[----:B------:R-:W-:Y:S01]  /*acf0*/  IMAD.MOV.U32 R18, RZ, RZ, 0x4 ;  /* 0x00000004ff127424 */ /* 0x000fe200078e00ff */
[----:B------:R-:W-:Y:S01]  /*ad00*/  ISETP.NE.AND P0, PT, R29, RZ, PT ;  /* 0x000000ff1d00720c */ /* 0x000fe20003f05270 */
[----:B------:R-:W-:Y:S01]  /*ad10*/  FADD R16, R27, R23 ;  /* 0x000000171b107221 */ /* 0x000fe20000000000 */
[----:B------:R-:W-:-:S04]  /*ad20*/  VIADD R23, R38, 0x4 ;  /* 0x0000000426177836 */ /* 0x000fc80000000000 */
[----:B------:R-:W-:Y:S02]  /*ad30*/  @!P3 FSEL R27, R16, R27, !P0 ;  /* 0x0000001b101bb208 */ /* 0x000fe40004000000 */
[----:B------:R-:W-:-:S13]  /*ad40*/  ISETP.GT.AND P3, PT, R23, R22, PT ;  /* 0x000000161700720c */ /* 0x000fda0003f64270 */
[----:B------:R-:W-:Y:S05]  /*ad50*/  WARPSYNC.COLLECTIVE R20, `(.L_x_1466) ;  /* 0x0000000014087348 */ /* 0x000fea0003c00000 */
[----:B------:R0:W1:Y:S02]  /*ad60*/  SHFL.DOWN P0, R23, R21, R18, R19 ;  /* 0x0800001215177389 */ /* 0x0000640000000013 */
[----:B01----:R-:W-:Y:S05]  /*ad70*/  ENDCOLLECTIVE ;  /* 0x000000000000791b */ /* 0x003fea0003800000 */
.L_x_1466:
[----:B------:R-:W-:Y:S02]  /*ad80*/  IMAD.MOV.U32 R21, RZ, RZ, R27 ;  /* 0x000000ffff157224 */ /* 0x000fe400078e001b */
[----:B------:R-:W-:-:S07]  /*ad90*/  IMAD.MOV.U32 R16, RZ, RZ, R23 ;  /* 0x000000ffff107224 */ /* 0x000fce00078e0017 */
[----:B------:R-:W-:Y:S05]  /*ada0*/  WARPSYNC.COLLECTIVE R20, `(.L_x_1467) ;  /* 0x0000000014087348 */ /* 0x000fea0003c00000 */
[----:B------:R0:W1:Y:S02]  /*adb0*/  SHFL.DOWN P0, R23, R21, R18, R19 ;  /* 0x0800001215177389 */ /* 0x0000640000000013 */
[----:B01----:R-:W-:Y:S05]  /*adc0*/  ENDCOLLECTIVE ;  /* 0x000000000000791b */ /* 0x003fea0003800000 */
.L_x_1467:
        /* <DEDUP_REMOVED lines=12> */
.L_x_1468:
[----:B------:R-:W-:Y:S01]  /*ae90*/  MOV R21, R27 ;  /* 0x0000001b00157202 */ /* 0x000fe20000000f00 */
[----:B------:R-:W-:-:S07]  /*aea0*/  IMAD.MOV.U32 R16, RZ, RZ, R23 ;  /* 0x000000ffff107224 */ /* 0x000fce00078e0017 */
[----:B------:R-:W-:Y:S05]  /*aeb0*/  WARPSYNC.COLLECTIVE R20, `(.L_x_1469) ;  /* 0x0000000014087348 */ /* 0x000fea0003c00000 */
[----:B------:R0:W1:Y:S02]  /*aec0*/  SHFL.DOWN P0, R23, R21, R18, R19 ;  /* 0x0800001215177389 */ /* 0x0000640000000013 */
[----:B01----:R-:W-:Y:S05]  /*aed0*/  ENDCOLLECTIVE ;  /* 0x000000000000791b */ /* 0x003fea0003800000 */
.L_x_1469:
        /* <DEDUP_REMOVED lines=8> */
[----:B------:R-:W-:-:S13]  /*af60*/  ISETP.NE.AND P3, PT, R17, RZ, PT ;  /* 0x000000ff1100720c */ /* 0x000fda0003f65270 */
[----:B------:R-:W-:Y:S05]  /*af70*/  WARPSYNC.COLLECTIVE R20, `(.L_x_1470) ;  /* 0x0000000014087348 */ /* 0x000fea0003c00000 */
[----:B------:R0:W1:Y:S02]  /*af80*/  SHFL.DOWN P0, R23, R21, R18, R19 ;  /* 0x0800001215177389 */ /* 0x0000640000000013 */
[----:B01----:R-:W-:Y:S05]  /*af90*/  ENDCOLLECTIVE ;  /* 0x000000000000791b */ /* 0x003fea0003800000 */
.L_x_1470:
[----:B------:R-:W-:Y:S02]  /*afa0*/  IMAD.MOV.U32 R21, RZ, RZ, R27 ;  /* 0x000000ffff157224 */ /* 0x000fe400078e001b */
[----:B------:R-:W-:-:S07]  /*afb0*/  IMAD.MOV.U32 R16, RZ, RZ, R23 ;  /* 0x000000ffff107224 */ /* 0x000fce00078e0017 */
[----:B------:R-:W-:Y:S05]  /*afc0*/  WARPSYNC.COLLECTIVE R20, `(.L_x_1471) ;  /* 0x0000000014087348 */ /* 0x000fea0003c00000 */
[----:B------:R0:W1:Y:S02]  /*afd0*/  SHFL.DOWN P0, R23, R21, R18, R19 ;  /* 0x0800001215177389 */ /* 0x0000640000000013 */
[----:B01----:R-:W-:Y:S05]  /*afe0*/  ENDCOLLECTIVE ;  /* 0x000000000000791b */ /* 0x003fea0003800000 */
.L_x_1471:
[----:B------:R-:W-:Y:S05]  /*aff0*/  WARPSYNC.COLLECTIVE R20, `(.L_x_1472) ;  /* 0x0000000014087348 */ /* 0x000fea0003c00000 */
[----:B------:R-:W-:Y:S01]  /*b000*/  VOTE.ALL P4, P4 ;  /* 0x0000000000ff7806 */ /* 0x000fe20002080000 */
[----:B------:R-:W-:-:S12]  /*b010*/  ENDCOLLECTIVE ;  /* 0x000000000000791b */ /* 0x000fd80003800000 */
.L_x_1472:
[----:B------:R-:W-:Y:S01]  /*b020*/  ISETP.GT.AND P0, PT, R29, R22, PT ;  /* 0x000000161d00720c */ /* 0x000fe20003f04270 */
[----:B------:R-:W-:-:S03]  /*b030*/  FADD R22, R27, R23 ;  /* 0x000000171b167221 */ /* 0x000fc60000000000 */
[----:B------:R-:W-:-:S09]  /*b040*/  SEL R16, R16, RZ, !P0 ;  /* 0x000000ff10107207 */ /* 0x000fd20004000000 */
[----:B------:R-:W-:Y:S01]  /*b050*/  @!P0 FSEL R27, R22, R27, !P3 ;  /* 0x0000001b161b8208 */ /* 0x000fe20005800000 */
[----:B------:R-:W-:Y:S01]  /*b060*/  IMAD.IADD R22, R17, 0x1, R16 ;  /* 0x0000000111167824 */ /* 0x000fe200078e0210 */
[----:B------:R-:W-:Y:S02]  /*b070*/  IADD3 R40, P0, PT, R40, 0x200, RZ ;  /* 0x0000020028287810 */ /* 0x000fe40007f1e0ff */
[----:B------:R-:W-:Y:S01]  /*b080*/  LOP3.LUT R17, RZ, R36, RZ, 0x33, !PT ;  /* 0x00000024ff117212 */ /* 0x000fe200078e33ff */
[----:B------:R-:W-:Y:S02]  /*b090*/  IMAD.MOV.U32 R20, RZ, RZ, R27 ;  /* 0x000000ffff147224 */ /* 0x000fe400078e001b */
[----:B------:R-:W-:Y:S02]  /*b0a0*/  IMAD.X R41, RZ, RZ, R41, P0 ;  /* 0x000000ffff297224 */ /* 0x000fe400000e0629 */
[----:B------:R-:W-:Y:S01]  /*b0b0*/  IMAD.IADD R0, R17, 0x1, R0 ;  /* 0x0000000111007824 */ /* 0x000fe200078e0200 */
[----:B------:R-:W-:Y:S06]  /*b0c0*/  BRA `(.L_x_1473) ;  /* 0xffffff8400347947 */ /* 0x000fec000383ffff */
.L_x_1406:
[----:B------:R-:W-:Y:S01]  /*b0d0*/  BSSY B0, `(.L_x_1474) ;  /* 0x0000006000007945 */ /* 0x000fe20003800000 */
[----:B------:R-:W-:Y:S01]  /*b0e0*/  PLOP3.LUT P0, PT, P0, PT, PT, 0x8, 0x80 ;  /* 0x000000000080781c */ /* 0x000fe2000070e170 */
[----:B------:R-:W-:-:S12]  /*b0f0*/  IMAD.MOV.U32 R20, RZ, RZ, -0x1 ;  /* 0xffffffffff147424 */ /* 0x000fd800078e00ff */
[----:B------:R-:W-:Y:S05]  /*b100*/  WARPSYNC.COLLECTIVE R20, `(.L_x_1475) ;  /* 0x0000000014087348 */ /* 0x000fea0003c00000 */
[----:B------:R-:W-:Y:S01]  /*b110*/  VOTE.ANY P0, P0 ;  /* 0x0000000000ff7806 */ /* 0x000fe20000000100 */
[----:B------:R-:W-:-:S12]  /*b120*/  ENDCOLLECTIVE ;  /* 0x000000000000791b */ /* 0x000fd80003800000 */
.L_x_1475:
[----:B------:R-:W-:Y:S05]  /*b130*/  BSYNC B0 ;  /* 0x0000000000007941 */ /* 0x000fea0003800000 */
.L_x_1474:
[----:B------:R-:W-:Y:S05]  /*b140*/  BRA `(.L_x_1476) ;  /* 0xffffff84003c7947 */ /* 0x000fea000383ffff */
.L_x_1408:
[----:B------:R-:W-:Y:S01]  /*b150*/  ISETP.NE.U32.AND P1, PT, R18, 0x65, PT ;  /* 0x000000651200780c */ /* 0x000fe20003f25070 */
[----:B------:R-:W-:Y:S01]  /*b160*/  BSSY B0, `(.L_x_1477) ;  /* 0x0000007000007945 */ /* 0x000fe20003800000 */
[----:B------:R-:W-:Y:S01]  /*b170*/  PLOP3.LUT P0, PT, P0, PT, PT, 0x8, 0x80 ;  /* 0x000000000080781c */ /* 0x000fe2000070e170 */
[----:B------:R-:W-:Y:S01]  /*b180*/  IMAD.MOV.U32 R20, RZ, RZ, -0x1 ;  /* 0xffffffffff147424 */ /* 0x000fe200078e00ff */
[----:B------:R-:W-:-:S13]  /*b190*/  ISETP.NE.AND.EX P1, PT, R19, RZ, PT, P1 ;  /* 0x000000ff1300720c */ /* 0x000fda0003f25310 */
[----:B------:R-:W-:Y:S05]  /*b1a0*/  WARPSYNC.COLLECTIVE R20, `(.L_x_1478) ;  /* 0x0000000014087348 */ /* 0x000fea0003c00000 */
[----:B------:R-:W-:Y:S01]  /*b1b0*/  VOTE.ANY R20, PT, P0 ;  /* 0x0000000000147806 */ /* 0x000fe200000e0100 */
[----:B------:R-:W-:Y:S06]  /*b1c0*/  ENDCOLLECTIVE ;  /* 0x000000000000791b */ /* 0x000fec0003800000 */
.L_x_1478:
[----:B------:R-:W-:Y:S05]  /*b1d0*/  BSYNC B0 ;  /* 0x0000000000007941 */ /* 0x000fea0003800000 */
.L_x_1477:
[----:B------:R-:W-:Y:S01]  /*b1e0*/  LOP3.LUT R20, R20, 0x80000000, R26, 0xec, !PT ;  /* 0x8000000014147812 */ /* 0x000fe200078eec1a */
[----:B------:R-:W-:Y:S02]  /*b1f0*/  HFMA2 R18, -RZ, RZ, 0, 5.9604644775390625e-08 ;  /* 0x00000001ff127431 */ /* 0x000fe400000001ff */
[----:B------:R-:W-:Y:S01]  /*b200*/  IMAD.MOV.U32 R21, RZ, RZ, R16 ;  /* 0x000000ffff157224 */ /* 0x000fe200078e0010 */
[----:B------:R-:W-:Y:S01]  /*b210*/  ISETP.NE.AND P3, PT, R16, RZ, PT ;  /* 0x000000ff1000720c */ /* 0x000fe20003f65270 */
[----:B------:R-:W-:Y:S02]  /*b220*/  VIADD R0, R0, 0xffffffe0 ;  /* 0xffffffe000007836 */ /* 0x000fe40000000000 */
[----:B------:R-:W-:-:S05]  /*b230*/  VIADD R19, R20, 0xffffffff ;  /* 0xffffffff14137836 */ /* 0x000fca0000000000 */
[----:B------:R-:W-:Y:S01]  /*b240*/  LOP3.LUT R29, R20, R19, RZ, 0xc, !PT ;  /* 0x00000013141d7212 */ /* 0x000fe200078e0cff */
[----:B------:R-:W-:-:S05]  /*b250*/  IMAD.MOV.U32 R20, RZ, RZ, -0x1 ;  /* 0xffffffffff147424 */ /* 0x000fca00078e00ff */
[----:B------:R-:W0:Y:S02]  /*b260*/  POPC R29, R29 ;  /* 0x0000001d001d7309 */ /* 0x000e240000000000 */
[----:B0-----:R-:W-:-:S07]  /*b270*/  IMAD.MOV.U32 R19, RZ, RZ, R29 ;  /* 0x000000ffff137224 */ /* 0x001fce00078e001d */
[----:B------:R-:W-:Y:S05]  /*b280*/  WARPSYNC.COLLECTIVE R20, `(.L_x_1479) ;  /* 0x0000000014087348 */ /* 0x000fea0003c00000 */
[----:B------:R0:W1:Y:S02]  /*b290*/  SHFL.DOWN P0, R23, R21, R18, R19 ;  /* 0x0800001215177389 */ /* 0x0000640000000013 */
[----:B01----:R-:W-:Y:S05]  /*b2a0*/  ENDCOLLECTIVE ;  /* 0x000000000000791b */ /* 0x003fea0003800000 */
.L_x_1479:
[----:B------:R-:W-:Y:S02]  /*b2b0*/  IMAD.MOV.U32 R21, RZ, RZ, R17 ;  /* 0x000000ffff157224 */ /* 0x000fe400078e0011 */
[----:B------:R-:W-:-:S07]  /*b2c0*/  IMAD.MOV.U32 R28, RZ, RZ, R23 ;  /* 0x000000ffff1c7224 */ /* 0x000fce00078e0017 */
[----:B------:R-:W-:Y:S05]  /*b2d0*/  WARPSYNC.COLLECTIVE R20, `(.L_x_1480) ;  /* 0x0000000014087348 */ /* 0x000fea0003c00000 */
[----:B------:R0:W1:Y:S02]  /*b2e0*/  SHFL.DOWN P0, R23, R21, R18, R19 ;  /* 0x0800001215177389 */ /* 0x0000640000000013 */
[----:B01----:R-:W-:Y:S05]  /*b2f0*/  ENDCOLLECTIVE ;  /* 0x000000000000791b */ /* 0x003fea0003800000 */
.L_x_1480:
[----:B------:R-:W-:Y:S01]  /*b300*/  IMAD.MOV.U32 R18, RZ, RZ, 0x2 ;  /* 0x00000002ff127424 */ /* 0x000fe200078e00ff */
[----:B------:R-:W-:Y:S01]  /*b310*/  ISETP.GE.AND P0, PT, R38, R29, PT ;  /* 0x0000001d2600720c */ /* 0x000fe20003f06270 */
[----:B------:R-:W-:-:S03]  /*b320*/  FADD R23, R17, R23 ;  /* 0x0000001711177221 */ /* 0x000fc60000000000 */
[----:B------:R-:W-:Y:S02]  /*b330*/  SEL R43, R28, RZ, !P0 ;  /* 0x000000ff1c2b7207 */ /* 0x000fe40004000000 */
[----:B------:R-:W-:-:S03]  /*b340*/  FSEL R23, R23, R17, !P3 ;  /* 0x0000001117177208 */ /* 0x000fc60005800000 */
[----:B------:R-:W-:Y:S01]  /*b350*/  IMAD.IADD R42, R16, 0x1, R43 ;  /* 0x00000001102a7824 */ /* 0x000fe200078e022b */
[----:B------:R-:W-:Y:S01]  /*b360*/  FSEL R28, R23, R17, !P0 ;  /* 0x00000011171c7208 */ /* 0x000fe20004000000 */
[----:B------:R-:W-:Y:S02]  /*b370*/  VIADD R16, R38, 0x2 ;  /* 0x0000000226107836 */ /* 0x000fe40000000000 */
[----:B------:R-:W-:Y:S01]  /*b380*/  IMAD.MOV.U32 R21, RZ, RZ, R42 ;  /* 0x000000ffff157224 */ /* 0x000fe200078e002a */
[----:B------:R-:W-:Y:S02]  /*b390*/  ISETP.NE.AND P4, PT, R42, RZ, PT ;  /* 0x000000ff2a00720c */ /* 0x000fe40003f85270 */
[----:B------:R-:W-:-:S13]  /*b3a0*/  ISETP.GT.AND P3, PT, R16, R29, PT ;  /* 0x0000001d1000720c */ /* 0x000fda0003f64270 */
[----:B------:R-:W-:Y:S05]  /*b3b0*/  WARPSYNC.COLLECTIVE R20, `(.L_x_1481) ;  /* 0x0000000014087348 */ /* 0x000fea0003c00000 */
[----:B------:R0:W1:Y:S02]  /*b3c0*/  SHFL.DOWN P0, R23, R21, R18, R19 ;  /* 0x0800001215177389 */ /* 0x0000640000000013 */
[----:B01----:R-:W-:Y:S05]  /*b3d0*/  ENDCOLLECTIVE ;  /* 0x000000000000791b */ /* 0x003fea0003800000 */
.L_x_1481:
[----:B------:R-:W-:Y:S01]  /*b3e0*/  IMAD.MOV.U32 R21, RZ, RZ, R28 ;  /* 0x000000ffff157224 */ /* 0x000fe200078e001c */
[----:B------:R-:W-:-:S05]  /*b3f0*/  SEL R23, R23, RZ, !P3 ;  /* 0x000000ff17177207 */ /* 0x000fca0005800000 */
[----:B------:R-:W-:-:S07]  /*b400*/  IMAD.IADD R16, R42, 0x1, R23 ;  /* 0x000000012a107824 */ /* 0x000fce00078e0217 */
[----:B------:R-:W-:Y:S05]  /*b410*/  WARPSYNC.COLLECTIVE R20, `(.L_x_1482) ;  /* 0x0000000014087348 */ /* 0x000fea0003c00000 */
[----:B------:R0:W1:Y:S02]  /*b420*/  SHFL.DOWN P0, R23, R21, R18, R19 ;  /* 0x0800001215177389 */ /* 0x0000640000000013 */
[----:B01----:R-:W-:Y:S05]  /*b430*/  ENDCOLLECTIVE ;  /* 0x000000000000791b */ /* 0x003fea0003800000 */
.L_x_1482:
[----:B------:R-:W-:Y:S02]  /*b440*/  VIADD R42, R38, 0x4 ;  /* 0x00000004262a7836 */ /* 0x000fe40000000000 */
[----:B------:R-:W-:Y:S02]  /*b450*/  IMAD.MOV.U32 R21, RZ, RZ, R16 ;  /* 0x000000ffff157224 */ /* 0x000fe400078e0010 */
[----:B------:R-:W-:Y:S02]  /*b460*/  IMAD.MOV.U32 R18, RZ, RZ, 0x4 ;  /* 0x00000004ff127424 */ /* 0x000fe400078e00ff */
[----:B------:R-:W-:-:S07]  /*b470*/  IMAD.MOV.U32 R43, RZ, RZ, R23 ;  /* 0x000000ffff2b7224 */ /* 0x000fce00078e0017 */
[----:B------:R-:W-:Y:S05]  /*b480*/  WARPSYNC.COLLECTIVE R20, `(.L_x_1483) ;  /* 0x0000000014087348 */ /* 0x000fea0003c00000 */
[----:B------:R0:W1:Y:S02]  /*b490*/  SHFL.DOWN P0, R23, R21, R18, R19 ;  /* 0x0800001215177389 */ /* 0x0000640000000013 */
[----:B01----:R-:W-:Y:S05]  /*b4a0*/  ENDCOLLECTIVE ;  /* 0x000000000000791b */ /* 0x003fea0003800000 */
.L_x_1483:
[----:B------:R-:W-:-:S05]  /*b4b0*/  FADD R43, R28, R43 ;  /* 0x0000002b1c2b7221 */ /* 0x000fca0000000000 */
[----:B------:R-:W-:Y:S02]  /*b4c0*/  @!P3 FSEL R28, R43, R28, !P4 ;  /* 0x0000001c2b1cb208 */ /* 0x000fe40006000000 */
[----:B------:R-:W-:Y:S02]  /*b4d0*/  ISETP.GT.AND P3, PT, R42, R29, PT ;  /* 0x0000001d2a00720c */ /* 0x000fe40003f64270 */
[----:B------:R-:W-:Y:S01]  /*b4e0*/  ISETP.NE.AND P4, PT, R16, RZ, PT ;  /* 0x000000ff1000720c */ /* 0x000fe20003f85270 */
[----:B------:R-:W-:Y:S01]  /*b4f0*/  IMAD.MOV.U32 R21, RZ, RZ, R28 ;  /* 0x000000ffff157224 */ /* 0x000fe200078e001c */
[----:B------:R-:W-:-:S04]  /*b500*/  SEL R23, R23, RZ, !P3 ;  /* 0x000000ff17177207 */ /* 0x000fc80005800000 */
[----:B------:R-:W-:Y:S01]  /*b510*/  IADD3 R42, PT, PT, R16, R23, RZ ;  /* 0x00000017102a7210 */ /* 0x000fe20007ffe0ff */
[----:B------:R-:W-:-:S07]  /*b520*/  VIADD R16, R38, 0x8 ;  /* 0x0000000826107836 */ /* 0x000fce0000000000 */
[----:B------:R-:W-:Y:S05]  /*b530*/  WARPSYNC.COLLECTIVE R20, `(.L_x_1484) ;  /* 0x0000000014087348 */ /* 0x000fea0003c00000 */
[----:B------:R0:W1:Y:S02]  /*b540*/  SHFL.DOWN P0, R23, R21, R18, R19 ;  /* 0x0800001215177389 */ /* 0x0000640000000013 */
[----:B01----:R-:W-:Y:S05]  /*b550*/  ENDCOLLECTIVE ;  /* 0x000000000000791b */ /* 0x003fea0003800000 */
.L_x_1484:
[----:B------:R-:W-:Y:S02]  /*b560*/  IMAD.MOV.U32 R21, RZ, RZ, R42 ;  /* 0x000000ffff157224 */ /* 0x000fe400078e002a */
[----:B------:R-:W-:Y:S02]  /*b570*/  IMAD.MOV.U32 R18, RZ, RZ, 0x8 ;  /* 0x00000008ff127424 */ /* 0x000fe400078e00ff */
[----:B------:R-:W-:-:S07]  /*b580*/  IMAD.MOV.U32 R17, RZ, RZ, R23 ;  /* 0x000000ffff117224 */ /* 0x000fce00078e0017 */
[----:B------:R-:W-:Y:S05]  /*b590*/  WARPSYNC.COLLECTIVE R20, `(.L_x_1485) ;  /* 0x0000000014087348 */ /* 0x000fea0003c00000 */
[----:B------:R0:W1:Y:S02]  /*b5a0*/  SHFL.DOWN P0, R23, R21, R18, R19 ;  /* 0x0800001215177389 */ /* 0x0000640000000013 */
[----:B01----:R-:W-:Y:S05]  /*b5b0*/  ENDCOLLECTIVE ;  /* 0x000000000000791b */ /* 0x003fea0003800000 */
.L_x_1485:
[----:B------:R-:W-:-:S05]  /*b5c0*/  FADD R17, R28, R17 ;  /* 0x000000111c117221 */ /* 0x000fca0000000000 */
[----:B------:R-:W-:Y:S02]  /*b5d0*/  @!P3 FSEL R28, R17, R28, !P4 ;  /* 0x0000001c111cb208 */ /* 0x000fe40006000000 */
[----:B------:R-:W-:Y:S02]  /*b5e0*/  ISETP.GT.AND P3, PT, R16, R29, PT ;  /* 0x0000001d1000720c */ /* 0x000fe40003f64270 */
[----:B------:R-:W-:Y:S01]  /*b5f0*/  ISETP.NE.AND P4, PT, R42, RZ, PT ;  /* 0x000000ff2a00720c */ /* 0x000fe20003f85270 */
[----:B------:R-:W-:Y:S01]  /*b600*/  IMAD.MOV.U32 R21, RZ, RZ, R28 ;  /* 0x000000ffff157224 */ /* 0x000fe200078e001c */
[----:B------:R-:W-:-:S11]  /*b610*/  SEL R17, R23, RZ, !P3 ;  /* 0x000000ff17117207 */ /* 0x000fd60005800000 */
[----:B------:R-:W-:Y:S05]  /*b620*/  WARPSYNC.COLLECTIVE R20, `(.L_x_1486) ;  /* 0x0000000014087348 */ /* 0x000fea0003c00000 */
[----:B------:R0:W1:Y:S02]  /*b630*/  SHFL.DOWN P0, R23, R21, R18, R19 ;  /* 0x0800001215177389 */ /* 0x0000640000000013 */
[----:B01----:R-:W-:Y:S05]  /*b640*/  ENDCOLLECTIVE ;  /* 0x000000000000791b */ /* 0x003fea0003800000 */
.L_x_1486:
[----:B------:R-:W-:Y:S02]  /*b650*/  IMAD.IADD R17, R42, 0x1, R17 ;  /* 0x000000012a117824 */ /* 0x000fe400078e0211 */
[----:B------:R-:W-:Y:S02]  /*b660*/  VIADD R42, R38, 0x10 ;  /* 0x00000010262a7836 */ /* 0x000fe40000000000 */
[----:B------:R-:W-:Y:S02]  /*b670*/  IMAD.MOV.U32 R21, RZ, RZ, R17 ;  /* 0x000000ffff157224 */ /* 0x000fe400078e0011 */
[----:B------:R-:W-:Y:S02]  /*b680*/  IMAD.MOV.U32 R18, RZ, RZ, 0x10 ;  /* 0x00000010ff127424 */ /* 0x000fe400078e00ff */
[----:B------:R-:W-:-:S07]  /*b690*/  IMAD.MOV.U32 R43, RZ, RZ, R23 ;  /* 0x000000ffff2b7224 */ /* 0x000fce00078e0017 */
[----:B------:R-:W-:Y:S05]  /*b6a0*/  WARPSYNC.COLLECTIVE R20, `(.L_x_1487) ;  /* 0x0000000014087348 */ /* 0x000fea0003c00000 */
[----:B------:R0:W1:Y:S02]  /*b6b0*/  SHFL.DOWN P0, R23, R21, R18, R19 ;  /* 0x0800001215177389 */ /* 0x0000640000000013 */
[----:B01----:R-:W-:Y:S05]  /*b6c0*/  ENDCOLLECTIVE ;  /* 0x000000000000791b */ /* 0x003fea0003800000 */
.L_x_1487:
[----:B------:R-:W-:-:S05]  /*b6d0*/  FADD R43, R28, R43 ;  /* 0x0000002b1c2b7221 */ /* 0x000fca0000000000 */
[----:B------:R-:W-:Y:S02]  /*b6e0*/  @!P3 FSEL R28, R43, R28, !P4 ;  /* 0x0000001c2b1cb208 */ /* 0x000fe40006000000 */
[----:B------:R-:W-:Y:S02]  /*b6f0*/  ISETP.NE.AND P3, PT, R17, RZ, PT ;  /* 0x000000ff1100720c */ /* 0x000fe40003f65270 */
[----:B------:R-:W-:Y:S01]  /*b700*/  PLOP3.LUT P4, PT, P1, PT, PT, 0x80, 0x8 ;  /* 0x000000000008781c */ /* 0x000fe20000f8f070 */
[----:B------:R-:W-:Y:S02]  /*b710*/  IMAD.MOV.U32 R21, RZ, RZ, R28 ;  /* 0x000000ffff157224 */ /* 0x000fe400078e001c */
[----:B------:R-:W-:-:S10]  /*b720*/  IMAD.MOV.U32 R16, RZ, RZ, R23 ;  /* 0x000000ffff107224 */ /* 0x000fd400078e0017 */
[----:B------:R-:W-:Y:S05]  /*b730*/  WARPSYNC.COLLECTIVE R20, `(.L_x_1488) ;  /* 0x0000000014087348 */ /* 0x000fea0003c00000 */
[----:B------:R0:W1:Y:S02]  /*b740*/  SHFL.DOWN P0, R23, R21, R18, R19 ;  /* 0x0800001215177389 */ /* 0x0000640000000013 */
[----:B01----:R-:W-:Y:S05]  /*b750*/  ENDCOLLECTIVE ;  /* 0x000000000000791b */ /* 0x003fea0003800000 */
.L_x_1488:
[----:B------:R-:W-:Y:S05]  /*b760*/  WARPSYNC.COLLECTIVE R20, `(.L_x_1489) ;  /* 0x0000000014087348 */ /* 0x000fea0003c00000 */
[----:B------:R-:W-:Y:S01]  /*b770*/  VOTE.ALL P4, P4 ;  /* 0x0000000000ff7806 */ /* 0x000fe20002080000 */
[----:B------:R-:W-:-:S12]  /*b780*/  ENDCOLLECTIVE ;  /* 0x000000000000791b */ /* 0x000fd80003800000 */
.L_x_1489:
[----:B------:R-:W-:Y:S01]  /*b790*/  ISETP.GT.AND P0, PT, R42, R29, PT ;  /* 0x0000001d2a00720c */ /* 0x000fe20003f04270 */
[----:B------:R-:W-:-:S03]  /*b7a0*/  FADD R23, R28, R23 ;  /* 0x000000171c177221 */ /* 0x000fc60000000000 */
[----:B------:R-:W-:-:S09]  /*b7b0*/  SEL R16, R16, RZ, !P0 ;  /* 0x000000ff10107207 */ /* 0x000fd20004000000 */
[----:B------:R-:W-:Y:S02]  /*b7c0*/  @!P0 FSEL R28, R23, R28, !P3 ;  /* 0x0000001c171c8208 */ /* 0x000fe40005800000 */
[----:B------:R-:W-:Y:S02]  /*b7d0*/  ISETP.NE.AND P3, PT, R22, RZ, PT ;  /* 0x000000ff1600720c */ /* 0x000fe40003f65270 */
[----:B------:R-:W-:-:S11]  /*b7e0*/  IADD3 R22, PT, PT, R17, R16, R22 ;  /* 0x0000001011167210 */ /* 0x000fd60007ffe016 */
[----:B------:R-:W-:-:S05]  /*b7f0*/  @!P3 FADD R27, R28, R27 ;  /* 0x0000001b1c1bb221 */ /* 0x000fca0000000000 */
[----:B------:R-:W-:Y:S01]  /*b800*/  MOV R20, R27 ;  /* 0x0000001b00147202 */ /* 0x000fe20000000f00 */
[----:B------:R-:W-:Y:S06]  /*b810*/  BRA `(.L_x_1490) ;  /* 0xffffff8000807947 */ /* 0x000fec000383ffff */
.L_x_1436:
[----:B------:R-:W-:Y:S01]  /*b820*/  BSSY B0, `(.L_x_1491) ;  /* 0x0000006000007945 */ /* 0x000fe20003800000 */
[----:B------:R-:W-:Y:S01]  /*b830*/  PLOP3.LUT P0, PT, P0, PT, PT, 0x8, 0x80 ;  /* 0x000000000080781c */ /* 0x000fe2000070e170 */
[----:B------:R-:W-:-:S12]  /*b840*/  IMAD.MOV.U32 R20, RZ, RZ, -0x1 ;  /* 0xffffffffff147424 */ /* 0x000fd800078e00ff */
[----:B------:R-:W-:Y:S05]  /*b850*/  WARPSYNC.COLLECTIVE R20, `(.L_x_1492) ;  /* 0x0000000014087348 */ /* 0x000fea0003c00000 */
[----:B------:R-:W-:Y:S01]  /*b860*/  VOTE.ANY P0, P0 ;  /* 0x0000000000ff7806 */ /* 0x000fe20000000100 */
[----:B------:R-:W-:-:S12]  /*b870*/  ENDCOLLECTIVE ;  /* 0x000000000000791b */ /* 0x000fd80003800000 */
.L_x_1492:
[----:B------:R-:W-:Y:S05]  /*b880*/  BSYNC B0 ;  /* 0x0000000000007941 */ /* 0x000fea0003800000 */
.L_x_1491:
[----:B------:R-:W-:Y:S05]  /*b890*/  BRA `(.L_x_1493) ;  /* 0xffffffd000387947 */ /* 0x000fea000383ffff */
.L_x_1438:
        /* <DEDUP_REMOVED lines=9> */
.L_x_1495:
[----:B------:R-:W-:Y:S05]  /*b930*/  BSYNC B0 ;  /* 0x0000000000007941 */ /* 0x000fea0003800000 */
.L_x_1494:
[----:B------:R-:W-:Y:S01]  /*b940*/  LOP3.LUT R20, R20, 0x80000000, R26, 0xec, !PT ;  /* 0x8000000014147812 */ /* 0x000fe200078eec1a */
[----:B------:R-:W-:Y:S01]  /*b950*/  IMAD.MOV.U32 R21, RZ, RZ, R16 ;  /* 0x000000ffff157224 */ /* 0x000fe200078e0010 */
[----:B------:R-:W-:Y:S01]  /*b960*/  ISETP.NE.AND P5, PT, R16, RZ, PT ;  /* 0x000000ff1000720c */ /* 0x000fe20003fa5270 */
[----:B------:R-:W-:Y:S02]  /*b970*/  IMAD.MOV.U32 R18, RZ, RZ, 0x1 ;  /* 0x00000001ff127424 */ /* 0x000fe400078e00ff */
        /* <DEDUP_REMOVED lines=8> */
.L_x_1496:
[----:B------:R-:W-:Y:S02]  /*ba00*/  IMAD.MOV.U32 R21, RZ, RZ, R17 ;  /* 0x000000ffff157224 */ /* 0x000fe400078e0011 */
[----:B------:R-:W-:-:S07]  /*ba10*/  IMAD.MOV.U32 R28, RZ, RZ, R23 ;  /* 0x000000ffff1c7224 */ /* 0x000fce00078e0017 */
[----:B------:R-:W-:Y:S05]  /*ba20*/  WARPSYNC.COLLECTIVE R20, `(.L_x_1497) ;  /* 0x0000000014087348 */ /* 0x000fea0003c00000 */
[----:B------:R0:W1:Y:S02]  /*ba30*/  SHFL.DOWN P0, R23, R21, R18, R19 ;  /* 0x0800001215177389 */ /* 0x0000640000000013 */
[----:B01----:R-:W-:Y:S05]  /*ba40*/  ENDCOLLECTIVE ;  /* 0x000000000000791b */ /* 0x003fea0003800000 */
.L_x_1497:
        /* <DEDUP_REMOVED lines=14> */
.L_x_1498:
[----:B------:R-:W-:Y:S02]  /*bb30*/  MOV R21, R27 ;  /* 0x0000001b00157202 */ /* 0x000fe40000000f00 */
[----:B------:R-:W-:-:S07]  /*bb40*/  SEL R16, R23, RZ, !P5 ;  /* 0x000000ff17107207 */ /* 0x000fce0006800000 */
[----:B------:R-:W-:Y:S05]  /*bb50*/  WARPSYNC.COLLECTIVE R20, `(.L_x_1499) ;  /* 0x0000000014087348 */ /* 0x000fea0003c00000 */
[----:B------:R0:W1:Y:S02]  /*bb60*/  SHFL.DOWN P0, R23, R21, R18, R19 ;  /* 0x0800001215177389 */ /* 0x0000640000000013 */
[----:B01----:R-:W-:Y:S05]  /*bb70*/  ENDCOLLECTIVE ;  /* 0x000000000000791b */ /* 0x003fea0003800000 */
.L_x_1499:
[----:B------:R-:W-:-:S04]  /*bb80*/  IMAD.IADD R17, R29, 0x1, R16 ;  /* 0x000000011d117824 */ /* 0x000fc800078e0210 */
[----:B------:R-:W-:Y:S02]  /*bb90*/  IMAD.MOV.U32 R21, RZ, RZ, R17 ;  /* 0x000000ffff157224 */ /* 0x000fe400078e0011 */
[----:B------:R-:W-:Y:S02]  /*bba0*/  IMAD.MOV.U32 R18, RZ, RZ, 0x4 ;  /* 0x00000004ff127424 */ /* 0x000fe400078e00ff */
[----:B------:R-:W-:Y:S02]  /*bbb0*/  IMAD.MOV.U32 R28, RZ, RZ, R23 ;  /* 0x000000ffff1c7224 */ /* 0x000fe400078e0017 */
[----:B------:R-:W-:Y:S02]  /*bbc0*/  VIADD R23, R39, 0x4 ;  /* 0x0000000427177836 */ /* 0x000fe40000000000 */
[----:B------:R-:W-:-:S05]  /*bbd0*/  FADD R28, R27, R28 ;  /* 0x0000001c1b1c7221 */ /* 0x000fca0000000000 */
[----:B------:R-:W-:Y:S02]  /*bbe0*/  @!P5 FSEL R27, R28, R27, !P6 ;  /* 0x0000001b1c1bd208 */ /* 0x000fe40007000000 */
[----:B------:R-:W-:-:S13]  /*bbf0*/  ISETP.GT.AND P5, PT, R23, R22, PT ;  /* 0x000000161700720c */ /* 0x000fda0003fa4270 */
[----:B------:R-:W-:Y:S05]  /*bc00*/  WARPSYNC.COLLECTIVE R20, `(.L_x_1500) ;  /* 0x0000000014087348 */ /* 0x000fea0003c00000 */
[----:B------:R0:W1:Y:S02]  /*bc10*/  SHFL.DOWN P0, R23, R21, R18, R19 ;  /* 0x0800001215177389 */ /* 0x0000640000000013 */
[----:B01----:R-:W-:Y:S05]  /*bc20*/  ENDCOLLECTIVE ;  /* 0x000000000000791b */ /* 0x003fea0003800000 */
.L_x_1500:
[----:B------:R-:W-:Y:S01]  /*bc30*/  ISETP.NE.AND P6, PT, R17, RZ, PT ;  /* 0x000000ff1100720c */ /* 0x000fe20003fc5270 */
[----:B------:R-:W-:Y:S01]  /*bc40*/  IMAD.MOV.U32 R21, RZ, RZ, R27 ;  /* 0x000000ffff157224 */ /* 0x000fe200078e001b */
[----:B------:R-:W-:-:S11]  /*bc50*/  SEL R16, R23, RZ, !P5 ;  /* 0x000000ff17107207 */ /* 0x000fd60006800000 */
[----:B------:R-:W-:Y:S05]  /*bc60*/  WARPSYNC.COLLECTIVE R20, `(.L_x_1501) ;  /* 0x0000000014087348 */ /* 0x000fea0003c00000 */
[----:B------:R0:W1:Y:S02]  /*bc70*/  SHFL.DOWN P0, R23, R21, R18, R19 ;  /* 0x0800001215177389 */ /* 0x0000640000000013 */
[----:B01----:R-:W-:Y:S05]  /*bc80*/  ENDCOLLECTIVE ;  /* 0x000000000000791b */ /* 0x003fea0003800000 */
.L_x_1501:
        /* <DEDUP_REMOVED lines=8> */
.L_x_1502:
[----:B------:R-:W-:-:S05]  /*bd10*/  FADD R28, R27, R28 ;  /* 0x0000001c1b1c7221 */ /* 0x000fca0000000000 */
[----:B------:R-:W-:Y:S02]  /*bd20*/  @!P5 FSEL R27, R28, R27, !P6 ;  /* 0x0000001b1c1bd208 */ /* 0x000fe40007000000 */
[----:B------:R-:W-:Y:S01]  /*bd30*/  ISETP.GT.AND P5, PT, R17, R22, PT ;  /* 0x000000161100720c */ /* 0x000fe20003fa4270 */
[----:B------:R-:W-:Y:S01]  /*bd40*/  VIADD R17, R39, 0x10 ;  /* 0x0000001027117836 */ /* 0x000fe20000000000 */
[----:B------:R-:W-:Y:S01]  /*bd50*/  ISETP.NE.AND P6, PT, R43, RZ, PT ;  /* 0x000000ff2b00720c */ /* 0x000fe20003fc5270 */
[----:B------:R-:W-:Y:S01]  /*bd60*/  IMAD.MOV.U32 R21, RZ, RZ, R27 ;  /* 0x000000ffff157224 */ /* 0x000fe200078e001b */
[----:B------:R-:W-:-:S11]  /*bd70*/  SEL R16, R23, RZ, !P5 ;  /* 0x000000ff17107207 */ /* 0x000fd60006800000 */
[----:B------:R-:W-:Y:S05]  /*bd80*/  WARPSYNC.COLLECTIVE R20, `(.L_x_1503) ;  /* 0x0000000014087348 */ /* 0x000fea0003c00000 */
[----:B------:R0:W1:Y:S02]  /*bd90*/  SHFL.DOWN P0, R23, R21, R18, R19 ;  /* 0x0800001215177389 */ /* 0x0000640000000013 */
[----:B01----:R-:W-:Y:S05]  /*bda0*/  ENDCOLLECTIVE ;  /* 0x000000000000791b */ /* 0x003fea0003800000 */
.L_x_1503:
[----:B------:R-:W-:Y:S02]  /*bdb0*/  IMAD.IADD R29, R43, 0x1, R16 ;  /* 0x000000012b1d7824 */ /* 0x000fe400078e0210 */
[----:B------:R-:W-:Y:S02]  /*bdc0*/  HFMA2 R18, -RZ, RZ, 0, 9.5367431640625e-07 ;  /* 0x00000010ff127431 */ /* 0x000fe400000001ff */
[----:B------:R-:W-:Y:S02]  /*bdd0*/  IMAD.MOV.U32 R21, RZ, RZ, R29 ;  /* 0x000000ffff157224 */ /* 0x000fe400078e001d */
[----:B------:R-:W-:-:S07]  /*bde0*/  IMAD.MOV.U32 R28, RZ, RZ, R23 ;  /* 0x000000ffff1c7224 */ /* 0x000fce00078e0017 */
[----:B------:R-:W-:Y:S05]  /*bdf0*/  WARPSYNC.COLLECTIVE R20, `(.L_x_1504) ;  /* 0x0000000014087348 */ /* 0x000fea0003c00000 */
[----:B------:R0:W1:Y:S02]  /*be00*/  SHFL.DOWN P0, R23, R21, R18, R19 ;  /* 0x0800001215177389 */ /* 0x0000640000000013 */
[----:B01----:R-:W-:Y:S05]  /*be10*/  ENDCOLLECTIVE ;  /* 0x000000000000791b */ /* 0x003fea0003800000 */
.L_x_1504:
[----:B------:R-:W-:-:S05]  /*be20*/  FADD R28, R27, R28 ;  /* 0x0000001c1b1c7221 */ /* 0x000fca0000000000 */
[----:B------:R-:W-:Y:S02]  /*be30*/  @!P5 FSEL R27, R28, R27, !P6 ;  /* 0x0000001b1c1bd208 */ /* 0x000fe40007000000 */
[----:B------:R-:W-:-:S03]  /*be40*/  ISETP.NE.AND P5, PT, R29, RZ, PT ;  /* 0x000000ff1d00720c */ /* 0x000fc60003fa5270 */
[----:B------:R-:W-:Y:S02]  /*be50*/  IMAD.MOV.U32 R21, RZ, RZ, R27 ;  /* 0x000000ffff157224 */ /* 0x000fe400078e001b */
[----:B------:R-:W-:-:S08]  /*be60*/  IMAD.MOV.U32 R28, RZ, RZ, R23 ;  /* 0x000000ffff1c7224 */ /* 0x000fd000078e0017 */
[----:B------:R-:W-:Y:S05]  /*be70*/  WARPSYNC.COLLECTIVE R20, `(.L_x_1505) ;  /* 0x0000000014087348 */ /* 0x000fea0003c00000 */
[----:B------:R0:W1:Y:S02]  /*be80*/  SHFL.DOWN P0, R23, R21, R18, R19 ;  /* 0x0800001215177389 */ /* 0x0000640000000013 */
[----:B01----:R-:W-:Y:S05]  /*be90*/  ENDCOLLECTIVE ;  /* 0x000000000000791b */ /* 0x003fea0003800000 */
.L_x_1505:
[----:B------:R-:W-:Y:S05]  /*bea0*/  WARPSYNC.COLLECTIVE R20, `(.L_x_1506) ;  /* 0x0000000014087348 */ /* 0x000fea0003c00000 */
[----:B------:R-:W-:Y:S01]  /*beb0*/  VOTE.ALL P4, P4 ;  /* 0x0000000000ff7806 */ /* 0x000fe20002080000 */
[----:B------:R-:W-:-:S12]  /*bec0*/  ENDCOLLECTIVE ;  /* 0x000000000000791b */ /* 0x000fd80003800000 */
.L_x_1506:
[----:B------:R-:W-:Y:S01]  /*bed0*/  ISETP.GT.AND P0, PT, R17, R22, PT ;  /* 0x000000161100720c */ /* 0x000fe20003f04270 */
[----:B------:R-:W-:Y:S01]  /*bee0*/  FADD R16, R27, R23 ;  /* 0x000000171b107221 */ /* 0x000fe20000000000 */
[----:B------:R-:W-:Y:S02]  /*bef0*/  LOP3.LUT R17, RZ, R36, RZ, 0x33, !PT ;  /* 0x00000024ff117212 */ /* 0x000fe400078e33ff */
[----:B------:R-:W-:-:S03]  /*bf00*/  SEL R22, R28, RZ, !P0 ;  /* 0x000000ff1c167207 */ /* 0x000fc60004000000 */
[----:B------:R-:W-:Y:S02]  /*bf10*/  IMAD.IADD R0, R17, 0x1, R0 ;  /* 0x0000000111007824 */ /* 0x000fe400078e0200 */
[----:B------:R-:W-:-:S04]  /*bf20*/  IMAD.IADD R22, R29, 0x1, R22 ;  /* 0x000000011d167824 */ /* 0x000fc800078e0216 */
[----:B------:R-:W-:Y:S02]  /*bf30*/  @!P0 FSEL R27, R16, R27, !P5 ;  /* 0x0000001b101b8208 */ /* 0x000fe40006800000 */
[----:B------:R-:W0:Y:S03]  /*bf40*/  LDC.64 R16, c[0x0][0x3a8] ;  /* 0x0000ea00ff107b82 */ /* 0x000e260000000a00 */
[----:B------:R-:W-:Y:S01]  /*bf50*/  IMAD.MOV.U32 R20, RZ, RZ, R27 ;  /* 0x000000ffff147224 */ /* 0x000fe200078e001b */
[----:B0-----:R-:W-:-:S05]  /*bf60*/  IADD3 R40, P0, PT, R16, 0x200, RZ ;  /* 0x0000020010287810 */ /* 0x001fca0007f1e0ff */
[----:B------:R-:W-:Y:S01]  /*bf70*/  IMAD.X R43, RZ, RZ, R17, P0 ;  /* 0x000000ffff2b7224 */ /* 0x000fe200000e0611 */
[----:B------:R-:W-:Y:S07]  /*bf80*/  BRA `(.L_x_1507) ;  /* 0xffffffcc00807947 */ /* 0x000fee000383ffff */
.L_x_1440:
[----:B------:R-:W-:Y:S01]  /*bf90*/  BSSY B0, `(.L_x_1508) ;  /* 0x0000006000007945 */ /* 0x000fe20003800000 */
[----:B------:R-:W-:Y:S01]  /*bfa0*/  PLOP3.LUT P0, PT, P0, PT, PT, 0x8, 0x80 ;  /* 0x000000000080781c */ /* 0x000fe2000070e170 */
[----:B------:R-:W-:-:S12]  /*bfb0*/  IMAD.MOV.U32 R20, RZ, RZ, -0x1 ;  /* 0xffffffffff147424 */ /* 0x000fd800078e00ff */
[----:B------:R-:W-:Y:S05]  /*bfc0*/  WARPSYNC.COLLECTIVE R20, `(.L_x_1509) ;  /* 0x0000000014087348 */ /* 0x000fea0003c00000 */
[----:B------:R-:W-:Y:S01]  /*bfd0*/  VOTE.ANY P0, P0 ;  /* 0x0000000000ff7806 */ /* 0x000fe20000000100 */
[----:B------:R-:W-:-:S12]  /*bfe0*/  ENDCOLLECTIVE ;  /* 0x000000000000791b */ /* 0x000fd80003800000 */
.L_x_1509:
[----:B------:R-:W-:Y:S05]  /*bff0*/  BSYNC B0 ;  /* 0x0000000000007941 */ /* 0x000fea0003800000 */
.L_x_1508:
[----:B------:R-:W-:Y:S05]  /*c000*/  BRA `(.L_x_1510) ;  /* 0xffffffcc008c7947 */ /* 0x000fea000383ffff */
.L_x_1442:
        /* <DEDUP_REMOVED lines=8> */
.L_x_1512:
[----:B------:R-:W-:Y:S05]  /*c090*/  BSYNC B0 ;  /* 0x0000000000007941 */ /* 0x000fea0003800000 */
.L_x_1511:
[----:B------:R-:W-:Y:S01]  /*c0a0*/  LOP3.LUT R20, R20, 0x80000000, R26, 0xec, !PT ;  /* 0x8000000014147812 */ /* 0x000fe200078eec1a */
[----:B------:R-:W-:Y:S01]  /*c0b0*/  IMAD.MOV.U32 R21, RZ, RZ, R16 ;  /* 0x000000ffff157224 */ /* 0x000fe200078e0010 */
[----:B------:R-:W-:Y:S01]  /*c0c0*/  ISETP.NE.AND P5, PT, R16, RZ, PT ;  /* 0x000000ff1000720c */ /* 0x000fe20003fa5270 */
[----:B------:R-:W-:Y:S02]  /*c0d0*/  IMAD.MOV.U32 R18, RZ, RZ, 0x1 ;  /* 0x00000001ff127424 */ /* 0x000fe400078e00ff */
[----:B------:R-:W-:Y:S02]  /*c0e0*/  VIADD R19, R20, 0xffffffff ;  /* 0xffffffff14137836 */ /* 0x000fe40000000000 */
[----:B------:R-:W-:-:S03]  /*c0f0*/  VIADD R0, R0, 0xffffffe0 ;  /* 0xffffffe000007836 */ /* 0x000fc60000000000 */
[----:B------:R-:W-:Y:S01]  /*c100*/  LOP3.LUT R29, R20, R19, RZ, 0xc, !PT ;  /* 0x00000013141d7212 */ /* 0x000fe200078e0cff */
[----:B------:R-:W-:-:S05]  /*c110*/  IMAD.MOV.U32 R20, RZ, RZ, -0x1 ;  /* 0xffffffffff147424 */ /* 0x000fca00078e00ff */
[----:B------:R-:W0:Y:S02]  /*c120*/  POPC R29, R29 ;  /* 0x0000001d001d7309 */ /* 0x000e240000000000 */
[----:B0-----:R-:W-:-:S07]  /*c130*/  IMAD.MOV.U32 R19, RZ, RZ, R29 ;  /* 0x000000ffff137224 */ /* 0x001fce00078e001d */
[----:B------:R-:W-:Y:S05]  /*c140*/  WARPSYNC.COLLECTIVE R20, `(.L_x_1513) ;  /* 0x0000000014087348 */ /* 0x000fea0003c00000 */
[----:B------:R0:W1:Y:S02]  /*c150*/  SHFL.DOWN P0, R23, R21, R18, R19 ;  /* 0x0800001215177389 */ /* 0x0000640000000013 */
[----:B01----:R-:W-:Y:S05]  /*c160*/  ENDCOLLECTIVE ;  /* 0x000000000000791b */ /* 0x003fea0003800000 */
.L_x_1513:
[----:B------:R-:W-:Y:S01]  /*c170*/  IMAD.MOV.U32 R21, RZ, RZ, R17 ;  /* 0x000000ffff157224 */ /* 0x000fe200078e0011 */
[----:B------:R-:W-:-:S07]  /*c180*/  MOV R42, R23 ;  /* 0x00000017002a7202 */ /* 0x000fce0000000f00 */
[----:B------:R-:W-:Y:S05]  /*c190*/  WARPSYNC.COLLECTIVE R20, `(.L_x_1514) ;  /* 0x0000000014087348 */ /* 0x000fea0003c00000 */
[----:B------:R0:W1:Y:S02]  /*c1a0*/  SHFL.DOWN P0, R23, R21, R18, R19 ;  /* 0x0800001215177389 */ /* 0x0000640000000013 */
[----:B01----:R-:W-:Y:S05]  /*c1b0*/  ENDCOLLECTIVE ;  /* 0x000000000000791b */ /* 0x003fea0003800000 */
.L_x_1514:
        /* <DEDUP_REMOVED lines=14> */
.L_x_1515:
[----:B------:R-:W-:Y:S02]  /*c2a0*/  IMAD.MOV.U32 R21, RZ, RZ, R28 ;  /* 0x000000ffff157224 */ /* 0x000fe400078e001c */
[----:B------:R-:W-:-:S07]  /*c2b0*/  IMAD.MOV.U32 R16, RZ, RZ, R23 ;  /* 0x000000ffff107224 */ /* 0x000fce00078e0017 */
[----:B------:R-:W-:Y:S05]  /*c2c0*/  WARPSYNC.COLLECTIVE R20, `(.L_x_1516) ;  /* 0x0000000014087348 */ /* 0x000fea0003c00000 */
[----:B------:R0:W1:Y:S02]  /*c2d0*/  SHFL.DOWN P0, R23, R21, R18, R19 ;  /* 0x0800001215177389 */ /* 0x0000640000000013 */
[----:B01----:R-:W-:Y:S05]  /*c2e0*/  ENDCOLLECTIVE ;  /* 0x000000000000791b */ /* 0x003fea0003800000 */
.L_x_1516:
[----:B------:R-:W-:-:S05]  /*c2f0*/  SEL R17, R16, RZ, !P5 ;  /* 0x000000ff10117207 */ /* 0x000fca0006800000 */
[----:B------:R-:W-:Y:S02]  /*c300*/  IMAD.IADD R16, R42, 0x1, R17 ;  /* 0x000000012a107824 */ /* 0x000fe400078e0211 */
[----:B------:R-:W-:Y:S02]  /*c310*/  VIADD R42, R39, 0x4 ;  /* 0x00000004272a7836 */ /* 0x000fe40000000000 */
[----:B------:R-:W-:Y:S02]  /*c320*/  IMAD.MOV.U32 R21, RZ, RZ, R16 ;  /* 0x000000ffff157224 */ /* 0x000fe400078e0010 */
[----:B------:R-:W-:Y:S02]  /*c330*/  IMAD.MOV.U32 R18, RZ, RZ, 0x4 ;  /* 0x00000004ff127424 */ /* 0x000fe400078e00ff */
[----:B------:R-:W-:-:S05]  /*c340*/  FADD R23, R28, R23 ;  /* 0x000000171c177221 */ /* 0x000fca0000000000 */
[----:B------:R-:W-:-:S07]  /*c350*/  @!P5 FSEL R28, R23, R28, !P6 ;  /* 0x0000001c171cd208 */ /* 0x000fce0007000000 */
[----:B------:R-:W-:Y:S05]  /*c360*/  WARPSYNC.COLLECTIVE R20, `(.L_x_1517) ;  /* 0x0000000014087348 */ /* 0x000fea0003c00000 */
[----:B------:R0:W1:Y:S02]  /*c370*/  SHFL.DOWN P0, R23, R21, R18, R19 ;  /* 0x0800001215177389 */ /* 0x0000640000000013 */
[----:B01----:R-:W-:Y:S05]  /*c380*/  ENDCOLLECTIVE ;  /* 0x000000000000791b */ /* 0x003fea0003800000 */
.L_x_1517:
[----:B------:R-:W-:Y:S02]  /*c390*/  ISETP.GT.AND P5, PT, R42, R29, PT ;  /* 0x0000001d2a00720c */ /* 0x000fe40003fa4270 */
[----:B------:R-:W-:Y:S01]  /*c3a0*/  ISETP.NE.AND P6, PT, R16, RZ, PT ;  /* 0x000000ff1000720c */ /* 0x000fe20003fc5270 */
[----:B------:R-:W-:Y:S01]  /*c3b0*/  IMAD.MOV.U32 R21, RZ, RZ, R28 ;  /* 0x000000ffff157224 */ /* 0x000fe200078e001c */
[----:B------:R-:W-:-:S05]  /*c3c0*/  SEL R23, R23, RZ, !P5 ;  /* 0x000000ff17177207 */ /* 0x000fca0006800000 */
[----:B------:R-:W-:Y:S01]  /*c3d0*/  IMAD.IADD R42, R16, 0x1, R23 ;  /* 0x00000001102a7824 */ /* 0x000fe200078e0217 */
[----:B------:R-:W-:-:S07]  /*c3e0*/  IADD3 R16, PT, PT, R39, 0x8, RZ ;  /* 0x0000000827107810 */ /* 0x000fce0007ffe0ff */
[----:B------:R-:W-:Y:S05]  /*c3f0*/  WARPSYNC.COLLECTIVE R20, `(.L_x_1518) ;  /* 0x0000000014087348 */ /* 0x000fea0003c00000 */
[----:B------:R0:W1:Y:S02]  /*c400*/  SHFL.DOWN P0, R23, R21, R18, R19 ;  /* 0x0800001215177389 */ /* 0x0000640000000013 */
[----:B01----:R-:W-:Y:S05]  /*c410*/  ENDCOLLECTIVE ;  /* 0x000000000000791b */ /* 0x003fea0003800000 */
.L_x_1518:
[----:B------:R-:W-:Y:S02]  /*c420*/  IMAD.MOV.U32 R21, RZ, RZ, R42 ;  /* 0x000000ffff157224 */ /* 0x000fe400078e002a */
[----:B------:R-:W-:Y:S02]  /*c430*/  IMAD.MOV.U32 R18, RZ, RZ, 0x8 ;  /* 0x00000008ff127424 */ /* 0x000fe400078e00ff */
[----:B------:R-:W-:-:S07]  /*c440*/  IMAD.MOV.U32 R45, RZ, RZ, R23 ;  /* 0x000000ffff2d7224 */ /* 0x000fce00078e0017 */
[----:B------:R-:W-:Y:S05]  /*c450*/  WARPSYNC.COLLECTIVE R20, `(.L_x_1519) ;  /* 0x0000000014087348 */ /* 0x000fea0003c00000 */
[----:B------:R0:W1:Y:S02]  /*c460*/  SHFL.DOWN P0, R23, R21, R18, R19 ;  /* 0x0800001215177389 */ /* 0x0000640000000013 */
[----:B01----:R-:W-:Y:S05]  /*c470*/  ENDCOLLECTIVE ;  /* 0x000000000000791b */ /* 0x003fea0003800000 */
.L_x_1519:
        /* <DEDUP_REMOVED lines=9> */
.L_x_1520:
        /* <DEDUP_REMOVED lines=8> */
.L_x_1521:
        /* <DEDUP_REMOVED lines=8> */
.L_x_1522:
[----:B------:R-:W-:Y:S05]  /*c610*/  WARPSYNC.COLLECTIVE R20, `(.L_x_1523) ;  /* 0x0000000014087348 */ /* 0x000fea0003c00000 */
[----:B------:R-:W-:Y:S01]  /*c620*/  VOTE.ALL P4, P4 ;  /* 0x0000000000ff7806 */ /* 0x000fe20002080000 */
[----:B------:R-:W-:-:S12]  /*c630*/  ENDCOLLECTIVE ;  /* 0x000000000000791b */ /* 0x000fd80003800000 */
.L_x_1523:
[----:B------:R-:W-:Y:S01]  /*c640*/  ISETP.GT.AND P0, PT, R42, R29, PT ;  /* 0x0000001d2a00720c */ /* 0x000fe20003f04270 */
[----:B------:R-:W-:-:S03]  /*c650*/  IMAD.MOV.U32 R45, RZ, RZ, R23 ;  /* 0x000000ffff2d7224 */ /* 0x000fc600078e0017 */
[----:B------:R-:W-:Y:S01]  /*c660*/  SEL R16, R16, RZ, !P0 ;  /* 0x000000ff10107207 */ /* 0x000fe20004000000 */
[----:B------:R-:W-:-:S08]  /*c670*/  FADD R45, R28, R45 ;  /* 0x0000002d1c2d7221 */ /* 0x000fd00000000000 */
[----:B------:R-:W-:Y:S02]  /*c680*/  @!P0 FSEL R28, R45, R28, !P5 ;  /* 0x0000001c2d1c8208 */ /* 0x000fe40006800000 */
[----:B------:R-:W-:Y:S02]  /*c690*/  ISETP.NE.AND P5, PT, R22, RZ, PT ;  /* 0x000000ff1600720c */ /* 0x000fe40003fa5270 */
[----:B------:R-:W-:-:S11]  /*c6a0*/  IADD3 R22, PT, PT, R17, R16, R22 ;  /* 0x0000001011167210 */ /* 0x000fd60007ffe016 */
[----:B------:R-:W-:-:S04]  /*c6b0*/  @!P5 FADD R27, R28, R27 ;  /* 0x0000001b1c1bd221 */ /* 0x000fc80000000000 */
[----:B------:R-:W-:Y:S01]  /*c6c0*/  IMAD.MOV.U32 R20, RZ, RZ, R27 ;  /* 0x000000ffff147224 */ /* 0x000fe200078e001b */
[----:B------:R-:W-:Y:S06]  /*c6d0*/  BRA `(.L_x_1524) ;  /* 0xffffffc800d07947 */ /* 0x000fec000383ffff */
.L_x_1525:
        /* <DEDUP_REMOVED lines=10> */
.L_x_1636:


//--------------------- .text._ZN6thrust24THRUST_300001_SM_1000_NS8cuda_cub4core6detail13_kernel_agentINS1_15__reduce_by_key9InitAgentIN3cub18CUB_300001_SM_100024ReduceByKeyScanTileStateIfiLb1EEEiPiEEJSA_iSB_EEEvDpT0_ --------------------------
	.section	.text._ZN6thrust24THRUST_300001_SM_1000_NS8cuda_cub4core6detail13_kernel_agentINS1_15__reduce_by_key9InitAgentIN3cub18CUB_300001_SM_100024ReduceByKeyScanTileStateIfiLb1EEEiPiEEJSA_iSB_EEEvDpT0_,"ax",@progbits
	.align	128
        .global         _ZN6thrust24THRUST_300001_SM_1000_NS8cuda_cub4core6detail13_kernel_agentINS1_15__reduce_by_key9InitAgentIN3cub18CUB_300001_SM_100024ReduceByKeyScanTileStateIfiLb1EEEiPiEEJSA_iSB_EEEvDpT0_
        .type           _ZN6thrust24THRUST_300001_SM_1000_NS8cuda_cub4core6detail13_kernel_agentINS1_15__reduce_by_key9InitAgentIN3cub18CUB_300001_SM_100024ReduceByKeyScanTileStateIfiLb1EEEiPiEEJSA_iSB_EEEvDpT0_,@function
        .size           _ZN6thrust24THRUST_300001_SM_1000_NS8cuda_cub4core6detail13_kernel_agentINS1_15__reduce_by_key9InitAgentIN3cub18CUB_300001_SM_100024ReduceByKeyScanTileStateIfiLb1EEEiPiEEJSA_iSB_EEEvDpT0_,(.L_x_1637 - _ZN6thrust24THRUST_300001_SM_1000_NS8cuda_cub4core6detail13_kernel_agentINS1_15__reduce_by_key9InitAgentIN3cub18CUB_300001_SM_100024ReduceByKeyScanTileStateIfiLb1EEEiPiEEJSA_iSB_EEEvDpT0_)
        .other          _ZN6thrust24THRUST_300001_SM_1000_NS8cuda_cub4core6detail13_kernel_agentINS1_15__reduce_by_key9InitAgentIN3cub18CUB_300001_SM_100024ReduceByKeyScanTileStateIfiLb1EEEiPiEEJSA_iSB_EEEvDpT0_,@"STO_CUDA_ENTRY STV_DEFAULT"
_ZN6thrust24THRUST_300001_SM_1000_NS8cuda_cub4core6detail13_kernel_agentINS1_15__reduce_by_key9InitAgentIN3cub18CUB_300001_SM_100024ReduceByKeyScanTileStateIfiLb1EEEiPiEEJSA_iSB_EEEvDpT0_:
.text._ZN6thrust24THRUST_300001_SM_1000_NS8cuda_cub4core6detail13_kernel_agentINS1_15__reduce_by_key9InitAgentIN3cub18CUB_300001_SM_100024ReduceByKeyScanTileStateIfiLb1EEEiPiEEJSA_iSB_EEEvDpT0_:
        /* <DEDUP_REMOVED lines=22> */
[----:B0-----:R-:W-:Y:S01]  /*0160*/  STG.E desc[UR4][R2.64], RZ ;  /* 0x000000ff02007986 */ /* 0x001fe2000c101904 */
[----:B------:R-:W-:Y:S05]  /*0170*/  EXIT ;  /* 0x000000000000794d */ /* 0x000fea0003800000 */
.L_x_1526:
        /* <DEDUP_REMOVED lines=16> */
.L_x_1637:


//--------------------- .text._Z11mapFunctionPiPfS0_S0_S0_i --------------------------
	.section	.text._Z11mapFunctionPiPfS0_S0_S0_i,"ax",@progbits
	.align	128
        .global         _Z11mapFunctionPiPfS0_S0_S0_i
        .type           _Z11mapFunctionPiPfS0_S0_S0_i,@function
        .size           _Z11mapFunctionPiPfS0_S0_S0_i,(.L_x_1607 - _Z11mapFunctionPiPfS0_S0_S0_i)
        .other          _Z11mapFunctionPiPfS0_S0_S0_i,@"STO_CUDA_ENTRY STV_DEFAULT"
_Z11mapFunctionPiPfS0_S0_S0_i:
.text._Z11mapFunctionPiPfS0_S0_S0_i:
[----:B------:R-:W-:Y:S01]  /*0000*/  LDC R1, c[0x0][0x37c] ;  /* 0x0000df00ff017b82 */ /* 0x000fe20000000800 */
[----:B------:R-:W0:Y:S01]  /*0010*/  S2R R10, SR_TID.X ;  /* 0x00000000000a7919 */ /* 0x000e220000002100 */
[----:B------:R-:W1:Y:S06]  /*0020*/  LDCU UR4, c[0x0][0x3a8] ;  /* 0x00007500ff0477ac */ /* 0x000e6c0008000800 */
[----:B------:R-:W0:Y:S01]  /*0030*/  S2UR UR5, SR_CTAID.X ;  /* 0x00000000000579c3 */ /* 0x000e220000002500 */
[----:B------:R-:W-:Y:S01]  /*0040*/  HFMA2 R11, -RZ, RZ, 0, 0 ;  /* 0x00000000ff0b7431 */ /* 0x000fe200000001ff */
[----:B------:R-:W2:Y:S06]  /*0050*/  LDCU.64 UR14, c[0x0][0x358] ;  /* 0x00006b00ff0e77ac */ /* 0x000eac0008000a00 */
[----:B------:R-:W0:Y:S01]  /*0060*/  LDC R3, c[0x0][0x360] ;  /* 0x0000d800ff037b82 */ /* 0x000e220000000800 */
[----:B-1----:R-:W-:Y:S01]  /*0070*/  UISETP.GE.AND UP0, UPT, UR4, 0x1, UPT ;  /* 0x000000010400788c */ /* 0x002fe2000bf06270 */
[----:B0-----:R-:W-:-:S08]  /*0080*/  IMAD R10, R3, UR5, R10 ;  /* 0x00000005030a7c24 */ /* 0x001fd0000f8e020a */
[----:B--2---:R-:W-:Y:S05]  /*0090*/  BRA.U !UP0, `(.L_x_1527) ;  /* 0x0000001908687547 */ /* 0x004fea000b800000 */
[----:B------:R-:W0:Y:S08]  /*00a0*/  LDC.64 R2, c[0x0][0x388] ;  /* 0x0000e200ff027b82 */ /* 0x000e300000000a00 */
[----:B------:R-:W1:Y:S01]  /*00b0*/  LDC.64 R4, c[0x0][0x398] ;  /* 0x0000e600ff047b82 */ /* 0x000e620000000a00 */
[----:B0-----:R-:W-:-:S05]  /*00c0*/  IMAD.WIDE R2, R10, 0x4, R2 ;  /* 0x000000040a027825 */ /* 0x001fca00078e0202 */
[----:B------:R0:W5:Y:S01]  /*00d0*/  LDG.E R9, desc[UR14][R2.64] ;  /* 0x0000000e02097981 */ /* 0x000162000c1e1900 */
[----:B-1----:R-:W-:-:S05]  /*00e0*/  IMAD.WIDE R4, R10, 0x4, R4 ;  /* 0x000000040a047825 */ /* 0x002fca00078e0204 */
[----:B------:R0:W5:Y:S01]  /*00f0*/  LDG.E R8, desc[UR14][R4.64] ;  /* 0x0000000e04087981 */ /* 0x000162000c1e1900 */
[----:B------:R-:W-:Y:S01]  /*0100*/  UISETP.GE.U32.AND UP0, UPT, UR4, 0x8, UPT ;  /* 0x000000080400788c */ /* 0x000fe2000bf06070 */
[----:B------:R-:W-:Y:S02]  /*0110*/  MOV R7, 0x7f7fffff ;  /* 0x7f7fffff00077802 */ /* 0x000fe40000000f00 */
[----:B------:R-:W-:Y:S02]  /*0120*/  MOV R6, RZ ;  /* 0x000000ff00067202 */ /* 0x000fe40000000f00 */
[----:B------:R-:W-:Y:S01]  /*0130*/  MOV R11, RZ ;  /* 0x000000ff000b7202 */ /* 0x000fe20000000f00 */
[----:B------:R-:W-:-:S03]  /*0140*/  ULOP3.LUT UR12, UR4, 0x7, URZ, 0xc0, !UPT ;  /* 0x00000007040c7892 */ /* 0x000fc6000f8ec0ff */
[----:B0-----:R-:W-:Y:S09]  /*0150*/  BRA.U !UP0, `(.L_x_1528) ;  /* 0x0000000d08387547 */ /* 0x001ff2000b800000 */
[----:B------:R-:W0:Y:S01]  /*0160*/  LDCU.64 UR8, c[0x0][0x390] ;  /* 0x00007200ff0877ac */ /* 0x000e220008000a00 */
[----:B------:R-:W-:Y:S01]  /*0170*/  HFMA2 R19, -RZ, RZ, 0, 0 ;  /* 0x00000000ff137431 */ /* 0x000fe200000001ff */
[----:B------:R-:W-:Y:S01]  /*0180*/  MOV R7, 0x7f7fffff ;  /* 0x7f7fffff00077802 */ /* 0x000fe20000000f00 */
[----:B------:R-:W1:Y:S01]  /*0190*/  LDCU.64 UR10, c[0x0][0x3a0] ;  /* 0x00007400ff0a77ac */ /* 0x000e620008000a00 */
[----:B------:R-:W-:Y:S01]  /*01a0*/  MOV R11, RZ ;  /* 0x000000ff000b7202 */ /* 0x000fe20000000f00 */
[----:B------:R-:W-:-:S06]  /*01b0*/  ULOP3.LUT UR4, UR4, 0x7ffffff8, URZ, 0xc0, !UPT ;  /* 0x7ffffff804047892 */ /* 0x000fcc000f8ec0ff */
[----:B------:R-:W-:Y:S01]  /*01c0*/  MOV R6, UR4 ;  /* 0x0000000400067c02 */ /* 0x000fe20008000f00 */
[----:B0-----:R-:W-:Y:S02]  /*01d0*/  UIADD3 UR7, UP0, UPT, UR8, 0x10, URZ ;  /* 0x0000001008077890 */ /* 0x001fe4000ff1e0ff */
[----:B-1----:R-:W-:Y:S02]  /*01e0*/  UIADD3 UR5, UP1, UPT, UR10, 0x10, URZ ;  /* 0x000000100a057890 */ /* 0x002fe4000ff3e0ff */
[----:B------:R-:W-:Y:S02]  /*01f0*/  UIADD3.X UR8, UPT, UPT, URZ, UR9, URZ, UP0, !UPT ;  /* 0x00000009ff087290 */ /* 0x000fe400087fe4ff */
[----:B------:R-:W-:Y:S01]  /*0200*/  MOV R4, UR7 ;  /* 0x0000000700047c02 */ /* 0x000fe20008000f00 */
[----:B------:R-:W-:Y:S01]  /*0210*/  UIADD3.X UR6, UPT, UPT, URZ, UR11, URZ, UP1, !UPT ;  /* 0x0000000bff067290 */ /* 0x000fe20008ffe4ff */
[----:B------:R-:W-:Y:S02]  /*0220*/  MOV R2, UR5 ;  /* 0x0000000500027c02 */ /* 0x000fe40008000f00 */
[----:B------:R-:W-:-:S03]  /*0230*/  MOV R5, UR8 ;  /* 0x0000000800057c02 */ /* 0x000fc60008000f00 */
[----:B------:R-:W-:-:S07]  /*0240*/  MOV R3, UR6 ;  /* 0x0000000600037c02 */ /* 0x000fce0008000f00 */
.L_x_1553:
[----:B------:R-:W2:Y:S04]  /*0250*/  LDG.E R13, desc[UR14][R2.64+-0x10] ;  /* 0xfffff00e020d7981 */ /* 0x000ea8000c1e1900 */
[----:B------:R-:W3:Y:S01]  /*0260*/  LDG.E R0, desc[UR14][R4.64+-0x10] ;  /* 0xfffff00e04007981 */ /* 0x000ee2000c1e1900 */
[----:B------:R-:W-:Y:S01]  /*0270*/  BSSY.RECONVERGENT B0, `(.L_x_1529) ;  /* 0x0000011000007945 */ /* 0x000fe20003800200 */
[----:B--2--5:R-:W-:Y:S01]  /*0280*/  FADD R13, -R8, R13 ;  /* 0x0000000d080d7221 */ /* 0x024fe20000000100 */
[----:B---3--:R-:W-:-:S03]  /*0290*/  FADD R0, -R9, R0 ;  /* 0x0000000009007221 */ /* 0x008fc60000000100 */
[----:B------:R-:W-:-:S04]  /*02a0*/  FMUL R13, R13, R13 ;  /* 0x0000000d0d0d7220 */ /* 0x000fc80000400000 */
[----:B------:R-:W-:-:S04]  /*02b0*/  FFMA R14, R0, R0, R13 ;  /* 0x00000000000e7223 */ /* 0x000fc8000000000d */
[----:B------:R0:W1:Y:S01]  /*02c0*/  MUFU.RSQ R13, R14 ;  /* 0x0000000e000d7308 */ /* 0x0000620000001400 */
[----:B------:R-:W-:-:S04]  /*02d0*/  IADD3 R0, PT, PT, R14, -0xd000000, RZ ;  /* 0xf30000000e007810 */ /* 0x000fc80007ffe0ff */
[----:B------:R-:W-:-:S13]  /*02e0*/  ISETP.GT.U32.AND P0, PT, R0, 0x727fffff, PT ;  /* 0x727fffff0000780c */ /* 0x000fda0003f04070 */
[----:B01----:R-:W-:Y:S05]  /*02f0*/  @!P0 BRA `(.L_x_1530) ;  /* 0x0000000000108947 */ /* 0x003fea0003800000 */
[----:B------:R-:W-:Y:S02]  /*0300*/  MOV R0, R14 ;  /* 0x0000000e00007202 */ /* 0x000fe40000000f00 */
[----:B------:R-:W-:-:S07]  /*0310*/  MOV R12, 0x330 ;  /* 0x00000330000c7802 */ /* 0x000fce0000000f00 */
[----:B------:R-:W-:Y:S05]  /*0320*/  CALL.REL.NOINC `($__internal_6_$__cuda_sm20_sqrt_rn_f32_slowpath) ;  /* 0x0000001400d47944 */ /* 0x000fea0003c00000 */
[----:B------:R-:W-:Y:S05]  /*0330*/  BRA `(.L_x_1531) ;  /* 0x0000000000107947 */ /* 0x000fea0003800000 */
.L_x_1530:
[----:B------:R-:W-:Y:S01]  /*0340*/  FMUL.FTZ R15, R14, R13 ;  /* 0x0000000d0e0f7220 */ /* 0x000fe20000410000 */
[----:B------:R-:W-:-:S03]  /*0350*/  FMUL.FTZ R12, R13, 0.5 ;  /* 0x3f0000000d0c7820 */ /* 0x000fc60000410000 */
[----:B------:R-:W-:-:S04]  /*0360*/  FFMA R0, -R15, R15, R14 ;  /* 0x0000000f0f007223 */ /* 0x000fc8000000010e */
[----:B------:R-:W-:-:S07]  /*0370*/  FFMA R15, R0, R12, R15 ;  /* 0x0000000c000f7223 */ /* 0x000fce000000000f */
.L_x_1531:
[----:B------:R-:W-:Y:S05]  /*0380*/  BSYNC.RECONVERGENT B0 ;  /* 0x0000000000007941 */ /* 0x000fea0003800200 */
.L_x_1529:
[----:B------:R-:W2:Y:S04]  /*0390*/  LDG.E R13, desc[UR14][R2.64+-0xc] ;  /* 0xfffff40e020d7981 */ /* 0x000ea8000c1e1900 */
[----:B------:R-:W3:Y:S01]  /*03a0*/  LDG.E R0, desc[UR14][R4.64+-0xc] ;  /* 0xfffff40e04007981 */ /* 0x000ee2000c1e1900 */
[CC--:B------:R-:W-:Y:S01]  /*03b0*/  FSETP.GEU.AND P0, PT, R15.reuse, R7.reuse, PT ;  /* 0x000000070f00720b */ /* 0x0c0fe20003f0e000 */
[----:B------:R-:W-:Y:S03]  /*03c0*/  BSSY.RECONVERGENT B0, `(.L_x_1532) ;  /* 0x0000013000007945 */ /* 0x000fe60003800200 */
[----:B------:R-:W-:Y:S02]  /*03d0*/  FSEL R7, R15, R7, !P0 ;  /* 0x000000070f077208 */ /* 0x000fe40004000000 */
[----:B------:R-:W-:Y:S01]  /*03e0*/  SEL R11, R19, R11, !P0 ;  /* 0x0000000b130b7207 */ /* 0x000fe20004000000 */
[----:B--2---:R-:W-:Y:S01]  /*03f0*/  FADD R13, -R8, R13 ;  /* 0x0000000d080d7221 */ /* 0x004fe20000000100 */
        /* <DEDUP_REMOVED lines=11> */
.L_x_1533:
[----:B------:R-:W-:Y:S01]  /*04b0*/  FMUL.FTZ R15, R14, R13 ;  /* 0x0000000d0e0f7220 */ /* 0x000fe20000410000 */
[----:B------:R-:W-:-:S03]  /*04c0*/  FMUL.FTZ R12, R13, 0.5 ;  /* 0x3f0000000d0c7820 */ /* 0x000fc60000410000 */
[----:B------:R-:W-:-:S04]  /*04d0*/  FFMA R0, -R15, R15, R14 ;  /* 0x0000000f0f007223 */ /* 0x000fc8000000010e */
[----:B------:R-:W-:-:S07]  /*04e0*/  FFMA R15, R0, R12, R15 ;  /* 0x0000000c000f7223 */ /* 0x000fce000000000f */
.L_x_1534:
[----:B------:R-:W-:Y:S05]  /*04f0*/  BSYNC.RECONVERGENT B0 ;  /* 0x0000000000007941 */ /* 0x000fea0003800200 */
.L_x_1532:
[----:B------:R-:W2:Y:S04]  /*0500*/  LDG.E R13, desc[UR14][R2.64+-0x8] ;  /* 0xfffff80e020d7981 */ /* 0x000ea8000c1e1900 */
[----:B------:R-:W3:Y:S01]  /*0510*/  LDG.E R0, desc[UR14][R4.64+-0x8] ;  /* 0xfffff80e04007981 */ /* 0x000ee2000c1e1900 */
[CC--:B------:R-:W-:Y:S01]  /*0520*/  FSETP.GEU.AND P0, PT, R15.reuse, R7.reuse, PT ;  /* 0x000000070f00720b */ /* 0x0c0fe20003f0e000 */
[----:B------:R-:W-:Y:S03]  /*0530*/  BSSY.RECONVERGENT B0, `(.L_x_1535) ;  /* 0x0000013000007945 */ /* 0x000fe60003800200 */
[----:B------:R-:W-:-:S09]  /*0540*/  FSEL R7, R15, R7, !P0 ;  /* 0x000000070f077208 */ /* 0x000fd20004000000 */
[----:B------:R-:W-:Y:S01]  /*0550*/  @!P0 IADD3 R11, PT, PT, R19, 0x1, RZ ;  /* 0x00000001130b8810 */ /* 0x000fe20007ffe0ff */
        /* <DEDUP_REMOVED lines=12> */
.L_x_1536:
[----:B------:R-:W-:Y:S01]  /*0620*/  FMUL.FTZ R15, R14, R13 ;  /* 0x0000000d0e0f7220 */ /* 0x000fe20000410000 */
[----:B------:R-:W-:-:S03]  /*0630*/  FMUL.FTZ R12, R13, 0.5 ;  /* 0x3f0000000d0c7820 */ /* 0x000fc60000410000 */
[----:B------:R-:W-:-:S04]  /*0640*/  FFMA R0, -R15, R15, R14 ;  /* 0x0000000f0f007223 */ /* 0x000fc8000000010e */
[----:B------:R-:W-:-:S07]  /*0650*/  FFMA R15, R0, R12, R15 ;  /* 0x0000000c000f7223 */ /* 0x000fce000000000f */
.L_x_1537:
[----:B------:R-:W-:Y:S05]  /*0660*/  BSYNC.RECONVERGENT B0 ;  /* 0x0000000000007941 */ /* 0x000fea0003800200 */
.L_x_1535:
        /* <DEDUP_REMOVED lines=18> */
.L_x_1539:
[----:B------:R-:W-:Y:S01]  /*0790*/  FMUL.FTZ R15, R14, R13 ;  /* 0x0000000d0e0f7220 */ /* 0x000fe20000410000 */
[----:B------:R-:W-:-:S03]  /*07a0*/  FMUL.FTZ R12, R13, 0.5 ;  /* 0x3f0000000d0c7820 */ /* 0x000fc60000410000 */
[----:B------:R-:W-:-:S04]  /*07b0*/  FFMA R0, -R15, R15, R14 ;  /* 0x0000000f0f007223 */ /* 0x000fc8000000010e */
[----:B------:R-:W-:-:S07]  /*07c0*/  FFMA R15, R0, R12, R15 ;  /* 0x0000000c000f7223 */ /* 0x000fce000000000f */
.L_x_1540:
[----:B------:R-:W-:Y:S05]  /*07d0*/  BSYNC.RECONVERGENT B0 ;  /* 0x0000000000007941 */ /* 0x000fea0003800200 */
.L_x_1538:
        /* <DEDUP_REMOVED lines=18> */
.L_x_1542:
[----:B------:R-:W-:Y:S01]  /*0900*/  FMUL.FTZ R15, R14, R13 ;  /* 0x0000000d0e0f7220 */ /* 0x000fe20000410000 */
[----:B------:R-:W-:-:S03]  /*0910*/  FMUL.FTZ R12, R13, 0.5 ;  /* 0x3f0000000d0c7820 */ /* 0x000fc60000410000 */
[----:B------:R-:W-:-:S04]  /*0920*/  FFMA R0, -R15, R15, R14 ;  /* 0x0000000f0f007223 */ /* 0x000fc8000000010e */
[----:B------:R-:W-:-:S07]  /*0930*/  FFMA R15, R0, R12, R15 ;  /* 0x0000000c000f7223 */ /* 0x000fce000000000f */
.L_x_1543:
[----:B------:R-:W-:Y:S05]  /*0940*/  BSYNC.RECONVERGENT B0 ;  /* 0x0000000000007941 */ /* 0x000fea0003800200 */
.L_x_1541:
        /* <DEDUP_REMOVED lines=18> */
.L_x_1545:
[----:B------:R-:W-:Y:S01]  /*0a70*/  FMUL.FTZ R15, R14, R13 ;  /* 0x0000000d0e0f7220 */ /* 0x000fe20000410000 */
[----:B------:R-:W-:-:S03]  /*0a80*/  FMUL.FTZ R12, R13, 0.5 ;  /* 0x3f0000000d0c7820 */ /* 0x000fc60000410000 */
[----:B------:R-:W-:-:S04]  /*0a90*/  FFMA R0, -R15, R15, R14 ;  /* 0x0000000f0f007223 */ /* 0x000fc8000000010e */
[----:B------:R-:W-:-:S07]  /*0aa0*/  FFMA R15, R0, R12, R15 ;  /* 0x0000000c000f7223 */ /* 0x000fce000000000f */
.L_x_1546:
[----:B------:R-:W-:Y:S05]  /*0ab0*/  BSYNC.RECONVERGENT B0 ;  /* 0x0000000000007941 */ /* 0x000fea0003800200 */
.L_x_1544:
        /* <DEDUP_REMOVED lines=18> */
.L_x_1548:
[----:B------:R-:W-:Y:S01]  /*0be0*/  FMUL.FTZ R15, R14, R13 ;  /* 0x0000000d0e0f7220 */ /* 0x000fe20000410000 */
[----:B------:R-:W-:-:S03]  /*0bf0*/  FMUL.FTZ R12, R13, 0.5 ;  /* 0x3f0000000d0c7820 */ /* 0x000fc60000410000 */
[----:B------:R-:W-:-:S04]  /*0c00*/  FFMA R0, -R15, R15, R14 ;  /* 0x0000000f0f007223 */ /* 0x000fc8000000010e */
[----:B------:R-:W-:-:S07]  /*0c10*/  FFMA R15, R0, R12, R15 ;  /* 0x0000000c000f7223 */ /* 0x000fce000000000f */
.L_x_1549:
[----:B------:R-:W-:Y:S05]  /*0c20*/  BSYNC.RECONVERGENT B0 ;  /* 0x0000000000007941 */ /* 0x000fea0003800200 */
.L_x_1547:
        /* <DEDUP_REMOVED lines=18> */
.L_x_1551:
[----:B------:R-:W-:Y:S01]  /*0d50*/  FMUL.FTZ R15, R14, R13 ;  /* 0x0000000d0e0f7220 */ /* 0x000fe20000410000 */
[----:B------:R-:W-:-:S03]  /*0d60*/  FMUL.FTZ R12, R13, 0.5 ;  /* 0x3f0000000d0c7820 */ /* 0x000fc60000410000 */
[----:B------:R-:W-:-:S04]  /*0d70*/  FFMA R0, -R15, R15, R14 ;  /* 0x0000000f0f007223 */ /* 0x000fc8000000010e */
[----:B------:R-:W-:-:S07]  /*0d80*/  FFMA R15, R0, R12, R15 ;  /* 0x0000000c000f7223 */ /* 0x000fce000000000f */
.L_x_1552:
[----:B------:R-:W-:Y:S05]  /*0d90*/  BSYNC.RECONVERGENT B0 ;  /* 0x0000000000007941 */ /* 0x000fea0003800200 */
.L_x_1550:
[CC--:B------:R-:W-:Y:S02]  /*0da0*/  FSETP.GEU.AND P0, PT, R15.reuse, R7.reuse, PT ;  /* 0x000000070f00720b */ /* 0x0c0fe40003f0e000 */
[----:B------:R-:W-:Y:S02]  /*0db0*/  IADD3 R4, P2, PT, R4, 0x20, RZ ;  /* 0x0000002004047810 */ /* 0x000fe40007f5e0ff */
[----:B------:R-:W-:Y:S02]  /*0dc0*/  IADD3 R2, P3, PT, R2, 0x20, RZ ;  /* 0x0000002002027810 */ /* 0x000fe40007f7e0ff */
[----:B------:R-:W-:Y:S02]  /*0dd0*/  FSEL R7, R15, R7, !P0 ;  /* 0x000000070f077208 */ /* 0x000fe40004000000 */
[----:B------:R-:W-:Y:S02]  /*0de0*/  IADD3.X R5, PT, PT, RZ, R5, RZ, P2, !PT ;  /* 0x00000005ff057210 */ /* 0x000fe400017fe4ff */
[----:B------:R-:W-:-:S03]  /*0df0*/  IADD3.X R3, PT, PT, RZ, R3, RZ, P3, !PT ;  /* 0x00000003ff037210 */ /* 0x000fc60001ffe4ff */
[C---:B------:R-:W-:Y:S02]  /*0e00*/  @!P0 IADD3 R11, PT, PT, R19.reuse, 0x7, RZ ;  /* 0x00000007130b8810 */ /* 0x040fe40007ffe0ff */
[----:B------:R-:W-:-:S04]  /*0e10*/  IADD3 R19, PT, PT, R19, 0x8, RZ ;  /* 0x0000000813137810 */ /* 0x000fc80007ffe0ff */
[----:B------:R-:W-:-:S13]  /*0e20*/  ISETP.NE.AND P1, PT, R19, R6, PT ;  /* 0x000000061300720c */ /* 0x000fda0003f25270 */
[----:B------:R-:W-:Y:S05]  /*0e30*/  @P1 BRA `(.L_x_1553) ;  /* 0xfffffff400041947 */ /* 0x000fea000383ffff */
.L_x_1528:
[----:B------:R-:W-:-:S09]  /*0e40*/  UISETP.NE.AND UP0, UPT, UR12, URZ, UPT ;  /* 0x000000ff0c00728c */ /* 0x000fd2000bf05270 */
[----:B------:R-:W-:Y:S05]  /*0e50*/  BRA.U !UP0, `(.L_x_1527) ;  /* 0x0000000908f87547 */ /* 0x000fea000b800000 */
[----:B------:R-:W0:Y:S01]  /*0e60*/  LDCU UR4, c[0x0][0x3a8] ;  /* 0x00007500ff0477ac */ /* 0x000e220008000800 */
[----:B------:R-:W-:Y:S02]  /*0e70*/  UISETP.GE.U32.AND UP0, UPT, UR12, 0x4, UPT ;  /* 0x000000040c00788c */ /* 0x000fe4000bf06070 */
[----:B0-----:R-:W-:-:S07]  /*0e80*/  ULOP3.LUT UR4, UR4, 0x3, URZ, 0xc0, !UPT ;  /* 0x0000000304047892 */ /* 0x001fce000f8ec0ff */
[----:B------:R-:W-:Y:S05]  /*0e90*/  BRA.U !UP0, `(.L_x_1554) ;  /* 0x0000000508907547 */ /* 0x000fea000b800000 */
[----:B------:R-:W0:Y:S08]  /*0ea0*/  LDC.64 R2, c[0x0][0x3a0] ;  /* 0x0000e800ff027b82 */ /* 0x000e300000000a00 */
[----:B------:R-:W1:Y:S01]  /*0eb0*/  LDC.64 R4, c[0x0][0x390] ;  /* 0x0000e400ff047b82 */ /* 0x000e620000000a00 */
[----:B0-----:R-:W-:-:S05]  /*0ec0*/  IMAD.WIDE.U32 R2, R6, 0x4, R2 ;  /* 0x0000000406027825 */ /* 0x001fca00078e0002 */
[----:B------:R-:W2:Y:S01]  /*0ed0*/  LDG.E R13, desc[UR14][R2.64] ;  /* 0x0000000e020d7981 */ /* 0x000ea2000c1e1900 */
[----:B-1----:R-:W-:-:S05]  /*0ee0*/  IMAD.WIDE.U32 R4, R6, 0x4, R4 ;  /* 0x0000000406047825 */ /* 0x002fca00078e0004 */
[----:B------:R-:W3:Y:S01]  /*0ef0*/  LDG.E R0, desc[UR14][R4.64] ;  /* 0x0000000e04007981 */ /* 0x000ee2000c1e1900 */
[----:B------:R-:W-:Y:S01]  /*0f00*/  BSSY.RECONVERGENT B0, `(.L_x_1555) ;  /* 0x0000011000007945 */ /* 0x000fe20003800200 */
[----:B--2--5:R-:W-:-:S04]  /*0f10*/  FADD R13, -R8, R13 ;  /* 0x0000000d080d7221 */ /* 0x024fc80000000100 */
[----:B------:R-:W-:Y:S01]  /*0f20*/  FMUL R13, R13, R13 ;  /* 0x0000000d0d0d7220 */ /* 0x000fe20000400000 */
[----:B---3--:R-:W-:-:S04]  /*0f30*/  FADD R0, -R9, R0 ;  /* 0x0000000009007221 */ /* 0x008fc80000000100 */
[----:B------:R-:W-:-:S05]  /*0f40*/  FFMA R14, R0, R0, R13 ;  /* 0x00000000000e7223 */ /* 0x000fca000000000d */
[----:B------:R-:W-:Y:S01]  /*0f50*/  IADD3 R0, PT, PT, R14, -0xd000000, RZ ;  /* 0xf30000000e007810 */ /* 0x000fe20007ffe0ff */
[----:B------:R0:W1:Y:S03]  /*0f60*/  MUFU.RSQ R13, R14 ;  /* 0x0000000e000d7308 */ /* 0x0000660000001400 */
[----:B------:R-:W-:-:S13]  /*0f70*/  ISETP.GT.U32.AND P0, PT, R0, 0x727fffff, PT ;  /* 0x727fffff0000780c */ /* 0x000fda0003f04070 */
[----:B0-----:R-:W-:Y:S05]  /*0f80*/  @!P0 BRA `(.L_x_1556) ;  /* 0x0000000000108947 */ /* 0x001fea0003800000 */
[----:B------:R-:W-:Y:S02]  /*0f90*/  MOV R0, R14 ;  /* 0x0000000e00007202 */ /* 0x000fe40000000f00 */
[----:B------:R-:W-:-:S07]  /*0fa0*/  MOV R12, 0xfc0 ;  /* 0x00000fc0000c7802 */ /* 0x000fce0000000f00 */
[----:B-1----:R-:W-:Y:S05]  /*0fb0*/  CALL.REL.NOINC `($__internal_6_$__cuda_sm20_sqrt_rn_f32_slowpath) ;  /* 0x0000000800b07944 */ /* 0x002fea0003c00000 */
[----:B------:R-:W-:Y:S05]  /*0fc0*/  BRA `(.L_x_1557) ;  /* 0x0000000000107947 */ /* 0x000fea0003800000 */
.L_x_1556:
[----:B-1----:R-:W-:Y:S01]  /*0fd0*/  FMUL.FTZ R15, R14, R13 ;  /* 0x0000000d0e0f7220 */ /* 0x002fe20000410000 */
[----:B------:R-:W-:-:S03]  /*0fe0*/  FMUL.FTZ R12, R13, 0.5 ;  /* 0x3f0000000d0c7820 */ /* 0x000fc60000410000 */
[----:B------:R-:W-:-:S04]  /*0ff0*/  FFMA R0, -R15, R15, R14 ;  /* 0x0000000f0f007223 */ /* 0x000fc8000000010e */
[----:B------:R-:W-:-:S07]  /*1000*/  FFMA R15, R0, R12, R15 ;  /* 0x0000000c000f7223 */ /* 0x000fce000000000f */
.L_x_1557:
[----:B------:R-:W-:Y:S05]  /*1010*/  BSYNC.RECONVERGENT B0 ;  /* 0x0000000000007941 */ /* 0x000fea0003800200 */
.L_x_1555:
[----:B------:R-:W2:Y:S04]  /*1020*/  LDG.E R13, desc[UR14][R2.64+0x4] ;  /* 0x0000040e020d7981 */ /* 0x000ea8000c1e1900 */
[----:B------:R-:W3:Y:S01]  /*1030*/  LDG.E R0, desc[UR14][R4.64+0x4] ;  /* 0x0000040e04007981 */ /* 0x000ee2000c1e1900 */
[CC--:B------:R-:W-:Y:S01]  /*1040*/  FSETP.GEU.AND P0, PT, R15.reuse, R7.reuse, PT ;  /* 0x000000070f00720b */ /* 0x0c0fe20003f0e000 */
[----:B------:R-:W-:Y:S01]  /*1050*/  BSSY.RECONVERGENT B0, `(.L_x_1558) ;  /* 0x0000014000007945 */ /* 0x000fe20003800200 */
[C---:B------:R-:W-:Y:S02]  /*1060*/  IADD3 R19, PT, PT, R6.reuse, 0x1, RZ ;  /* 0x0000000106137810 */ /* 0x040fe40007ffe0ff */
        /* <DEDUP_REMOVED lines=14> */
.L_x_1559:
[----:B------:R-:W-:Y:S01]  /*1150*/  FMUL.FTZ R15, R12, R13 ;  /* 0x0000000d0c0f7220 */ /* 0x000fe20000410000 */
[----:B------:R-:W-:-:S03]  /*1160*/  FMUL.FTZ R11, R13, 0.5 ;  /* 0x3f0000000d0b7820 */ /* 0x000fc60000410000 */
[----:B------:R-:W-:-:S04]  /*1170*/  FFMA R0, -R15, R15, R12 ;  /* 0x0000000f0f007223 */ /* 0x000fc8000000010c */
[----:B------:R-:W-:-:S07]  /*1180*/  FFMA R15, R0, R11, R15 ;  /* 0x0000000b000f7223 */ /* 0x000fce000000000f */
.L_x_1560:
[----:B------:R-:W-:Y:S05]  /*1190*/  BSYNC.RECONVERGENT B0 ;  /* 0x0000000000007941 */ /* 0x000fea0003800200 */
.L_x_1558:
[----:B------:R-:W2:Y:S04]  /*11a0*/  LDG.E R11, desc[UR14][R2.64+0x8] ;  /* 0x0000080e020b7981 */ /* 0x000ea8000c1e1900 */
[----:B------:R-:W3:Y:S01]  /*11b0*/  LDG.E R0, desc[UR14][R4.64+0x8] ;  /* 0x0000080e04007981 */ /* 0x000ee2000c1e1900 */
[-C--:B------:R-:W-:Y:S01]  /*11c0*/  FSETP.GEU.AND P0, PT, R15, R7.reuse, PT ;  /* 0x000000070f00720b */ /* 0x080fe20003f0e000 */
[----:B------:R-:W-:Y:S03]  /*11d0*/  BSSY.RECONVERGENT B0, `(.L_x_1561) ;  /* 0x0000014000007945 */ /* 0x000fe60003800200 */
[----:B------:R-:W-:Y:S02]  /*11e0*/  SEL R19, R19, R20, !P0 ;  /* 0x0000001413137207 */ /* 0x000fe40004000000 */
[----:B------:R-:W-:-:S02]  /*11f0*/  FSEL R7, R15, R7, !P0 ;  /* 0x000000070f077208 */ /* 0x000fc40004000000 */
[----:B------:R-:W-:Y:S01]  /*1200*/  IADD3 R20, PT, PT, R6, 0x2, RZ ;  /* 0x0000000206147810 */ /* 0x000fe20007ffe0ff */
        /* <DEDUP_REMOVED lines=12> */
.L_x_1562:
[----:B------:R-:W-:Y:S01]  /*12d0*/  FMUL.FTZ R15, R12, R11 ;  /* 0x0000000b0c0f7220 */ /* 0x000fe20000410000 */
[----:B------:R-:W-:-:S03]  /*12e0*/  FMUL.FTZ R11, R11, 0.5 ;  /* 0x3f0000000b0b7820 */ /* 0x000fc60000410000 */
[----:B------:R-:W-:-:S04]  /*12f0*/  FFMA R0, -R15, R15, R12 ;  /* 0x0000000f0f007223 */ /* 0x000fc8000000010c */
[----:B------:R-:W-:-:S07]  /*1300*/  FFMA R15, R0, R11, R15 ;  /* 0x0000000b000f7223 */ /* 0x000fce000000000f */
.L_x_1563:
[----:B------:R-:W-:Y:S05]  /*1310*/  BSYNC.RECONVERGENT B0 ;  /* 0x0000000000007941 */ /* 0x000fea0003800200 */
.L_x_1561:
[----:B------:R-:W2:Y:S04]  /*1320*/  LDG.E R3, desc[UR14][R2.64+0xc] ;  /* 0x00000c0e02037981 */ /* 0x000ea8000c1e1900 */
[----:B------:R-:W3:Y:S01]  /*1330*/  LDG.E R4, desc[UR14][R4.64+0xc] ;  /* 0x00000c0e04047981 */ /* 0x000ee2000c1e1900 */
[C---:B------:R-:W-:Y:S01]  /*1340*/  FSETP.GEU.AND P0, PT, R15.reuse, R7, PT ;  /* 0x000000070f00720b */ /* 0x040fe20003f0e000 */
[----:B------:R-:W-:Y:S03]  /*1350*/  BSSY.RECONVERGENT B0, `(.L_x_1564) ;  /* 0x0000014000007945 */ /* 0x000fe60003800200 */
[----:B------:R-:W-:Y:S02]  /*1360*/  SEL R19, R20, R19, !P0 ;  /* 0x0000001314137207 */ /* 0x000fe40004000000 */
[----:B------:R-:W-:Y:S01]  /*1370*/  FSEL R20, R15, R7, !P0 ;  /* 0x000000070f147208 */ /* 0x000fe20004000000 */
[----:B--2---:R-:W-:Y:S01]  /*1380*/  FADD R11, -R8, R3 ;  /* 0x00000003080b7221 */ /* 0x004fe20000000100 */
[----:B---3--:R-:W-:-:S03]  /*1390*/  FADD R0, -R9, R4 ;  /* 0x0000000409007221 */ /* 0x008fc60000000100 */
[----:B------:R-:W-:Y:S01]  /*13a0*/  FMUL R11, R11, R11 ;  /* 0x0000000b0b0b7220 */ /* 0x000fe20000400000 */
[----:B------:R-:W-:-:S03]  /*13b0*/  IADD3 R4, PT, PT, R6, 0x3, RZ ;  /* 0x0000000306047810 */ /* 0x000fc60007ffe0ff */
        /* <DEDUP_REMOVED lines=9> */
.L_x_1565:
[----:B------:R-:W-:Y:S01]  /*1450*/  FMUL.FTZ R15, R12, R11 ;  /* 0x0000000b0c0f7220 */ /* 0x000fe20000410000 */
[----:B------:R-:W-:-:S03]  /*1460*/  FMUL.FTZ R2, R11, 0.5 ;  /* 0x3f0000000b027820 */ /* 0x000fc60000410000 */
[----:B------:R-:W-:-:S04]  /*1470*/  FFMA R0, -R15, R15, R12 ;  /* 0x0000000f0f007223 */ /* 0x000fc8000000010c */
[----:B------:R-:W-:-:S07]  /*1480*/  FFMA R15, R0, R2, R15 ;  /* 0x00000002000f7223 */ /* 0x000fce000000000f */
.L_x_1566:
[----:B------:R-:W-:Y:S05]  /*1490*/  BSYNC.RECONVERGENT B0 ;  /* 0x0000000000007941 */ /* 0x000fea0003800200 */
.L_x_1564:
[CC--:B------:R-:W-:Y:S02]  /*14a0*/  FSETP.GEU.AND P0, PT, R15.reuse, R20.reuse, PT ;  /* 0x000000140f00720b */ /* 0x0c0fe40003f0e000 */
[----:B------:R-:W-:Y:S02]  /*14b0*/  IADD3 R6, PT, PT, R6, 0x4, RZ ;  /* 0x0000000406067810 */ /* 0x000fe40007ffe0ff */
[----:B------:R-:W-:Y:S02]  /*14c0*/  SEL R11, R4, R19, !P0 ;  /* 0x00000013040b7207 */ /* 0x000fe40004000000 */
[----:B------:R-:W-:-:S07]  /*14d0*/  FSEL R7, R15, R20, !P0 ;  /* 0x000000140f077208 */ /* 0x000fce0004000000 */
.L_x_1554:
[----:B------:R-:W-:-:S09]  /*14e0*/  UISETP.NE.AND UP0, UPT, UR4, URZ, UPT ;  /* 0x000000ff0400728c */ /* 0x000fd2000bf05270 */
[----:B------:R-:W-:Y:S05]  /*14f0*/  BRA.U !UP0, `(.L_x_1527) ;  /* 0x0000000508507547 */ /* 0x000fea000b800000 */
[----:B------:R-:W-:-:S09]  /*1500*/  UISETP.NE.AND UP0, UPT, UR4, 0x1, UPT ;  /* 0x000000010400788c */ /* 0x000fd2000bf05270 */
        /* <DEDUP_REMOVED lines=20> */
.L_x_1569:
[----:B-1----:R-:W-:Y:S01]  /*1650*/  FMUL.FTZ R15, R14, R13 ;  /* 0x0000000d0e0f7220 */ /* 0x002fe20000410000 */
[----:B------:R-:W-:-:S03]  /*1660*/  FMUL.FTZ R12, R13, 0.5 ;  /* 0x3f0000000d0c7820 */ /* 0x000fc60000410000 */
[----:B------:R-:W-:-:S04]  /*1670*/  FFMA R0, -R15, R15, R14 ;  /* 0x0000000f0f007223 */ /* 0x000fc8000000010e */
[----:B------:R-:W-:-:S07]  /*1680*/  FFMA R15, R0, R12, R15 ;  /* 0x0000000c000f7223 */ /* 0x000fce000000000f */
.L_x_1570:
[----:B------:R-:W-:Y:S05]  /*1690*/  BSYNC.RECONVERGENT B0 ;  /* 0x0000000000007941 */ /* 0x000fea0003800200 */
.L_x_1568:
        /* <DEDUP_REMOVED lines=19> */
.L_x_1572:
[----:B------:R-:W-:Y:S01]  /*17d0*/  FMUL.FTZ R15, R12, R13 ;  /* 0x0000000d0c0f7220 */ /* 0x000fe20000410000 */
[----:B------:R-:W-:-:S03]  /*17e0*/  FMUL.FTZ R2, R13, 0.5 ;  /* 0x3f0000000d027820 */ /* 0x000fc60000410000 */
[----:B------:R-:W-:-:S04]  /*17f0*/  FFMA R0, -R15, R15, R12 ;  /* 0x0000000f0f007223 */ /* 0x000fc8000000010c */
[----:B------:R-:W-:-:S07]  /*1800*/  FFMA R15, R0, R2, R15 ;  /* 0x00000002000f7223 */ /* 0x000fce000000000f */
.L_x_1573:
[----:B------:R-:W-:Y:S05]  /*1810*/  BSYNC.RECONVERGENT B0 ;  /* 0x0000000000007941 */ /* 0x000fea0003800200 */
.L_x_1571:
[CC--:B------:R-:W-:Y:S02]  /*1820*/  FSETP.GEU.AND P0, PT, R15.reuse, R20.reuse, PT ;  /* 0x000000140f00720b */ /* 0x0c0fe40003f0e000 */
[----:B------:R-:W-:Y:S02]  /*1830*/  IADD3 R6, PT, PT, R6, 0x2, RZ ;  /* 0x0000000206067810 */ /* 0x000fe40007ffe0ff */
[----:B------:R-:W-:Y:S02]  /*1840*/  SEL R11, R22, R11, !P0 ;  /* 0x0000000b160b7207 */ /* 0x000fe40004000000 */
[----:B------:R-:W-:-:S07]  /*1850*/  FSEL R7, R15, R20, !P0 ;  /* 0x000000140f077208 */ /* 0x000fce0004000000 */
.L_x_1567:
[----:B------:R-:W0:Y:S02]  /*1860*/  LDCU UR5, c[0x0][0x3a8] ;  /* 0x00007500ff0577ac */ /* 0x000e240008000800 */
[----:B0-----:R-:W-:-:S04]  /*1870*/  ULOP3.LUT UR5, UR5, 0x1, URZ, 0xc0, !UPT ;  /* 0x0000000105057892 */ /* 0x001fc8000f8ec0ff */
[----:B------:R-:W-:-:S09]  /*1880*/  UISETP.NE.U32.AND UP0, UPT, UR5, 0x1, UPT ;  /* 0x000000010500788c */ /* 0x000fd2000bf05070 */
[----:B------:R-:W-:Y:S05]  /*1890*/  BRA.U UP0, `(.L_x_1527) ;  /* 0x0000000100687547 */ /* 0x000fea000b800000 */
[----:B------:R-:W0:Y:S08]  /*18a0*/  LDC.64 R4, c[0x0][0x3a0] ;  /* 0x0000e800ff047b82 */ /* 0x000e300000000a00 */
[----:B------:R-:W1:Y:S01]  /*18b0*/  LDC.64 R2, c[0x0][0x390] ;  /* 0x0000e400ff027b82 */ /* 0x000e620000000a00 */
[----:B0-----:R-:W-:-:S06]  /*18c0*/  IMAD.WIDE.U32 R4, R6, 0x4, R4 ;  /* 0x0000000406047825 */ /* 0x001fcc00078e0004 */
[----:B------:R-:W2:Y:S01]  /*18d0*/  LDG.E R5, desc[UR14][R4.64] ;  /* 0x0000000e04057981 */ /* 0x000ea2000c1e1900 */
[----:B-1----:R-:W-:-:S06]  /*18e0*/  IMAD.WIDE.U32 R2, R6, 0x4, R2 ;  /* 0x0000000406027825 */ /* 0x002fcc00078e0002 */
        /* <DEDUP_REMOVED lines=14> */
.L_x_1575:
[----:B-1----:R-:W-:Y:S01]  /*19d0*/  FMUL.FTZ R15, R8, R9 ;  /* 0x00000009080f7220 */ /* 0x002fe20000410000 */
[----:B------:R-:W-:-:S03]  /*19e0*/  FMUL.FTZ R2, R9, 0.5 ;  /* 0x3f00000009027820 */ /* 0x000fc60000410000 */
[----:B------:R-:W-:-:S04]  /*19f0*/  FFMA R0, -R15, R15, R8 ;  /* 0x0000000f0f007223 */ /* 0x000fc80000000108 */
[----:B------:R-:W-:-:S07]  /*1a00*/  FFMA R15, R0, R2, R15 ;  /* 0x00000002000f7223 */ /* 0x000fce000000000f */
.L_x_1576:
[----:B------:R-:W-:Y:S05]  /*1a10*/  BSYNC.RECONVERGENT B0 ;  /* 0x0000000000007941 */ /* 0x000fea0003800200 */
.L_x_1574:
[----:B------:R-:W-:-:S04]  /*1a20*/  FSETP.GEU.AND P0, PT, R15, R7, PT ;  /* 0x000000070f00720b */ /* 0x000fc80003f0e000 */
[----:B------:R-:W-:-:S09]  /*1a30*/  SEL R11, R6, R11, !P0 ;  /* 0x0000000b060b7207 */ /* 0x000fd20004000000 */
.L_x_1527:
[----:B------:R-:W0:Y:S02]  /*1a40*/  LDC.64 R2, c[0x0][0x380] ;  /* 0x0000e000ff027b82 */ /* 0x000e240000000a00 */
[----:B0-----:R-:W-:-:S05]  /*1a50*/  IMAD.WIDE R2, R10, 0x4, R2 ;  /* 0x000000040a027825 */ /* 0x001fca00078e0202 */
[----:B------:R-:W-:Y:S01]  /*1a60*/  STG.E desc[UR14][R2.64], R11 ;  /* 0x0000000b02007986 */ /* 0x000fe2000c10190e */
[----:B------:R-:W-:Y:S05]  /*1a70*/  EXIT ;  /* 0x000000000000794d */ /* 0x000fea0003800000 */
        .weak           $__internal_6_$__cuda_sm20_sqrt_rn_f32_slowpath
        .type           $__internal_6_$__cuda_sm20_sqrt_rn_f32_slowpath,@function
        .size           $__internal_6_$__cuda_sm20_sqrt_rn_f32_slowpath,(.L_x_1607 - $__internal_6_$__cuda_sm20_sqrt_rn_f32_slowpath)
$__internal_6_$__cuda_sm20_sqrt_rn_f32_slowpath:
[----:B------:R-:W-:-:S13]  /*1a80*/  LOP3.LUT P0, RZ, R0, 0x7fffffff, RZ, 0xc0, !PT ;  /* 0x7fffffff00ff7812 */ /* 0x000fda000780c0ff */
[----:B------:R-:W-:Y:S01]  /*1a90*/  @!P0 MOV R15, R0 ;  /* 0x00000000000f8202 */ /* 0x000fe20000000f00 */
[----:B------:R-:W-:Y:S06]  /*1aa0*/  @!P0 BRA `(.L_x_1577) ;  /* 0x0000000000408947 */ /* 0x000fec0003800000 */
[----:B------:R-:W-:-:S13]  /*1ab0*/  FSETP.GEU.FTZ.AND P0, PT, R0, RZ, PT ;  /* 0x000000ff0000720b */ /* 0x000fda0003f1e000 */
[----:B------:R-:W-:Y:S01]  /*1ac0*/  @!P0 MOV R15, 0x7fffffff ;  /* 0x7fffffff000f8802 */ /* 0x000fe20000000f00 */
[----:B------:R-:W-:Y:S06]  /*1ad0*/  @!P0 BRA `(.L_x_1577) ;  /* 0x0000000000348947 */ /* 0x000fec0003800000 */
[----:B------:R-:W-:-:S13]  /*1ae0*/  FSETP.GTU.FTZ.AND P0, PT, |R0|, +INF , PT ;  /* 0x7f8000000000780b */ /* 0x000fda0003f1c200 */
[----:B------:R-:W-:Y:S01]  /*1af0*/  @P0 FADD.FTZ R15, R0, 1 ;  /* 0x3f800000000f0421 */ /* 0x000fe20000010000 */
[----:B------:R-:W-:Y:S06]  /*1b00*/  @P0 BRA `(.L_x_1577) ;  /* 0x0000000000280947 */ /* 0x000fec0003800000 */
[----:B------:R-:W-:-:S13]  /*1b10*/  FSETP.NEU.FTZ.AND P0, PT, |R0|, +INF , PT ;  /* 0x7f8000000000780b */ /* 0x000fda0003f1d200 */
[----:B------:R-:W-:-:S04]  /*1b20*/  @P0 FFMA R16, R0, 1.84467440737095516160e+19, RZ ;  /* 0x5f80000000100823 */ /* 0x000fc800000000ff */
[----:B------:R-:W0:Y:S02]  /*1b30*/  @P0 MUFU.RSQ R17, R16 ;  /* 0x0000001000110308 */ /* 0x000e240000001400 */
[----:B0-----:R-:W-:Y:S01]  /*1b40*/  @P0 FMUL.FTZ R13, R16, R17 ;  /* 0x00000011100d0220 */ /* 0x001fe20000410000 */
[----:B------:R-:W-:-:S03]  /*1b50*/  @P0 FMUL.FTZ R14, R17, 0.5 ;  /* 0x3f000000110e0820 */ /* 0x000fc60000410000 */
[----:B------:R-:W-:-:S04]  /*1b60*/  @P0 FADD.FTZ R15, -R13, -RZ ;  /* 0x800000ff0d0f0221 */ /* 0x000fc80000010100 */
[----:B------:R-:W-:Y:S01]  /*1b70*/  @P0 FFMA R18, R13, R15, R16 ;  /* 0x0000000f0d120223 */ /* 0x000fe20000000010 */
[----:B------:R-:W-:-:S03]  /*1b80*/  @!P0 MOV R15, R0 ;  /* 0x00000000000f8202 */ /* 0x000fc60000000f00 */
[----:B------:R-:W-:-:S04]  /*1b90*/  @P0 FFMA R14, R18, R14, R13 ;  /* 0x0000000e120e0223 */ /* 0x000fc8000000000d */
[----:B------:R-:W-:-:S07]  /*1ba0*/  @P0 FMUL.FTZ R15, R14, 2.3283064365386962891e-10 ;  /* 0x2f8000000e0f0820 */ /* 0x000fce0000410000 */
.L_x_1577:
[----:B------:R-:W-:-:S04]  /*1bb0*/  HFMA2 R13, -RZ, RZ, 0, 0 ;  /* 0x00000000ff0d7431 */ /* 0x000fc800000001ff */
[----:B------:R-:W-:Y:S05]  /*1bc0*/  RET.REL.NODEC R12 `(_Z11mapFunctionPiPfS0_S0_S0_i) ;  /* 0xffffffe40c0c7950 */ /* 0x000fea0003c3ffff */
.L_x_1578:
        /* <DEDUP_REMOVED lines=11> */
.L_x_1607:


//--------------------- .text._Z22generate_normal_kernelP17curandStateXORWOWPfS1_ --------------------------
	.section	.text._Z22generate_normal_kernelP17curandStateXORWOWPfS1_,"ax",@progbits
	.align	128
        .global         _Z22generate_normal_kernelP17curandStateXORWOWPfS1_
        .type           _Z22generate_normal_kernelP17curandStateXORWOWPfS1_,@function
        .size           _Z22generate_normal_kernelP17curandStateXORWOWPfS1_,(.L_x_1608 - _Z22generate_normal_kernelP17curandStateXORWOWPfS1_)
        .other          _Z22generate_normal_kernelP17curandStateXORWOWPfS1_,@"STO_CUDA_ENTRY STV_DEFAULT"
_Z22generate_normal_kernelP17curandStateXORWOWPfS1_:
.text._Z22generate_normal_kernelP17curandStateXORWOWPfS1_:
[----:B------:R-:W-:Y:S01]  /*0000*/  LDC R1, c[0x0][0x37c] ;  /* 0x0000df00ff017b82 */ /* 0x000fe20000000800 */
[----:B------:R-:W0:Y:S07]  /*0010*/  S2R R14, SR_TID.X ;  /* 0x00000000000e7919 */ /* 0x000e2e0000002100 */
[----:B------:R-:W0:Y:S01]  /*0020*/  S2UR UR6, SR_CTAID.X ;  /* 0x00000000000679c3 */ /* 0x000e220000002500 */
[----:B------:R-:W1:Y:S07]  /*0030*/  LDCU.64 UR4, c[0x0][0x358] ;  /* 0x00006b00ff0477ac */ /* 0x000e6e0008000a00 */
[----:B------:R-:W0:Y:S08]  /*0040*/  LDC R5, c[0x0][0x360] ;  /* 0x0000d800ff057b82 */ /* 0x000e300000000800 */
[----:B------:R-:W2:Y:S01]  /*0050*/  LDC.64 R2, c[0x0][0x380] ;  /* 0x0000e000ff027b82 */ /* 0x000ea20000000a00 */
[----:B0-----:R-:W-:-:S04]  /*0060*/  IMAD R14, R5, UR6, R14 ;  /* 0x00000006050e7c24 */ /* 0x001fc8000f8e020e */
[----:B--2---:R-:W-:-:S05]  /*0070*/  IMAD.WIDE R2, R14, 0x30, R2 ;  /* 0x000000300e027825 */ /* 0x004fca00078e0202 */
[----:B-1----:R-:W2:Y:S04]  /*0080*/  LDG.E.64 R20, desc[UR4][R2.64+0x18] ;  /* 0x0000180402147981 */ /* 0x002ea8000c1e1b00 */
[----:B------:R0:W5:Y:S04]  /*0090*/  LDG.E.64 R4, desc[UR4][R2.64+0x28] ;  /* 0x0000280402047981 */ /* 0x000168000c1e1b00 */
[----:B------:R0:W5:Y:S04]  /*00a0*/  LDG.E.64 R10, desc[UR4][R2.64] ;  /* 0x00000004020a7981 */ /* 0x000168000c1e1b00 */
[----:B------:R0:W5:Y:S04]  /*00b0*/  LDG.E.64 R8, desc[UR4][R2.64+0x8] ;  /* 0x0000080402087981 */ /* 0x000168000c1e1b00 */
[----:B------:R0:W5:Y:S01]  /*00c0*/  LDG.E.64 R6, desc[UR4][R2.64+0x10] ;  /* 0x0000100402067981 */ /* 0x000162000c1e1b00 */
[----:B------:R-:W-:Y:S01]  /*00d0*/  BSSY.RECONVERGENT B0, `(.L_x_1579) ;  /* 0x000004e000007945 */ /* 0x000fe20003800200 */
[----:B--2---:R-:W-:-:S13]  /*00e0*/  ISETP.NE.AND P0, PT, R20, 0x1, PT ;  /* 0x000000011400780c */ /* 0x004fda0003f05270 */
[----:B0-----:R-:W-:Y:S05]  /*00f0*/  @!P0 BRA `(.L_x_1580) ;  /* 0x0000000400108947 */ /* 0x001fea0003800000 */
[----:B-----5:R-:W-:Y:S01]  /*0100*/  SHF.R.U32.HI R0, RZ, 0x2, R11 ;  /* 0x00000002ff007819 */ /* 0x020fe2000001160b */
[----:B------:R-:W-:Y:S01]  /*0110*/  BSSY.RECONVERGENT B1, `(.L_x_1581) ;  /* 0x000003c000017945 */ /* 0x000fe20003800200 */
[----:B------:R-:W-:Y:S02]  /*0120*/  SHF.L.U32 R12, R7, 0x4, RZ ;  /* 0x00000004070c7819 */ /* 0x000fe400000006ff */
[----:B------:R-:W-:-:S05]  /*0130*/  LOP3.LUT R0, R0, R11, RZ, 0x3c, !PT ;  /* 0x0000000b00007212 */ /* 0x000fca00078e3cff */
[----:B------:R-:W-:-:S05]  /*0140*/  IMAD.SHL.U32 R11, R0, 0x2, RZ ;  /* 0x00000002000b7824 */ /* 0x000fca00078e00ff */
[----:B------:R-:W-:Y:S01]  /*0150*/  LOP3.LUT R11, R7, R12, R11, 0x96, !PT ;  /* 0x0000000c070b7212 */ /* 0x000fe200078e960b */
[----:B------:R-:W-:-:S03]  /*0160*/  IMAD.MOV.U32 R12, RZ, RZ, 0x3e055027 ;  /* 0x3e055027ff0c7424 */ /* 0x000fc600078e00ff */
[----:B------:R-:W-:Y:S01]  /*0170*/  LOP3.LUT R17, R11, R0, RZ, 0x3c, !PT ;  /* 0x000000000b117212 */ /* 0x000fe200078e3cff */
[----:B------:R-:W-:-:S03]  /*0180*/  HFMA2 R11, -RZ, RZ, 0.1171875, 0 ;  /* 0x2f800000ff0b7431 */ /* 0x000fc600000001ff */
[C---:B------:R-:W-:Y:S02]  /*0190*/  IADD3 R0, PT, PT, R10.reuse, 0x587c5, R17 ;  /* 0x000587c50a007810 */ /* 0x040fe40007ffe011 */
[----:B------:R-:W-:Y:S02]  /*01a0*/  IADD3 R10, PT, PT, R10, 0xb0f8a, RZ ;  /* 0x000b0f8a0a0a7810 */ /* 0x000fe40007ffe0ff */
[----:B------:R-:W-:-:S05]  /*01b0*/  I2FP.F32.U32 R0, R0 ;  /* 0x0000000000007245 */ /* 0x000fca0000201000 */
[----:B------:R-:W-:-:S05]  /*01c0*/  FFMA R0, R0, R11, 1.1641532182693481445e-10 ;  /* 0x2f00000000007423 */ /* 0x000fca000000000b */
[----:B------:R-:W-:-:S13]  /*01d0*/  FSETP.GEU.AND P0, PT, R0, 1.175494350822287508e-38, PT ;  /* 0x008000000000780b */ /* 0x000fda0003f0e000 */
[----:B------:R-:W-:-:S04]  /*01e0*/  @!P0 FMUL R0, R0, 8388608 ;  /* 0x4b00000000008820 */ /* 0x000fc80000400000 */
[----:B------:R-:W-:-:S05]  /*01f0*/  VIADD R11, R0, 0xc0d55555 ;  /* 0xc0d55555000b7836 */ /* 0x000fca0000000000 */
[----:B------:R-:W-:-:S04]  /*0200*/  LOP3.LUT R13, R11, 0xff800000, RZ, 0xc0, !PT ;  /* 0xff8000000b0d7812 */ /* 0x000fc800078ec0ff */
[----:B------:R-:W-:-:S05]  /*0210*/  IADD3 R11, PT, PT, R0, -R13, RZ ;  /* 0x8000000d000b7210 */ /* 0x000fca0007ffe0ff */
[----:B------:R-:W-:Y:S01]  /*0220*/  FADD R15, R11, -1 ;  /* 0xbf8000000b0f7421 */ /* 0x000fe20000000000 */
[----:B------:R-:W-:Y:S02]  /*0230*/  FSEL R11, RZ, -23, P0 ;  /* 0xc1b80000ff0b7808 */ /* 0x000fe40000000000 */
[----:B------:R-:W-:Y:S01]  /*0240*/  ISETP.GT.U32.AND P0, PT, R0, 0x7f7fffff, PT ;  /* 0x7f7fffff0000780c */ /* 0x000fe20003f04070 */
[----:B------:R-:W-:-:S04]  /*0250*/  FFMA R12, R15, -R12, 0.14084610342979431152 ;  /* 0x3e1039f60f0c7423 */ /* 0x000fc8000000080c */
[----:B------:R-:W-:-:S04]  /*0260*/  FFMA R12, R15, R12, -0.12148627638816833496 ;  /* 0xbdf8cdcc0f0c7423 */ /* 0x000fc8000000000c */
[----:B------:R-:W-:-:S04]  /*0270*/  FFMA R12, R15, R12, 0.13980610668659210205 ;  /* 0x3e0f29550f0c7423 */ /* 0x000fc8000000000c */
[----:B------:R-:W-:-:S04]  /*0280*/  FFMA R12, R15, R12, -0.16684235632419586182 ;  /* 0xbe2ad8b90f0c7423 */ /* 0x000fc8000000000c */
[----:B------:R-:W-:-:S04]  /*0290*/  FFMA R12, R15, R12, 0.20012299716472625732 ;  /* 0x3e4ced0b0f0c7423 */ /* 0x000fc8000000000c */
[----:B------:R-:W-:-:S04]  /*02a0*/  FFMA R12, R15, R12, -0.24999669194221496582 ;  /* 0xbe7fff220f0c7423 */ /* 0x000fc8000000000c */
[----:B------:R-:W-:-:S04]  /*02b0*/  FFMA R12, R15, R12, 0.33333182334899902344 ;  /* 0x3eaaaa780f0c7423 */ /* 0x000fc8000000000c */
[C---:B------:R-:W-:Y:S01]  /*02c0*/  FFMA R16, R15.reuse, R12, -0.5 ;  /* 0xbf0000000f107423 */ /* 0x040fe2000000000c */
[----:B------:R-:W-:Y:S02]  /*02d0*/  I2FP.F32.S32 R12, R13 ;  /* 0x0000000d000c7245 */ /* 0x000fe40000201400 */
[----:B------:R-:W-:Y:S01]  /*02e0*/  MOV R13, 0x7f800000 ;  /* 0x7f800000000d7802 */ /* 0x000fe20000000f00 */
[C---:B------:R-:W-:Y:S02]  /*02f0*/  FMUL R16, R15.reuse, R16 ;  /* 0x000000100f107220 */ /* 0x040fe40000400000 */
[----:B------:R-:W-:Y:S01]  /*0300*/  FFMA R12, R12, 1.1920928955078125e-07, R11 ;  /* 0x340000000c0c7823 */ /* 0x000fe2000000000b */
[----:B------:R-:W-:Y:S01]  /*0310*/  SHF.R.U32.HI R11, RZ, 0x2, R8 ;  /* 0x00000002ff0b7819 */ /* 0x000fe20000011608 */
[----:B------:R-:W-:-:S03]  /*0320*/  FFMA R15, R15, R16, R15 ;  /* 0x000000100f0f7223 */ /* 0x000fc6000000000f */
[----:B------:R-:W-:Y:S01]  /*0330*/  LOP3.LUT R11, R11, R8, RZ, 0x3c, !PT ;  /* 0x000000080b0b7212 */ /* 0x000fe200078e3cff */
[----:B------:R-:W-:Y:S01]  /*0340*/  FFMA R15, R12, 0.69314718246459960938, R15 ;  /* 0x3f3172180c0f7823 */ /* 0x000fe2000000000f */
[C---:B------:R-:W-:Y:S01]  /*0350*/  @P0 FFMA R15, R0.reuse, R13, +INF ;  /* 0x7f800000000f0423 */ /* 0x040fe2000000000d */
[----:B------:R-:W-:Y:S01]  /*0360*/  IMAD.SHL.U32 R8, R17, 0x10, RZ ;  /* 0x0000001011087824 */ /* 0x000fe200078e00ff */
[----:B------:R-:W-:Y:S02]  /*0370*/  SHF.L.U32 R12, R11, 0x1, RZ ;  /* 0x000000010b0c7819 */ /* 0x000fe400000006ff */
[----:B------:R-:W-:Y:S01]  /*0380*/  FMUL R15, R15, -2 ;  /* 0xc00000000f0f7820 */ /* 0x000fe20000400000 */
[----:B------:R-:W-:Y:S02]  /*0390*/  FSETP.NEU.AND P0, PT, R0, RZ, PT ;  /* 0x000000ff0000720b */ /* 0x000fe40003f0d000 */
[----:B------:R-:W-:Y:S01]  /*03a0*/  LOP3.LUT R8, R11, R12, R8, 0x96, !PT ;  /* 0x0000000c0b087212 */ /* 0x000fe200078e9608 */
[----:B------:R-:W-:Y:S01]  /*03b0*/  HFMA2 R11, -RZ, RZ, 0.1495361328125, 0.0004794597625732421875 ;  /* 0x30c90fdbff0b7431 */ /* 0x000fe200000001ff */
[----:B------:R-:W-:-:S02]  /*03c0*/  FSEL R12, R15, +INF , P0 ;  /* 0x7f8000000f0c7808 */ /* 0x000fc40000000000 */
[----:B------:R-:W-:Y:S02]  /*03d0*/  LOP3.LUT R19, R8, R17, RZ, 0x3c, !PT ;  /* 0x0000001108137212 */ /* 0x000fe400078e3cff */
[----:B------:R-:W-:Y:S01]  /*03e0*/  IADD3 R8, PT, PT, R12, -0xd000000, RZ ;  /* 0xf30000000c087810 */ /* 0x000fe20007ffe0ff */
[----:B------:R0:W1:Y:S02]  /*03f0*/  MUFU.RSQ R13, R12 ;  /* 0x0000000c000d7308 */ /* 0x0000640000001400 */
[----:B------:R-:W-:Y:S01]  /*0400*/  IMAD.IADD R0, R19, 0x1, R10 ;  /* 0x0000000113007824 */ /* 0x000fe200078e020a */
[----:B------:R-:W-:-:S04]  /*0410*/  ISETP.GT.U32.AND P0, PT, R8, 0x727fffff, PT ;  /* 0x727fffff0800780c */ /* 0x000fc80003f04070 */
[----:B------:R-:W-:-:S05]  /*0420*/  I2FP.F32.U32 R0, R0 ;  /* 0x0000000000007245 */ /* 0x000fca0000201000 */
[----:B------:R-:W-:-:S04]  /*0430*/  FFMA R8, R0, R11, 7.314590599882819788e-10 ;  /* 0x30490fdb00087423 */ /* 0x000fc8000000000b */
[----:B0-----:R-:W-:Y:S05]  /*0440*/  @!P0 BRA `(.L_x_1582) ;  /* 0x0000000000108947 */ /* 0x001fea0003800000 */
[----:B------:R-:W-:Y:S02]  /*0450*/  MOV R0, R12 ;  /* 0x0000000c00007202 */ /* 0x000fe40000000f00 */
[----:B------:R-:W-:-:S07]  /*0460*/  MOV R22, 0x480 ;  /* 0x0000048000167802 */ /* 0x000fce0000000f00 */
[----:B-1----:R-:W-:Y:S05]  /*0470*/  CALL.REL.NOINC `($__internal_7_$__cuda_sm20_sqrt_rn_f32_slowpath) ;  /* 0x0000000400cc7944 */ /* 0x002fea0003c00000 */
[----:B------:R-:W-:Y:S05]  /*0480*/  BRA `(.L_x_1583) ;  /* 0x0000000000107947 */ /* 0x000fea0003800000 */
.L_x_1582:
[----:B-1----:R-:W-:Y:S01]  /*0490*/  FMUL.FTZ R15, R12, R13 ;  /* 0x0000000d0c0f7220 */ /* 0x002fe20000410000 */
[----:B------:R-:W-:-:S03]  /*04a0*/  FMUL.FTZ R11, R13, 0.5 ;  /* 0x3f0000000d0b7820 */ /* 0x000fc60000410000 */
[----:B------:R-:W-:-:S04]  /*04b0*/  FFMA R0, -R15, R15, R12 ;  /* 0x0000000f0f007223 */ /* 0x000fc8000000010c */
[----:B------:R-:W-:-:S07]  /*04c0*/  FFMA R15, R0, R11, R15 ;  /* 0x0000000b000f7223 */ /* 0x000fce000000000f */
.L_x_1583:
[----:B------:R-:W-:Y:S05]  /*04d0*/  BSYNC.RECONVERGENT B1 ;  /* 0x0000000000017941 */ /* 0x000fea0003800200 */
.L_x_1581:
[----:B------:R-:W-:-:S04]  /*04e0*/  FMUL.RZ R11, R8, 0.15915493667125701904 ;  /* 0x3e22f983080b7820 */ /* 0x000fc8000040c000 */
[----:B------:R-:W0:Y:S08]  /*04f0*/  MUFU.SIN R0, R11 ;  /* 0x0000000b00007308 */ /* 0x000e300000000400 */
[----:B------:R-:W1:Y:S01]  /*0500*/  MUFU.COS R8, R11 ;  /* 0x0000000b00087308 */ /* 0x000e620000000000 */
[-C--:B0-----:R-:W-:Y:S01]  /*0510*/  FMUL R25, R0, R15.reuse ;  /* 0x0000000f00197220 */ /* 0x081fe20000400000 */
[----:B-1----:R-:W-:Y:S01]  /*0520*/  FMUL R15, R8, R15 ;  /* 0x0000000f080f7220 */ /* 0x002fe20000400000 */
[----:B------:R-:W-:Y:S06]  /*0530*/  BRA `(.L_x_1584) ;  /* 0x00000000001c7947 */ /* 0x000fec0003800000 */
.L_x_1580:
[----:B------:R-:W2:Y:S01]  /*0540*/  LDG.E R15, desc[UR4][R2.64+0x20] ;  /* 0x00002004020f7981 */ /* 0x000ea2000c1e1900 */
[----:B-----5:R-:W-:Y:S01]  /*0550*/  IMAD.MOV.U32 R19, RZ, RZ, R7 ;  /* 0x000000ffff137224 */ /* 0x020fe200078e0007 */
[----:B------:R-:W-:Y:S01]  /*0560*/  MOV R17, R6 ;  /* 0x0000000600117202 */ /* 0x000fe20000000f00 */
[----:B------:R-:W-:Y:S01]  /*0570*/  IMAD.MOV.U32 R6, RZ, RZ, R8 ;  /* 0x000000ffff067224 */ /* 0x000fe200078e0008 */
[----:B------:R-:W-:Y:S02]  /*0580*/  MOV R7, R9 ;  /* 0x0000000900077202 */ /* 0x000fe40000000f00 */
[----:B------:R-:W-:Y:S02]  /*0590*/  MOV R9, R11 ;  /* 0x0000000b00097202 */ /* 0x000fe40000000f00 */
[----:B--2---:R-:W-:-:S07]  /*05a0*/  MOV R25, R15 ;  /* 0x0000000f00197202 */ /* 0x004fce0000000f00 */
.L_x_1584:
[----:B------:R-:W-:Y:S05]  /*05b0*/  BSYNC.RECONVERGENT B0 ;  /* 0x0000000000007941 */ /* 0x000fea0003800200 */
.L_x_1579:
[----:B------:R-:W0:Y:S01]  /*05c0*/  LDC.64 R22, c[0x0][0x388] ;  /* 0x0000e200ff167b82 */ /* 0x000e220000000a00 */
[----:B------:R-:W-:Y:S01]  /*05d0*/  ISETP.NE.AND P0, PT, R20, 0x1, PT ;  /* 0x000000011400780c */ /* 0x000fe20003f05270 */
[----:B------:R-:W-:Y:S01]  /*05e0*/  BSSY.RECONVERGENT B0, `(.L_x_1585) ;  /* 0x0000050000007945 */ /* 0x000fe20003800200 */
[----:B------:R-:W-:Y:S02]  /*05f0*/  HFMA2 R20, -RZ, RZ, 0, 0 ;  /* 0x00000000ff147431 */ /* 0x000fe400000001ff */
[----:B------:R-:W-:Y:S01]  /*0600*/  IMAD.MOV.U32 R27, RZ, RZ, R15 ;  /* 0x000000ffff1b7224 */ /* 0x000fe200078e000f */
[----:B------:R-:W-:Y:S01]  /*0610*/  MOV R13, R19 ;  /* 0x00000013000d7202 */ /* 0x000fe20000000f00 */
[----:B------:R-:W-:Y:S01]  /*0620*/  IMAD.MOV.U32 R12, RZ, RZ, R17 ;  /* 0x000000ffff0c7224 */ /* 0x000fe200078e0011 */
[----:B------:R-:W-:Y:S01]  /*0630*/  MOV R11, R7 ;  /* 0x00000007000b7202 */ /* 0x000fe20000000f00 */
[----:B0-----:R-:W-:-:S05]  /*0640*/  IMAD.WIDE R22, R14, 0x4, R22 ;  /* 0x000000040e167825 */ /* 0x001fca00078e0216 */
[----:B------:R0:W-:Y:S01]  /*0650*/  STG.E desc[UR4][R22.64], R25 ;  /* 0x0000001916007986 */ /* 0x0001e2000c101904 */
[----:B------:R-:W-:Y:S05]  /*0660*/  @P0 BRA `(.L_x_1586) ;  /* 0x00000004001c0947 */ /* 0x000fea0003800000 */
[----:B------:R-:W-:Y:S01]  /*0670*/  SHF.R.U32.HI R0, RZ, 0x2, R9 ;  /* 0x00000002ff007819 */ /* 0x000fe20000011609 */
[----:B------:R-:W-:Y:S01]  /*0680*/  BSSY.RECONVERGENT B1, `(.L_x_1587) ;  /* 0x000003c000017945 */ /* 0x000fe20003800200 */
[----:B------:R-:W-:Y:S02]  /*0690*/  SHF.L.U32 R8, R19, 0x4, RZ ;  /* 0x0000000413087819 */ /* 0x000fe400000006ff */
[----:B------:R-:W-:Y:S02]  /*06a0*/  LOP3.LUT R0, R0, R9, RZ, 0x3c, !PT ;  /* 0x0000000900007212 */ /* 0x000fe400078e3cff */
[----:B------:R-:W-:Y:S02]  /*06b0*/  MOV R16, 0x3e055027 ;  /* 0x3e05502700107802 */ /* 0x000fe40000000f00 */
[----:B------:R-:W-:Y:S01]  /*06c0*/  MOV R13, 0x7f800000 ;  /* 0x7f800000000d7802 */ /* 0x000fe20000000f00 */
[----:B------:R-:W-:-:S05]  /*06d0*/  IMAD.SHL.U32 R9, R0, 0x2, RZ ;  /* 0x0000000200097824 */ /* 0x000fca00078e00ff */
[----:B------:R-:W-:-:S04]  /*06e0*/  LOP3.LUT R9, R19, R8, R9, 0x96, !PT ;  /* 0x0000000813097212 */ /* 0x000fc800078e9609 */
[----:B------:R-:W-:Y:S02]  /*06f0*/  LOP3.LUT R12, R9, R0, RZ, 0x3c, !PT ;  /* 0x00000000090c7212 */ /* 0x000fe400078e3cff */
[----:B------:R-:W-:Y:S02]  /*0700*/  MOV R9, 0x2f800000 ;  /* 0x2f80000000097802 */ /* 0x000fe40000000f00 */
[C---:B------:R-:W-:Y:S02]  /*0710*/  IADD3 R0, PT, PT, R10.reuse, 0x587c5, R12 ;  /* 0x000587c50a007810 */ /* 0x040fe40007ffe00c */
[----:B------:R-:W-:Y:S02]  /*0720*/  IADD3 R10, PT, PT, R10, 0xb0f8a, RZ ;  /* 0x000b0f8a0a0a7810 */ /* 0x000fe40007ffe0ff */
[----:B------:R-:W-:-:S05]  /*0730*/  I2FP.F32.U32 R0, R0 ;  /* 0x0000000000007245 */ /* 0x000fca0000201000 */
[----:B------:R-:W-:-:S05]  /*0740*/  FFMA R0, R0, R9, 1.1641532182693481445e-10 ;  /* 0x2f00000000007423 */ /* 0x000fca0000000009 */
[----:B------:R-:W-:-:S13]  /*0750*/  FSETP.GEU.AND P0, PT, R0, 1.175494350822287508e-38, PT ;  /* 0x008000000000780b */ /* 0x000fda0003f0e000 */
[----:B------:R-:W-:-:S05]  /*0760*/  @!P0 FMUL R0, R0, 8388608 ;  /* 0x4b00000000008820 */ /* 0x000fca0000400000 */
[----:B------:R-:W-:-:S04]  /*0770*/  IADD3 R8, PT, PT, R0, -0x3f2aaaab, RZ ;  /* 0xc0d5555500087810 */ /* 0x000fc80007ffe0ff */
[----:B------:R-:W-:-:S05]  /*0780*/  LOP3.LUT R9, R8, 0xff800000, RZ, 0xc0, !PT ;  /* 0xff80000008097812 */ /* 0x000fca00078ec0ff */
[----:B------:R-:W-:Y:S01]  /*0790*/  IMAD.IADD R8, R0, 0x1, -R9 ;  /* 0x0000000100087824 */ /* 0x000fe200078e0a09 */
[----:B------:R-:W-:-:S03]  /*07a0*/  I2FP.F32.S32 R9, R9 ;  /* 0x0000000900097245 */ /* 0x000fc60000201400 */
[----:B------:R-:W-:-:S04]  /*07b0*/  FADD R11, R8, -1 ;  /* 0xbf800000080b7421 */ /* 0x000fc80000000000 */
        /* <DEDUP_REMOVED lines=8> */
[----:B------:R-:W-:Y:S02]  /*0840*/  FSEL R8, RZ, -23, P0 ;  /* 0xc1b80000ff087808 */ /* 0x000fe40000000000 */
[----:B------:R-:W-:Y:S01]  /*0850*/  ISETP.GT.U32.AND P0, PT, R0, 0x7f7fffff, PT ;  /* 0x7f7fffff0000780c */ /* 0x000fe20003f04070 */
[----:B------:R-:W-:Y:S02]  /*0860*/  FMUL R16, R11, R16 ;  /* 0x000000100b107220 */ /* 0x000fe40000400000 */
[----:B------:R-:W-:Y:S01]  /*0870*/  FFMA R8, R9, 1.1920928955078125e-07, R8 ;  /* 0x3400000009087823 */ /* 0x000fe20000000008 */
[----:B------:R-:W-:Y:S01]  /*0880*/  SHF.R.U32.HI R9, RZ, 0x2, R6 ;  /* 0x00000002ff097819 */ /* 0x000fe20000011606 */
[----:B------:R-:W-:-:S03]  /*0890*/  FFMA R11, R11, R16, R11 ;  /* 0x000000100b0b7223 */ /* 0x000fc6000000000b */
[----:B------:R-:W-:Y:S01]  /*08a0*/  LOP3.LUT R9, R9, R6, RZ, 0x3c, !PT ;  /* 0x0000000609097212 */ /* 0x000fe200078e3cff */
[----:B------:R-:W-:Y:S01]  /*08b0*/  FFMA R11, R8, 0.69314718246459960938, R11 ;  /* 0x3f317218080b7823 */ /* 0x000fe2000000000b */
[----:B------:R-:W-:-:S03]  /*08c0*/  SHF.L.U32 R6, R12, 0x4, RZ ;  /* 0x000000040c067819 */ /* 0x000fc600000006ff */
[C---:B------:R-:W-:Y:S01]  /*08d0*/  @P0 FFMA R11, R0.reuse, R13, +INF ;  /* 0x7f800000000b0423 */ /* 0x040fe2000000000d */
[----:B------:R-:W-:Y:S01]  /*08e0*/  FSETP.NEU.AND P0, PT, R0, RZ, PT ;  /* 0x000000ff0000720b */ /* 0x000fe20003f0d000 */
[----:B------:R-:W-:Y:S02]  /*08f0*/  IMAD.SHL.U32 R8, R9, 0x2, RZ ;  /* 0x0000000209087824 */ /* 0x000fe400078e00ff */
[----:B------:R-:W-:-:S03]  /*0900*/  FMUL R11, R11, -2 ;  /* 0xc00000000b0b7820 */ /* 0x000fc60000400000 */
[----:B------:R-:W-:Y:S02]  /*0910*/  LOP3.LUT R9, R9, R8, R6, 0x96, !PT ;  /* 0x0000000809097212 */ /* 0x000fe400078e9606 */
[----:B------:R-:W-:Y:S02]  /*0920*/  FSEL R16, R11, +INF , P0 ;  /* 0x7f8000000b107808 */ /* 0x000fe40000000000 */
[----:B------:R-:W-:Y:S02]  /*0930*/  LOP3.LUT R13, R9, R12, RZ, 0x3c, !PT ;  /* 0x0000000c090d7212 */ /* 0x000fe400078e3cff */
[----:B------:R1:W2:Y:S01]  /*0940*/  MUFU.RSQ R9, R16 ;  /* 0x0000001000097308 */ /* 0x0002a20000001400 */
[----:B------:R-:W-:Y:S01]  /*0950*/  VIADD R6, R16, 0xf3000000 ;  /* 0xf300000010067836 */ /* 0x000fe20000000000 */
[----:B------:R-:W-:Y:S02]  /*0960*/  IADD3 R0, PT, PT, R10, R13, RZ ;  /* 0x0000000d0a007210 */ /* 0x000fe40007ffe0ff */
[----:B------:R-:W-:-:S02]  /*0970*/  MOV R11, 0x30c90fdb ;  /* 0x30c90fdb000b7802 */ /* 0x000fc40000000f00 */
[----:B------:R-:W-:Y:S02]  /*0980*/  ISETP.GT.U32.AND P0, PT, R6, 0x727fffff, PT ;  /* 0x727fffff0600780c */ /* 0x000fe40003f04070 */
[----:B------:R-:W-:-:S05]  /*0990*/  I2FP.F32.U32 R0, R0 ;  /* 0x0000000000007245 */ /* 0x000fca0000201000 */
[----:B------:R-:W-:-:S06]  /*09a0*/  FFMA R6, R0, R11, 7.314590599882819788e-10 ;  /* 0x30490fdb00067423 */ /* 0x000fcc000000000b */
[----:B-12---:R-:W-:Y:S05]  /*09b0*/  @!P0 BRA `(.L_x_1588) ;  /* 0x0000000000108947 */ /* 0x006fea0003800000 */
[----:B------:R-:W-:Y:S01]  /*09c0*/  IMAD.MOV.U32 R0, RZ, RZ, R16 ;  /* 0x000000ffff007224 */ /* 0x000fe200078e0010 */
[----:B0-----:R-:W-:-:S07]  /*09d0*/  MOV R22, 0x9f0 ;  /* 0x000009f000167802 */ /* 0x001fce0000000f00 */
[----:B------:R-:W-:Y:S05]  /*09e0*/  CALL.REL.NOINC `($__internal_7_$__cuda_sm20_sqrt_rn_f32_slowpath) ;  /* 0x0000000000707944 */ /* 0x000fea0003c00000 */
[----:B------:R-:W-:Y:S05]  /*09f0*/  BRA `(.L_x_1589) ;  /* 0x0000000000107947 */ /* 0x000fea0003800000 */
.L_x_1588:
[----:B------:R-:W-:Y:S01]  /*0a00*/  FMUL.FTZ R15, R16, R9 ;  /* 0x00000009100f7220 */ /* 0x000fe20000410000 */
[----:B------:R-:W-:-:S03]  /*0a10*/  FMUL.FTZ R8, R9, 0.5 ;  /* 0x3f00000009087820 */ /* 0x000fc60000410000 */
[----:B------:R-:W-:-:S04]  /*0a20*/  FFMA R0, -R15, R15, R16 ;  /* 0x0000000f0f007223 */ /* 0x000fc80000000110 */
[----:B------:R-:W-:-:S07]  /*0a30*/  FFMA R15, R0, R8, R15 ;  /* 0x00000008000f7223 */ /* 0x000fce000000000f */
.L_x_1589:
[----:B------:R-:W-:Y:S05]  /*0a40*/  BSYNC.RECONVERGENT B1 ;  /* 0x0000000000017941 */ /* 0x000fea0003800200 */
.L_x_1587:
[----:B------:R-:W-:Y:S01]  /*0a50*/  FMUL.RZ R8, R6, 0.15915493667125701904 ;  /* 0x3e22f98306087820 */ /* 0x000fe2000040c000 */
[----:B------:R-:W-:Y:S01]  /*0a60*/  HFMA2 R20, -RZ, RZ, 0, 5.9604644775390625e-08 ;  /* 0x00000001ff147431 */ /* 0x000fe200000001ff */
[----:B------:R-:W-:Y:S01]  /*0a70*/  MOV R11, R19 ;  /* 0x00000013000b7202 */ /* 0x000fe20000000f00 */
[----:B------:R-:W-:Y:S01]  /*0a80*/  IMAD.MOV.U32 R9, RZ, RZ, R7 ;  /* 0x000000ffff097224 */ /* 0x000fe200078e0007 */
[----:B------:R-:W1:Y:S08]  /*0a90*/  MUFU.SIN R0, R8 ;  /* 0x0000000800007308 */ /* 0x000e700000000400 */
[----:B------:R-:W2:Y:S01]  /*0aa0*/  MUFU.COS R6, R8 ;  /* 0x0000000800067308 */ /* 0x000ea20000000000 */
[-C--:B-1----:R-:W-:Y:S01]  /*0ab0*/  FMUL R27, R0, R15.reuse ;  /* 0x0000000f001b7220 */ /* 0x082fe20000400000 */
[----:B--2---:R-:W-:Y:S01]  /*0ac0*/  FMUL R15, R6, R15 ;  /* 0x0000000f060f7220 */ /* 0x004fe20000400000 */
[----:B------:R-:W-:-:S07]  /*0ad0*/  MOV R6, R17 ;  /* 0x0000001100067202 */ /* 0x000fce0000000f00 */
.L_x_1586:
[----:B------:R-:W-:Y:S05]  /*0ae0*/  BSYNC.RECONVERGENT B0 ;  /* 0x0000000000007941 */ /* 0x000fea0003800200 */
.L_x_1585:
[----:B------:R-:W1:Y:S01]  /*0af0*/  LDC.64 R16, c[0x0][0x390] ;  /* 0x0000e400ff107b82 */ /* 0x000e620000000a00 */
[----:B------:R-:W-:Y:S01]  /*0b00*/  MOV R8, R10 ;  /* 0x0000000a00087202 */ /* 0x000fe20000000f00 */
[----:B------:R-:W-:Y:S02]  /*0b10*/  IMAD.MOV.U32 R10, RZ, RZ, R6 ;  /* 0x000000ffff0a7224 */ /* 0x000fe400078e0006 */
[----:B-1----:R-:W-:-:S05]  /*0b20*/  IMAD.WIDE R16, R14, 0x4, R16 ;  /* 0x000000040e107825 */ /* 0x002fca00078e0210 */
[----:B------:R-:W-:Y:S04]  /*0b30*/  STG.E desc[UR4][R16.64], R27 ;  /* 0x0000001b10007986 */ /* 0x000fe8000c101904 */
[----:B------:R-:W-:Y:S04]  /*0b40*/  STG.E.64 desc[UR4][R2.64], R8 ;  /* 0x0000000802007986 */ /* 0x000fe8000c101b04 */
[----:B------:R-:W-:Y:S04]  /*0b50*/  STG.E.64 desc[UR4][R2.64+0x8], R10 ;  /* 0x0000080a02007986 */ /* 0x000fe8000c101b04 */
[----:B------:R-:W-:Y:S04]  /*0b60*/  STG.E.64 desc[UR4][R2.64+0x10], R12 ;  /* 0x0000100c02007986 */ /* 0x000fe8000c101b04 */
[----:B------:R-:W-:Y:S04]  /*0b70*/  STG.E.64 desc[UR4][R2.64+0x18], R20 ;  /* 0x0000181402007986 */ /* 0x000fe8000c101b04 */
[----:B------:R-:W-:Y:S04]  /*0b80*/  STG.E.64 desc[UR4][R2.64+0x28], R4 ;  /* 0x0000280402007986 */ /* 0x000fe8000c101b04 */
[----:B------:R-:W-:Y:S01]  /*0b90*/  STG.E desc[UR4][R2.64+0x20], R15 ;  /* 0x0000200f02007986 */ /* 0x000fe2000c101904 */
[----:B------:R-:W-:Y:S05]  /*0ba0*/  EXIT ;  /* 0x000000000000794d */ /* 0x000fea0003800000 */
        .weak           $__internal_7_$__cuda_sm20_sqrt_rn_f32_slowpath
        .type           $__internal_7_$__cuda_sm20_sqrt_rn_f32_slowpath,@function
        .size           $__internal_7_$__cuda_sm20_sqrt_rn_f32_slowpath,(.L_x_1608 - $__internal_7_$__cuda_sm20_sqrt_rn_f32_slowpath)
$__internal_7_$__cuda_sm20_sqrt_rn_f32_slowpath:
        /* <DEDUP_REMOVED lines=16> */
[----:B------:R-:W-:-:S03]  /*0cb0*/  @!P0 IMAD.MOV.U32 R11, RZ, RZ, R0 ;  /* 0x000000ffff0b8224 */ /* 0x000fc600078e0000 */
[----:B------:R-:W-:-:S04]  /*0cc0*/  @P0 FFMA R16, R23, R16, R18 ;  /* 0x0000001017100223 */ /* 0x000fc80000000012 */
[----:B------:R-:W-:-:S07]  /*0cd0*/  @P0 FMUL.FTZ R11, R16, 2.3283064365386962891e-10 ;  /* 0x2f800000100b0820 */ /* 0x000fce0000410000 */
.L_x_1590:
[----:B------:R-:W-:Y:S01]  /*0ce0*/  HFMA2 R23, -RZ, RZ, 0, 0 ;  /* 0x00000000ff177431 */ /* 0x000fe200000001ff */
[----:B------:R-:W-:-:S03]  /*0cf0*/  MOV R15, R11 ;  /* 0x0000000b000f7202 */ /* 0x000fc60000000f00 */
[----:B------:R-:W-:Y:S05]  /*0d00*/  RET.REL.NODEC R22 `(_Z22generate_normal_kernelP17curandStateXORWOWPfS1_) ;  /* 0xfffffff016bc7950 */ /* 0x000fea0003c3ffff */
.L_x_1591:
        /* <DEDUP_REMOVED lines=15> */
.L_x_1608:


//--------------------- .text._Z12setup_kernelP17curandStateXORWOW --------------------------
	.section	.text._Z12setup_kernelP17curandStateXORWOW,"ax",@progbits
	.align	128
        .global         _Z12setup_kernelP17curandStateXORWOW
        .type           _Z12setup_kernelP17curandStateXORWOW,@function
        .size           _Z12setup_kernelP17curandStateXORWOW,(.L_x_1640 - _Z12setup_kernelP17curandStateXORWOW)
        .other          _Z12setup_kernelP17curandStateXORWOW,@"STO_CUDA_ENTRY STV_DEFAULT"
_Z12setup_kernelP17curandStateXORWOW:
.text._Z12setup_kernelP17curandStateXORWOW:
[----:B------:R-:W-:Y:S01]  /*0000*/  LDC R1, c[0x0][0x37c] ;  /* 0x0000df00ff017b82 */ /* 0x000fe20000000800 */
[----:B------:R-:W0:Y:S07]  /*0010*/  S2R R13, SR_TID.X ;  /* 0x00000000000d7919 */ /* 0x000e2e0000002100 */
[----:B------:R-:W0:Y:S01]  /*0020*/  S2UR UR4, SR_CTAID.X ;  /* 0x00000000000479c3 */ /* 0x000e220000002500 */
[----:B------:R-:W-:Y:S01]  /*0030*/  IMAD.MOV.U32 R3, RZ, RZ, -0x266e14b1 ;  /* 0xd991eb4fff037424 */ /* 0x000fe200078e00ff */
[----:B------:R-:W-:Y:S06]  /*0040*/  BSSY.RECONVERGENT B0, `(.L_x_1592) ;  /* 0x00000e6000007945 */ /* 0x000fec0003800200 */
[----:B------:R-:W0:Y:S08]  /*0050*/  LDC R0, c[0x0][0x360] ;  /* 0x0000d800ff007b82 */ /* 0x000e300000000800 */
[----:B------:R-:W1:Y:S01]  /*0060*/  LDC.64 R6, c[0x0][0x380] ;  /* 0x0000e000ff067b82 */ /* 0x000e620000000a00 */
[----:B0-----:R-:W-:Y:S01]  /*0070*/  IMAD R13, R0, UR4, R13 ;  /* 0x00000004000d7c24 */ /* 0x001fe2000f8e020d */
[----:B------:R-:W0:Y:S03]  /*0080*/  LDCU.64 UR4, c[0x0][0x358] ;  /* 0x00006b00ff0477ac */ /* 0x000e260008000a00 */
[C---:B------:R-:W-:Y:S01]  /*0090*/  VIADD R0, R13.reuse, 0x7 ;  /* 0x000000070d007836 */ /* 0x040fe20000000000 */
[C---:B------:R-:W-:Y:S01]  /*00a0*/  ISETP.GT.AND P0, PT, R13.reuse, -0x8, PT ;  /* 0xfffffff80d00780c */ /* 0x040fe20003f04270 */
[----:B-1----:R-:W-:-:S03]  /*00b0*/  IMAD.WIDE R6, R13, 0x30, R6 ;  /* 0x000000300d067825 */ /* 0x002fc600078e0206 */
[----:B------:R-:W-:Y:S02]  /*00c0*/  LOP3.LUT R0, R0, 0xaad26b49, RZ, 0x3c, !PT ;  /* 0xaad26b4900007812 */ /* 0x000fe400078e3cff */
[----:B------:R-:W-:Y:S02]  /*00d0*/  SEL R3, R3, 0x8bf16996, P0 ;  /* 0x8bf1699603037807 */ /* 0x000fe40000000000 */
[----:B------:R-:W-:Y:S01]  /*00e0*/  ISETP.NE.AND P0, PT, R13, RZ, PT ;  /* 0x000000ff0d00720c */ /* 0x000fe20003f05270 */
[----:B------:R-:W-:Y:S01]  /*00f0*/  IMAD R0, R0, 0x4182bed5, RZ ;  /* 0x4182bed500007824 */ /* 0x000fe200078e02ff */
[C---:B------:R-:W-:Y:S01]  /*0100*/  LOP3.LUT R8, R3.reuse, 0x5491333, RZ, 0x3c, !PT ;  /* 0x0549133303087812 */ /* 0x040fe200078e3cff */
[C---:B------:R-:W-:Y:S02]  /*0110*/  VIADD R5, R3.reuse, 0x1f123bb5 ;  /* 0x1f123bb503057836 */ /* 0x040fe40000000000 */
[C---:B------:R-:W-:Y:S01]  /*0120*/  VIADD R9, R0.reuse, 0x583f19 ;  /* 0x00583f1900097836 */ /* 0x040fe20000000000 */
[----:B------:R-:W-:Y:S01]  /*0130*/  IADD3 R2, PT, PT, R3, 0x64f0c9, R0 ;  /* 0x0064f0c903027810 */ /* 0x000fe20007ffe000 */
[C---:B------:R-:W-:Y:S01]  /*0140*/  VIADD R3, R0.reuse, 0x75bcd15 ;  /* 0x075bcd1500037836 */ /* 0x040fe20000000000 */
[----:B------:R-:W-:-:S02]  /*0150*/  LOP3.LUT R4, R0, 0x159a55e5, RZ, 0x3c, !PT ;  /* 0x159a55e500047812 */ /* 0x000fc400078e3cff */
[----:B0-----:R0:W-:Y:S04]  /*0160*/  STG.E.64 desc[UR4][R6.64+0x10], R8 ;  /* 0x0000100806007986 */ /* 0x0011e8000c101b04 */
[----:B------:R0:W-:Y:S04]  /*0170*/  STG.E.64 desc[UR4][R6.64], R2 ;  /* 0x0000000206007986 */ /* 0x0001e8000c101b04 */
[----:B------:R0:W-:Y:S01]  /*0180*/  STG.E.64 desc[UR4][R6.64+0x8], R4 ;  /* 0x0000080406007986 */ /* 0x0001e2000c101b04 */
[----:B------:R-:W-:Y:S05]  /*0190*/  @!P0 BRA `(.L_x_1593) ;  /* 0x0000000c00408947 */ /* 0x000fea0003800000 */
[----:B------:R-:W-:Y:S01]  /*01a0*/  SHF.R.S32.HI R0, RZ, 0x1f, R13 ;  /* 0x0000001fff007819 */ /* 0x000fe2000001140d */
[----:B------:R-:W-:-:S07]  /*01b0*/  IMAD.MOV.U32 R12, RZ, RZ, RZ ;  /* 0x000000ffff0c7224 */ /* 0x000fce00078e00ff */
.L_x_1599:
[----:B0-----:R-:W-:Y:S01]  /*01c0*/  LOP3.LUT R2, R13, 0x3, RZ, 0xc0, !PT ;  /* 0x000000030d027812 */ /* 0x001fe200078ec0ff */
[----:B------:R-:W-:Y:S03]  /*01d0*/  BSSY.RECONVERGENT B1, `(.L_x_1594) ;  /* 0x00000c6000017945 */ /* 0x000fe60003800200 */
[----:B------:R-:W-:-:S04]  /*01e0*/  ISETP.NE.U32.AND P0, PT, R2, RZ, PT ;  /* 0x000000ff0200720c */ /* 0x000fc80003f05070 */
[----:B------:R-:W-:-:S13]  /*01f0*/  ISETP.NE.AND.EX P0, PT, RZ, RZ, PT, P0 ;  /* 0x000000ffff00720c */ /* 0x000fda0003f05300 */
[----:B------:R-:W-:Y:S05]  /*0200*/  @!P0 BRA `(.L_x_1595) ;  /* 0x0000000c00088947 */ /* 0x000fea0003800000 */
[----:B------:R-:W0:Y:S01]  /*0210*/  LDC.64 R8, c[0x4][RZ] ;  /* 0x01000000ff087b82 */ /* 0x000e220000000a00 */
[----:B------:R-:W-:Y:S02]  /*0220*/  IMAD.MOV.U32 R14, RZ, RZ, RZ ;  /* 0x000000ffff0e7224 */ /* 0x000fe400078e00ff */
[----:B0-----:R-:W-:-:S07]  /*0230*/  IMAD.WIDE.U32 R8, R12, 0xc80, R8 ;  /* 0x00000c800c087825 */ /* 0x001fce00078e0008 */
.L_x_1598:
[----:B0-----:R-:W-:Y:S01]  /*0240*/  IMAD.MOV.U32 R15, RZ, RZ, RZ ;  /* 0x000000ffff0f7224 */ /* 0x001fe200078e00ff */
[----:B------:R-:W-:Y:S01]  /*0250*/  CS2R R2, SRZ ;  /* 0x0000000000027805 */ /* 0x000fe2000001ff00 */
[----:B------:R-:W-:Y:S01]  /*0260*/  IMAD.MOV.U32 R17, RZ, RZ, RZ ;  /* 0x000000ffff117224 */ /* 0x000fe200078e00ff */
[----:B------:R-:W-:-:S07]  /*0270*/  CS2R R4, SRZ ;  /* 0x0000000000047805 */ /* 0x000fce000001ff00 */
.L_x_1597:
[----:B------:R-:W-:-:S05]  /*0280*/  IMAD.WIDE.U32 R10, R17, 0x4, R6 ;  /* 0x00000004110a7825 */ /* 0x000fca00078e0006 */
[----:B------:R0:W5:Y:S01]  /*0290*/  LDG.E R16, desc[UR4][R10.64+0x4] ;  /* 0x000004040a107981 */ /* 0x000162000c1e1900 */
[----:B------:R-:W-:-:S07]  /*02a0*/  IMAD.MOV.U32 R19, RZ, RZ, RZ ;  /* 0x000000ffff137224 */ /* 0x000fce00078e00ff */
.L_x_1596:
[----:B-----5:R-:W-:Y:S01]  /*02b0*/  SHF.R.U32.HI R24, RZ, R19, R16 ;  /* 0x00000013ff187219 */ /* 0x020fe20000011610 */
[----:B0-----:R-:W-:-:S03]  /*02c0*/  IMAD.SHL.U32 R10, R17, 0x20, RZ ;  /* 0x00000020110a7824 */ /* 0x001fc600078e00ff */
[----:B------:R-:W-:Y:S01]  /*02d0*/  LOP3.LUT R11, R24, 0x1, RZ, 0xc0, !PT ;  /* 0x00000001180b7812 */ /* 0x000fe200078ec0ff */
[----:B------:R-:W-:-:S03]  /*02e0*/  IMAD.IADD R10, R10, 0x1, R19 ;  /* 0x000000010a0a7824 */ /* 0x000fc600078e0213 */
[----:B------:R-:W-:Y:S01]  /*02f0*/  ISETP.NE.U32.AND P0, PT, R11, 0x1, PT ;  /* 0x000000010b00780c */ /* 0x000fe20003f05070 */
[----:B------:R-:W-:-:S03]  /*0300*/  IMAD R11, R10, 0x5, RZ ;  /* 0x000000050a0b7824 */ /* 0x000fc600078e02ff */
[----:B------:R-:W-:Y:S01]  /*0310*/  R2P PR, R24, 0x7e ;  /* 0x0000007e18007804 */ /* 0x000fe20000000000 */
[----:B------:R-:W-:-:S08]  /*0320*/  IMAD.WIDE.U32 R10, R11, 0x4, R8 ;  /* 0x000000040b0a7825 */ /* 0x000fd000078e0008 */
[----:B------:R-:W2:Y:S04]  /*0330*/  @!P0 LDG.E R18, desc[UR4][R10.64] ;  /* 0x000000040a128981 */ /* 0x000ea8000c1e1900 */
[----:B------:R-:W3:Y:S04]  /*0340*/  @!P0 LDG.E R20, desc[UR4][R10.64+0x10] ;  /* 0x000010040a148981 */ /* 0x000ee8000c1e1900 */
[----:B------:R-:W4:Y:S04]  /*0350*/  @P1 LDG.E R22, desc[UR4][R10.64+0x14] ;  /* 0x000014040a161981 */ /* 0x000f28000c1e1900 */
[----:B------:R-:W4:Y:S04]  /*0360*/  @P2 LDG.E R26, desc[UR4][R10.64+0x28] ;  /* 0x000028040a1a2981 */ /* 0x000f28000c1e1900 */
[----:B------:R-:W4:Y:S04]  /*0370*/  @!P0 LDG.E R21, desc[UR4][R10.64+0x4] ;  /* 0x000004040a158981 */ /* 0x000f28000c1e1900 */
[----:B------:R-:W4:Y:S04]  /*0380*/  @!P0 LDG.E R23, desc[UR4][R10.64+0xc] ;  /* 0x00000c040a178981 */ /* 0x000f28000c1e1900 */
[----:B------:R-:W4:Y:S04]  /*0390*/  @P1 LDG.E R25, desc[UR4][R10.64+0x18] ;  /* 0x000018040a191981 */ /* 0x000f28000c1e1900 */
[----:B------:R-:W4:Y:S04]  /*03a0*/  @P3 LDG.E R28, desc[UR4][R10.64+0x3c] ;  /* 0x00003c040a1c3981 */ /* 0x000f28000c1e1900 */
[----:B------:R-:W4:Y:S01]  /*03b0*/  @P6 LDG.E R27, desc[UR4][R10.64+0x7c] ;  /* 0x00007c040a1b6981 */ /* 0x000f22000c1e1900 */
[----:B--2---:R-:W-:-:S03]  /*03c0*/  @!P0 LOP3.LUT R15, R15, R18, RZ, 0x3c, !PT ;  /* 0x000000120f0f8212 */ /* 0x004fc600078e3cff */
[----:B------:R-:W2:Y:S01]  /*03d0*/  @!P0 LDG.E R18, desc[UR4][R10.64+0x8] ;  /* 0x000008040a128981 */ /* 0x000ea2000c1e1900 */
[----:B---3--:R-:W-:-:S03]  /*03e0*/  @!P0 LOP3.LUT R3, R3, R20, RZ, 0x3c, !PT ;  /* 0x0000001403038212 */ /* 0x008fc600078e3cff */
[----:B------:R-:W3:Y:S01]  /*03f0*/  @P1 LDG.E R20, desc[UR4][R10.64+0x24] ;  /* 0x000024040a141981 */ /* 0x000ee2000c1e1900 */
[----:B----4-:R-:W-:-:S03]  /*0400*/  @P1 LOP3.LUT R15, R15, R22, RZ, 0x3c, !PT ;  /* 0x000000160f0f1212 */ /* 0x010fc600078e3cff */
[----:B------:R-:W4:Y:S01]  /*0410*/  @P2 LDG.E R22, desc[UR4][R10.64+0x38] ;  /* 0x000038040a162981 */ /* 0x000f22000c1e1900 */
[----:B------:R-:W-:-:S03]  /*0420*/  @P2 LOP3.LUT R15, R15, R26, RZ, 0x3c, !PT ;  /* 0x0000001a0f0f2212 */ /* 0x000fc600078e3cff */
[----:B------:R-:W4:Y:S01]  /*0430*/  @P4 LDG.E R26, desc[UR4][R10.64+0x50] ;  /* 0x000050040a1a4981 */ /* 0x000f22000c1e1900 */
[----:B------:R-:W-:-:S03]  /*0440*/  @!P0 LOP3.LUT R4, R4, R21, RZ, 0x3c, !PT ;  /* 0x0000001504048212 */ /* 0x000fc600078e3cff */
[----:B------:R-:W4:Y:S01]  /*0450*/  @P1 LDG.E R21, desc[UR4][R10.64+0x20] ;  /* 0x000020040a151981 */ /* 0x000f22000c1e1900 */
[----:B------:R-:W-:-:S03]  /*0460*/  @!P0 LOP3.LUT R2, R2, R23, RZ, 0x3c, !PT ;  /* 0x0000001702028212 */ /* 0x000fc600078e3cff */
[----:B------:R-:W4:Y:S01]  /*0470*/  @P2 LDG.E R23, desc[UR4][R10.64+0x2c] ;  /* 0x00002c040a172981 */ /* 0x000f22000c1e1900 */
[----:B------:R-:W-:-:S03]  /*0480*/  @P1 LOP3.LUT R4, R4, R25, RZ, 0x3c, !PT ;  /* 0x0000001904041212 */ /* 0x000fc600078e3cff */
[----:B------:R-:W4:Y:S01]  /*0490*/  @P2 LDG.E R25, desc[UR4][R10.64+0x34] ;  /* 0x000034040a192981 */ /* 0x000f22000c1e1900 */
[----:B--2---:R-:W-:-:S03]  /*04a0*/  @!P0 LOP3.LUT R5, R5, R18, RZ, 0x3c, !PT ;  /* 0x0000001205058212 */ /* 0x004fc600078e3cff */
[----:B------:R-:W2:Y:S01]  /*04b0*/  @P1 LDG.E R18, desc[UR4][R10.64+0x1c] ;  /* 0x00001c040a121981 */ /* 0x000ea2000c1e1900 */
[----:B---3--:R-:W-:-:S03]  /*04c0*/  @P1 LOP3.LUT R3, R3, R20, RZ, 0x3c, !PT ;  /* 0x0000001403031212 */ /* 0x008fc600078e3cff */
[----:B------:R-:W3:Y:S01]  /*04d0*/  @P2 LDG.E R20, desc[UR4][R10.64+0x30] ;  /* 0x000030040a142981 */ /* 0x000ee2000c1e1900 */
[----:B----4-:R-:W-:-:S03]  /*04e0*/  @P2 LOP3.LUT R3, R3, R22, RZ, 0x3c, !PT ;  /* 0x0000001603032212 */ /* 0x010fc600078e3cff */
[----:B------:R-:W4:Y:S01]  /*04f0*/  @P3 LDG.E R22, desc[UR4][R10.64+0x4c] ;  /* 0x00004c040a163981 */ /* 0x000f22000c1e1900 */
[----:B------:R-:W-:-:S04]  /*0500*/  @P3 LOP3.LUT R15, R15, R28, RZ, 0x3c, !PT ;  /* 0x0000001c0f0f3212 */ /* 0x000fc800078e3cff */
[----:B------:R-:W-:Y:S02]  /*0510*/  @P4 LOP3.LUT R15, R15, R26, RZ, 0x3c, !PT ;  /* 0x0000001a0f0f4212 */ /* 0x000fe400078e3cff */
[----:B------:R-:W-:Y:S01]  /*0520*/  @P1 LOP3.LUT R2, R2, R21, RZ, 0x3c, !PT ;  /* 0x0000001502021212 */ /* 0x000fe200078e3cff */
[----:B------:R-:W4:Y:S04]  /*0530*/  @P5 LDG.E R26, desc[UR4][R10.64+0x64] ;  /* 0x000064040a1a5981 */ /* 0x000f28000c1e1900 */
[----:B------:R-:W4:Y:S01]  /*0540*/  @P3 LDG.E R21, desc[UR4][R10.64+0x40] ;  /* 0x000040040a153981 */ /* 0x000f22000c1e1900 */
[----:B------:R-:W-:Y:S02]  /*0550*/  @P2 LOP3.LUT R4, R4, R23, RZ, 0x3c, !PT ;  /* 0x0000001704042212 */ /* 0x000fe400078e3cff */
[----:B------:R-:W-:Y:S01]  /*0560*/  @P2 LOP3.LUT R2, R2, R25, RZ, 0x3c, !PT ;  /* 0x0000001902022212 */ /* 0x000fe200078e3cff */
[----:B------:R-:W4:Y:S04]  /*0570*/  @P3 LDG.E R23, desc[UR4][R10.64+0x48] ;  /* 0x000048040a173981 */ /* 0x000f28000c1e1900 */
[----:B------:R-:W4:Y:S01]  /*0580*/  @P4 LDG.E R25, desc[UR4][R10.64+0x54] ;  /* 0x000054040a194981 */ /* 0x000f22000c1e1900 */
[----:B--2---:R-:W-:-:S03]  /*0590*/  @P1 LOP3.LUT R5, R5, R18, RZ, 0x3c, !PT ;  /* 0x0000001205051212 */ /* 0x004fc600078e3cff */
[----:B------:R-:W2:Y:S01]  /*05a0*/  @P3 LDG.E R18, desc[UR4][R10.64+0x44] ;  /* 0x000044040a123981 */ /* 0x000ea2000c1e1900 */
[----:B---3--:R-:W-:-:S03]  /*05b0*/  @P2 LOP3.LUT R5, R5, R20, RZ, 0x3c, !PT ;  /* 0x0000001405052212 */ /* 0x008fc600078e3cff */
[----:B------:R-:W3:Y:S01]  /*05c0*/  @P4 LDG.E R20, desc[UR4][R10.64+0x58] ;  /* 0x000058040a144981 */ /* 0x000ee2000c1e1900 */
[----:B----4-:R-:W-:-:S03]  /*05d0*/  @P3 LOP3.LUT R3, R3, R22, RZ, 0x3c, !PT ;  /* 0x0000001603033212 */ /* 0x010fc600078e3cff */
[----:B------:R-:W4:Y:S01]  /*05e0*/  @P4 LDG.E R22, desc[UR4][R10.64+0x60] ;  /* 0x000060040a164981 */ /* 0x000f22000c1e1900 */
[----:B------:R-:W-:Y:S02]  /*05f0*/  LOP3.LUT P0, RZ, R24, 0x80, RZ, 0xc0, !PT ;  /* 0x0000008018ff7812 */ /* 0x000fe4000780c0ff */
[----:B------:R-:W-:Y:S02]  /*0600*/  @P5 LOP3.LUT R15, R15, R26, RZ, 0x3c, !PT ;  /* 0x0000001a0f0f5212 */ /* 0x000fe400078e3cff */
[----:B------:R-:W4:Y:S01]  /*0610*/  @P6 LDG.E R26, desc[UR4][R10.64+0x78] ;  /* 0x000078040a1a6981 */ /* 0x000f22000c1e1900 */
[----:B------:R-:W-:-:S03]  /*0620*/  @P3 LOP3.LUT R4, R4, R21, RZ, 0x3c, !PT ;  /* 0x0000001504043212 */ /* 0x000fc600078e3cff */
[----:B------:R-:W4:Y:S01]  /*0630*/  @P4 LDG.E R21, desc[UR4][R10.64+0x5c] ;  /* 0x00005c040a154981 */ /* 0x000f22000c1e1900 */
[----:B------:R-:W-:-:S03]  /*0640*/  @P3 LOP3.LUT R2, R2, R23, RZ, 0x3c, !PT ;  /* 0x0000001702023212 */ /* 0x000fc600078e3cff */
[----:B------:R-:W4:Y:S01]  /*0650*/  @P5 LDG.E R23, desc[UR4][R10.64+0x68] ;  /* 0x000068040a175981 */ /* 0x000f22000c1e1900 */
[----:B------:R-:W-:-:S03]  /*0660*/  @P4 LOP3.LUT R4, R4, R25, RZ, 0x3c, !PT ;  /* 0x0000001904044212 */ /* 0x000fc600078e3cff */
[----:B------:R-:W4:Y:S01]  /*0670*/  @P5 LDG.E R25, desc[UR4][R10.64+0x70] ;  /* 0x000070040a195981 */ /* 0x000f22000c1e1900 */
[----:B--2---:R-:W-:-:S03]  /*0680*/  @P3 LOP3.LUT R5, R5, R18, RZ, 0x3c, !PT ;  /* 0x0000001205053212 */ /* 0x004fc600078e3cff */
[----:B------:R-:W2:Y:S01]  /*0690*/  @P5 LDG.E R18, desc[UR4][R10.64+0x6c] ;  /* 0x00006c040a125981 */ /* 0x000ea2000c1e1900 */
[----:B---3--:R-:W-:-:S03]  /*06a0*/  @P4 LOP3.LUT R5, R5, R20, RZ, 0x3c, !PT ;  /* 0x0000001405054212 */ /* 0x008fc600078e3cff */
[----:B------:R-:W3:Y:S01]  /*06b0*/  @P5 LDG.E R20, desc[UR4][R10.64+0x74] ;  /* 0x000074040a145981 */ /* 0x000ee2000c1e1900 */
[----:B----4-:R-:W-:-:S03]  /*06c0*/  @P4 LOP3.LUT R3, R3, R22, RZ, 0x3c, !PT ;  /* 0x0000001603034212 */ /* 0x010fc600078e3cff */
[----:B------:R-:W4:Y:S01]  /*06d0*/  @P0 LDG.E R22, desc[UR4][R10.64+0x8c] ;  /* 0x00008c040a160981 */ /* 0x000f22000c1e1900 */
[----:B------:R-:W-:-:S03]  /*06e0*/  @P6 LOP3.LUT R15, R15, R26, RZ, 0x3c, !PT ;  /* 0x0000001a0f0f6212 */ /* 0x000fc600078e3cff */
        /* <DEDUP_REMOVED lines=13> */
[----:B------:R-:W-:Y:S02]  /*07c0*/  @P6 LOP3.LUT R4, R4, R27, RZ, 0x3c, !PT ;  /* 0x0000001b04046212 */ /* 0x000fe400078e3cff */
[----:B------:R-:W-:Y:S02]  /*07d0*/  @P6 LOP3.LUT R2, R2, R21, RZ, 0x3c, !PT ;  /* 0x0000001502026212 */ /* 0x000fe400078e3cff */
[----:B------:R-:W-:Y:S02]  /*07e0*/  @P0 LOP3.LUT R4, R4, R23, RZ, 0x3c, !PT ;  /* 0x0000001704040212 */ /* 0x000fe400078e3cff */
[----:B------:R-:W-:Y:S02]  /*07f0*/  @P0 LOP3.LUT R2, R2, R25, RZ, 0x3c, !PT ;  /* 0x0000001902020212 */ /* 0x000fe400078e3cff */
[----:B--2---:R-:W-:Y:S02]  /*0800*/  @P6 LOP3.LUT R5, R5, R18, RZ, 0x3c, !PT ;  /* 0x0000001205056212 */ /* 0x004fe400078e3cff */
[----:B---3--:R-:W-:-:S02]  /*0810*/  @P6 LOP3.LUT R3, R3, R20, RZ, 0x3c, !PT ;  /* 0x0000001403036212 */ /* 0x008fc400078e3cff */
[----:B----4-:R-:W-:Y:S02]  /*0820*/  @P0 LOP3.LUT R5, R5, R22, RZ, 0x3c, !PT ;  /* 0x0000001605050212 */ /* 0x010fe400078e3cff */
[----:B------:R-:W-:Y:S02]  /*0830*/  @P0 LOP3.LUT R3, R3, R26, RZ, 0x3c, !PT ;  /* 0x0000001a03030212 */ /* 0x000fe400078e3cff */
[----:B------:R-:W-:-:S13]  /*0840*/  R2P PR, R24.B1, 0x7f ;  /* 0x0000007f18007804 */ /* 0x000fda0000001000 */
[----:B------:R-:W2:Y:S04]  /*0850*/  @P0 LDG.E R18, desc[UR4][R10.64+0xa0] ;  /* 0x0000a0040a120981 */ /* 0x000ea8000c1e1900 */
[----:B------:R-:W3:Y:S04]  /*0860*/  @P1 LDG.E R22, desc[UR4][R10.64+0xb4] ;  /* 0x0000b4040a161981 */ /* 0x000ee8000c1e1900 */
[----:B------:R-:W4:Y:S04]  /*0870*/  @P2 LDG.E R26, desc[UR4][R10.64+0xc8] ;  /* 0x0000c8040a1a2981 */ /* 0x000f28000c1e1900 */
[----:B------:R-:W4:Y:S04]  /*0880*/  @P3 LDG.E R28, desc[UR4][R10.64+0xdc] ;  /* 0x0000dc040a1c3981 */ /* 0x000f28000c1e1900 */
[----:B------:R-:W4:Y:S04]  /*0890*/  @P0 LDG.E R23, desc[UR4][R10.64+0xa4] ;  /* 0x0000a4040a170981 */ /* 0x000f28000c1e1900 */
[----:B------:R-:W4:Y:S04]  /*08a0*/  @P0 LDG.E R20, desc[UR4][R10.64+0xa8] ;  /* 0x0000a8040a140981 */ /* 0x000f28000c1e1900 */
[----:B------:R-:W4:Y:S04]  /*08b0*/  @P4 LDG.E R25, desc[UR4][R10.64+0xf0] ;  /* 0x0000f0040a194981 */ /* 0x000f28000c1e1900 */
        /* <DEDUP_REMOVED lines=21> */
[----:B------:R-:W-:Y:S02]  /*0a10*/  LOP3.LUT P0, RZ, R24, 0x8000, RZ, 0xc0, !PT ;  /* 0x0000800018ff7812 */ /* 0x000fe4000780c0ff */
[----:B----4-:R-:W-:Y:S01]  /*0a20*/  @P5 LOP3.LUT R15, R15, R26, RZ, 0x3c, !PT ;  /* 0x0000001a0f0f5212 */ /* 0x010fe200078e3cff */
[----:B------:R-:W4:Y:S04]  /*0a30*/  @P3 LDG.E R24, desc[UR4][R10.64+0xe4] ;  /* 0x0000e4040a183981 */ /* 0x000f28000c1e1900 */
[----:B------:R-:W2:Y:S01]  /*0a40*/  @P6 LDG.E R26, desc[UR4][R10.64+0x118] ;  /* 0x000118040a1a6981 */ /* 0x000ea2000c1e1900 */
        /* <DEDUP_REMOVED lines=8> */
[----:B---3--:R-:W-:-:S03]  /*0ad0*/  @P2 LOP3.LUT R3, R3, R22, RZ, 0x3c, !PT ;  /* 0x0000001603032212 */ /* 0x008fc600078e3cff */
[----:B------:R-:W3:Y:S01]  /*0ae0*/  @P4 LDG.E R22, desc[UR4][R10.64+0x100] ;  /* 0x000100040a164981 */ /* 0x000ee2000c1e1900 */
[----:B--2---:R-:W-:-:S03]  /*0af0*/  @P6 LOP3.LUT R15, R15, R26, RZ, 0x3c, !PT ;  /* 0x0000001a0f0f6212 */ /* 0x004fc600078e3cff */
[----:B------:R-:W2:Y:S01]  /*0b00*/  @P0 LDG.E R26, desc[UR4][R10.64+0x12c] ;  /* 0x00012c040a1a0981 */ /* 0x000ea2000c1e1900 */
[----:B----4-:R-:W-:-:S03]  /*0b10*/  @P2 LOP3.LUT R2, R2, R23, RZ, 0x3c, !PT ;  /* 0x0000001702022212 */ /* 0x010fc600078e3cff */
[----:B------:R-:W4:Y:S01]  /*0b20*/  @P4 LDG.E R23, desc[UR4][R10.64+0xfc] ;  /* 0x0000fc040a174981 */ /* 0x000f22000c1e1900 */
[----:B------:R-:W-:-:S03]  /*0b30*/  @P2 LOP3.LUT R5, R5, R20, RZ, 0x3c, !PT ;  /* 0x0000001405052212 */ /* 0x000fc600078e3cff */
[----:B------:R-:W4:Y:S01]  /*0b40*/  @P4 LDG.E R20, desc[UR4][R10.64+0xf8] ;  /* 0x0000f8040a144981 */ /* 0x000f22000c1e1900 */
[----:B------:R-:W-:Y:S02]  /*0b50*/  @P3 LOP3.LUT R2, R2, R27, RZ, 0x3c, !PT ;  /* 0x0000001b02023212 */ /* 0x000fe400078e3cff */
[----:B------:R-:W-:Y:S01]  /*0b60*/  @P3 LOP3.LUT R4, R4, R25, RZ, 0x3c, !PT ;  /* 0x0000001904043212 */ /* 0x000fe200078e3cff */
[----:B------:R-:W4:Y:S01]  /*0b70*/  @P5 LDG.E R27, desc[UR4][R10.64+0x110] ;  /* 0x000110040a1b5981 */ /* 0x000f22000c1e1900 */
[----:B------:R-:W-:-:S03]  /*0b80*/  @P3 LOP3.LUT R5, R5, R24, RZ, 0x3c, !PT ;  /* 0x0000001805053212 */ /* 0x000fc600078e3cff */
[----:B------:R-:W4:Y:S04]  /*0b90*/  @P5 LDG.E R25, desc[UR4][R10.64+0x108] ;  /* 0x000108040a195981 */ /* 0x000f28000c1e1900 */
        /* <DEDUP_REMOVED lines=19> */
[----:B------:R-:W-:-:S05]  /*0cd0*/  VIADD R19, R19, 0x10 ;  /* 0x0000001013137836 */ /* 0x000fca0000000000 */
[----:B------:R-:W-:Y:S02]  /*0ce0*/  ISETP.NE.AND P1, PT, R19, 0x20, PT ;  /* 0x000000201300780c */ /* 0x000fe40003f25270 */
[----:B------:R-:W-:Y:S02]  /*0cf0*/  @P5 LOP3.LUT R3, R3, R18, RZ, 0x3c, !PT ;  /* 0x0000001203035212 */ /* 0x000fe400078e3cff */
[----:B------:R-:W-:Y:S02]  /*0d00*/  @P6 LOP3.LUT R4, R4, R21, RZ, 0x3c, !PT ;  /* 0x0000001504046212 */ /* 0x000fe400078e3cff */
[----:B---3--:R-:W-:-:S04]  /*0d10*/  @P6 LOP3.LUT R3, R3, R22, RZ, 0x3c, !PT ;  /* 0x0000001603036212 */ /* 0x008fc800078e3cff */
[----:B--2---:R-:W-:Y:S02]  /*0d20*/  @P0 LOP3.LUT R3, R3, R26, RZ, 0x3c, !PT ;  /* 0x0000001a03030212 */ /* 0x004fe400078e3cff */
[----:B----4-:R-:W-:Y:S02]  /*0d30*/  @P6 LOP3.LUT R2, R2, R23, RZ, 0x3c, !PT ;  /* 0x0000001702026212 */ /* 0x010fe400078e3cff */
[----:B------:R-:W-:Y:S02]  /*0d40*/  @P6 LOP3.LUT R5, R5, R20, RZ, 0x3c, !PT ;  /* 0x0000001405056212 */ /* 0x000fe400078e3cff */
[----:B------:R-:W-:Y:S02]  /*0d50*/  @P0 LOP3.LUT R2, R2, R27, RZ, 0x3c, !PT ;  /* 0x0000001b02020212 */ /* 0x000fe400078e3cff */
[----:B------:R-:W-:Y:S02]  /*0d60*/  @P0 LOP3.LUT R4, R4, R25, RZ, 0x3c, !PT ;  /* 0x0000001904040212 */ /* 0x000fe400078e3cff */
[----:B------:R-:W-:Y:S01]  /*0d70*/  @P0 LOP3.LUT R5, R5, R24, RZ, 0x3c, !PT ;  /* 0x0000001805050212 */ /* 0x000fe200078e3cff */
[----:B------:R-:W-:Y:S06]  /*0d80*/  @P1 BRA `(.L_x_1596) ;  /* 0xfffffff400481947 */ /* 0x000fec000383ffff */
[----:B------:R-:W-:-:S05]  /*0d90*/  VIADD R17, R17, 0x1 ;  /* 0x0000000111117836 */ /* 0x000fca0000000000 */
[----:B------:R-:W-:-:S13]  /*0da0*/  ISETP.NE.AND P0, PT, R17, 0x5, PT ;  /* 0x000000051100780c */ /* 0x000fda0003f05270 */
[----:B------:R-:W-:Y:S05]  /*0db0*/  @P0 BRA `(.L_x_1597) ;  /* 0xfffffff400300947 */ /* 0x000fea000383ffff */
[----:B------:R0:W-:Y:S01]  /*0dc0*/  STG.E.64 desc[UR4][R6.64+0x8], R4 ;  /* 0x0000080406007986 */ /* 0x0001e2000c101b04 */
[----:B------:R-:W-:Y:S01]  /*0dd0*/  VIADD R14, R14, 0x1 ;  /* 0x000000010e0e7836 */ /* 0x000fe20000000000 */
[----:B------:R-:W-:Y:S02]  /*0de0*/  LOP3.LUT R11, R13, 0x3, RZ, 0xc0, !PT ;  /* 0x000000030d0b7812 */ /* 0x000fe400078ec0ff */
[----:B------:R0:W-:Y:S02]  /*0df0*/  STG.E.64 desc[UR4][R6.64+0x10], R2 ;  /* 0x0000100206007986 */ /* 0x0001e4000c101b04 */
[----:B------:R-:W-:Y:S02]  /*0e00*/  ISETP.GE.U32.AND P0, PT, R14, R11, PT ;  /* 0x0000000b0e00720c */ /* 0x000fe40003f06070 */
[----:B------:R0:W-:Y:S11]  /*0e10*/  STG.E desc[UR4][R6.64+0x4], R15 ;  /* 0x0000040f06007986 */ /* 0x0001f6000c101904 */
[----:B------:R-:W-:Y:S05]  /*0e20*/  @!P0 BRA `(.L_x_1598) ;  /* 0xfffffff400048947 */ /* 0x000fea000383ffff */
.L_x_1595:
[----:B------:R-:W-:Y:S05]  /*0e30*/  BSYNC.RECONVERGENT B1 ;  /* 0x0000000000017941 */ /* 0x000fea0003800200 */
.L_x_1594:
[C---:B------:R-:W-:Y:S01]  /*0e40*/  ISETP.GT.U32.AND P0, PT, R13.reuse, 0x3, PT ;  /* 0x000000030d00780c */ /* 0x040fe20003f04070 */
[----:B------:R-:W-:Y:S01]  /*0e50*/  VIADD R12, R12, 0x1 ;  /* 0x000000010c0c7836 */ /* 0x000fe20000000000 */
[--C-:B------:R-:W-:Y:S02]  /*0e60*/  SHF.R.U64 R13, R13, 0x2, R0.reuse ;  /* 0x000000020d0d7819 */ /* 0x100fe40000001200 */
[----:B------:R-:W-:Y:S02]  /*0e70*/  ISETP.GT.U32.AND.EX P0, PT, R0, RZ, PT, P0 ;  /* 0x000000ff0000720c */ /* 0x000fe40003f04100 */
[----:B------:R-:W-:-:S11]  /*0e80*/  SHF.R.U32.HI R0, RZ, 0x2, R0 ;  /* 0x00000002ff007819 */ /* 0x000fd60000011600 */
[----:B------:R-:W-:Y:S05]  /*0e90*/  @P0 BRA `(.L_x_1599) ;  /* 0xfffffff000c80947 */ /* 0x000fea000383ffff */
.L_x_1593:
[----:B------:R-:W-:Y:S05]  /*0ea0*/  BSYNC.RECONVERGENT B0 ;  /* 0x0000000000007941 */ /* 0x000fea0003800200 */
.L_x_1592:
[----:B------:R-:W-:Y:S04]  /*0eb0*/  STG.E.64 desc[UR4][R6.64+0x18], RZ ;  /* 0x000018ff06007986 */ /* 0x000fe8000c101b04 */
[----:B------:R-:W-:Y:S04]  /*0ec0*/  STG.E desc[UR4][R6.64+0x20], RZ ;  /* 0x000020ff06007986 */ /* 0x000fe8000c101904 */
[----:B------:R-:W-:Y:S01]  /*0ed0*/  STG.E.64 desc[UR4][R6.64+0x28], RZ ;  /* 0x000028ff06007986 */ /* 0x000fe2000c101b04 */
[----:B------:R-:W-:Y:S05]  /*0ee0*/  EXIT ;  /* 0x000000000000794d */ /* 0x000fea0003800000 */
.L_x_1600:
        /* <DEDUP_REMOVED lines=9> */
.L_x_1640:


//--------------------- .nv.global.init           --------------------------
	.section	.nv.global.init,"aw",@progbits
	.align	4
.nv.global.init:
	.type		mrg32k3aM1SubSeq,@object
	.size		mrg32k3aM1SubSeq,(mrg32k3aM2SubSeq - mrg32k3aM1SubSeq)
mrg32k3aM1SubSeq:
        /*0000*/ 	.byte	0x0b, 0xcc, 0xee, 0x04, 0x73, 0x29, 0x8b, 0x6f, 0xf6, 0x53, 0x03, 0xf6, 0x23, 0xf6, 0xea, 0xda
        /* <DEDUP_REMOVED lines=125> */
	.type		mrg32k3aM2SubSeq,@object
	.size		mrg32k3aM2SubSeq,(mrg32k3aM1 - mrg32k3aM2SubSeq)
mrg32k3aM2SubSeq:
        /* <DEDUP_REMOVED lines=126> */
	.type		mrg32k3aM1,@object
	.size		mrg32k3aM1,(mrg32k3aM1Seq - mrg32k3aM1)
mrg32k3aM1:
        /* <DEDUP_REMOVED lines=144> */
	.type		mrg32k3aM1Seq,@object
	.size		mrg32k3aM1Seq,(mrg32k3aM2 - mrg32k3aM1Seq)
mrg32k3aM1Seq:
        /* <DEDUP_REMOVED lines=144> */
	.type		mrg32k3aM2,@object
	.size		mrg32k3aM2,(mrg32k3aM2Seq - mrg32k3aM2)
mrg32k3aM2:
        /* <DEDUP_REMOVED lines=144> */
	.type		mrg32k3aM2Seq,@object
	.size		mrg32k3aM2Seq,(precalc_xorwow_matrix - mrg32k3aM2Seq)
mrg32k3aM2Seq:
        /* <DEDUP_REMOVED lines=144> */
	.type		precalc_xorwow_matrix,@object
	.size		precalc_xorwow_matrix,(precalc_xorwow_offset_matrix - precalc_xorwow_matrix)
precalc_xorwow_matrix:
        /* <DEDUP_REMOVED lines=6400> */
	.type		precalc_xorwow_offset_matrix,@object
	.size		precalc_xorwow_offset_matrix,(.L_1 - precalc_xorwow_offset_matrix)
precalc_xorwow_offset_matrix:
        /* <DEDUP_REMOVED lines=6400> */
.L_1:


//--------------------- .nv.shared._ZN3cub18CUB_300001_SM_10006detail10radix_sort29DeviceRadixSortOnesweepKernelINS1_5radix10policy_hubIiiyE10Policy1000ELNS0_9SortOrderE0EiiyiiNS1_21identity_decomposer_tEEEvPT5_SB_PT3_PKSC_PT1_PKSG_PT2_PKSK_T4_iiT6_ --------------------------
	.section	.nv.shared._ZN3cub18CUB_300001_SM_10006detail10radix_sort29DeviceRadixSortOnesweepKernelINS1_5radix10policy_hubIiiyE10Policy1000ELNS0_9SortOrderE0EiiyiiNS1_21identity_decomposer_tEEEvPT5_SB_PT3_PKSC_PT1_PKSG_PT2_PKSK_T4_iiT6_,"aw",@nobits
	.sectionflags	@""
	.align	128
.nv.shared._ZN3cub18CUB_300001_SM_10006detail10radix_sort29DeviceRadixSortOnesweepKernelINS1_5radix10policy_hubIiiyE10Policy1000ELNS0_9SortOrderE0EiiyiiNS1_21identity_decomposer_tEEEvPT5_SB_PT3_PKSC_PT1_PKSG_PT2_PKSK_T4_iiT6_:
	.zero		29184


//--------------------- .nv.shared.reserved.0     --------------------------
	.section	.nv.shared.reserved.0,"aw",@nobits
	.weak		__nv_reservedSMEM_offset_0_alias
	.size		__nv_reservedSMEM_offset_0_alias, 0, 64
	.other		__nv_reservedSMEM_offset_0_alias,@"STO_CUDA_RESERVED_SHARED STV_DEFAULT"
__nv_reservedSMEM_offset_0_alias:
	.zero		0
	.zero		64


//--------------------- .nv.global                --------------------------
	.section	.nv.global,"aw",@nobits
.nv.global:
	.type		_ZN34_INTERNAL_b0f92a42_4_k_cu_eff789a36thrust24THRUST_300001_SM_1000_NS12placeholders2_8E,@object
	.size		_ZN34_INTERNAL_b0f92a42_4_k_cu_eff789a36thrust24THRUST_300001_SM_1000_NS12placeholders2_8E,(_ZN34_INTERNAL_b0f92a42_4_k_cu_eff789a34cuda3std3__436_GLOBAL__N__b0f92a42_4_k_cu_eff789a36ignoreE - _ZN34_INTERNAL_b0f92a42_4_k_cu_eff789a36thrust24THRUST_300001_SM_1000_NS12placeholders2_8E)
_ZN34_INTERNAL_b0f92a42_4_k_cu_eff789a36thrust24THRUST_300001_SM_1000_NS12placeholders2_8E:
	.zero		1
	.type		_ZN34_INTERNAL_b0f92a42_4_k_cu_eff789a34cuda3std3__436_GLOBAL__N__b0f92a42_4_k_cu_eff789a36ignoreE,@object
	.size		_ZN34_INTERNAL_b0f92a42_4_k_cu_eff789a34cuda3std3__436_GLOBAL__N__b0f92a42_4_k_cu_eff789a36ignoreE,(_ZN34_INTERNAL_b0f92a42_4_k_cu_eff789a34cuda3std6ranges3__45__cpo4dataE - _ZN34_INTERNAL_b0f92a42_4_k_cu_eff789a34cuda3std3__436_GLOBAL__N__b0f92a42_4_k_cu_eff789a36ignoreE)
_ZN34_INTERNAL_b0f92a42_4_k_cu_eff789a34cuda3std3__436_GLOBAL__N__b0f92a42_4_k_cu_eff789a36ignoreE:
	.zero		1
	.type		_ZN34_INTERNAL_b0f92a42_4_k_cu_eff789a34cuda3std6ranges3__45__cpo4dataE,@object
	.size		_ZN34_INTERNAL_b0f92a42_4_k_cu_eff789a34cuda3std6ranges3__45__cpo4dataE,(_ZN34_INTERNAL_b0f92a42_4_k_cu_eff789a36thrust24THRUST_300001_SM_1000_NS6system3cpp3parE - _ZN34_INTERNAL_b0f92a42_4_k_cu_eff789a34cuda3std6ranges3__45__cpo4dataE)
_ZN34_INTERNAL_b0f92a42_4_k_cu_eff789a34cuda3std6ranges3__45__cpo4dataE:
	.zero		1
	.type		_ZN34_INTERNAL_b0f92a42_4_k_cu_eff789a36thrust24THRUST_300001_SM_1000_NS6system3cpp3parE,@object
	.size		_ZN34_INTERNAL_b0f92a42_4_k_cu_eff789a36thrust24THRUST_300001_SM_1000_NS6system3cpp3parE,(_ZN34_INTERNAL_b0f92a42_4_k_cu_eff789a34cuda3std3__45__cpo5beginE - _ZN34_INTERNAL_b0f92a42_4_k_cu_eff789a36thrust24THRUST_300001_SM_1000_NS6system3cpp3parE)
_ZN34_INTERNAL_b0f92a42_4_k_cu_eff789a36thrust24THRUST_300001_SM_1000_NS6system3cpp3parE:
	.zero		1
	.type		_ZN34_INTERNAL_b0f92a42_4_k_cu_eff789a34cuda3std3__45__cpo5beginE,@object
	.size		_ZN34_INTERNAL_b0f92a42_4_k_cu_eff789a34cuda3std3__45__cpo5beginE,(_ZN34_INTERNAL_b0f92a42_4_k_cu_eff789a34cuda3std6ranges3__45__cpo5beginE - _ZN34_INTERNAL_b0f92a42_4_k_cu_eff789a34cuda3std3__45__cpo5beginE)
_ZN34_INTERNAL_b0f92a42_4_k_cu_eff789a34cuda3std3__45__cpo5beginE:
	.zero		1
	.type		_ZN34_INTERNAL_b0f92a42_4_k_cu_eff789a34cuda3std6ranges3__45__cpo5beginE,@object
	.size		_ZN34_INTERNAL_b0f92a42_4_k_cu_eff789a34cuda3std6ranges3__45__cpo5beginE,(_ZN34_INTERNAL_b0f92a42_4_k_cu_eff789a36thrust24THRUST_300001_SM_1000_NS6deviceE - _ZN34_INTERNAL_b0f92a42_4_k_cu_eff789a34cuda3std6ranges3__45__cpo5beginE)
_ZN34_INTERNAL_b0f92a42_4_k_cu_eff789a34cuda3std6ranges3__45__cpo5beginE:
	.zero		1
	.type		_ZN34_INTERNAL_b0f92a42_4_k_cu_eff789a36thrust24THRUST_300001_SM_1000_NS6deviceE,@object
	.size		_ZN34_INTERNAL_b0f92a42_4_k_cu_eff789a36thrust24THRUST_300001_SM_1000_NS6deviceE,(_ZN34_INTERNAL_b0f92a42_4_k_cu_eff789a34cuda3std3__47nulloptE - _ZN34_INTERNAL_b0f92a42_4_k_cu_eff789a36thrust24THRUST_300001_SM_1000_NS6deviceE)
_ZN34_INTERNAL_b0f92a42_4_k_cu_eff789a36thrust24THRUST_300001_SM_1000_NS6deviceE:
	.zero		1
	.type		_ZN34_INTERNAL_b0f92a42_4_k_cu_eff789a34cuda3std3__47nulloptE,@object
	.size		_ZN34_INTERNAL_b0f92a42_4_k_cu_eff789a34cuda3std3__47nulloptE,(_ZN34_INTERNAL_b0f92a42_4_k_cu_eff789a34cuda3std6ranges3__45__cpo8distanceE - _ZN34_INTERNAL_b0f92a42_4_k_cu_eff789a34cuda3std3__47nulloptE)
_ZN34_INTERNAL_b0f92a42_4_k_cu_eff789a34cuda3std3__47nulloptE:
	.zero		1
	.type		_ZN34_INTERNAL_b0f92a42_4_k_cu_eff789a34cuda3std6ranges3__45__cpo8distanceE,@object
	.size		_ZN34_INTERNAL_b0f92a42_4_k_cu_eff789a34cuda3std6ranges3__45__cpo8distanceE,(_ZN34_INTERNAL_b0f92a42_4_k_cu_eff789a36thrust24THRUST_300001_SM_1000_NS12placeholders2_4E - _ZN34_INTERNAL_b0f92a42_4_k_cu_eff789a34cuda3std6ranges3__45__cpo8distanceE)
_ZN34_INTERNAL_b0f92a42_4_k_cu_eff789a34cuda3std6ranges3__45__cpo8distanceE:
	.zero		1
	.type		_ZN34_INTERNAL_b0f92a42_4_k_cu_eff789a36thrust24THRUST_300001_SM_1000_NS12placeholders2_4E,@object
	.size		_ZN34_INTERNAL_b0f92a42_4_k_cu_eff789a36thrust24THRUST_300001_SM_1000_NS12placeholders2_4E,(_ZN34_INTERNAL_b0f92a42_4_k_cu_eff789a34cuda3std3__45__cpo6rbeginE - _ZN34_INTERNAL_b0f92a42_4_k_cu_eff789a36thrust24THRUST_300001_SM_1000_NS12placeholders2_4E)
_ZN34_INTERNAL_b0f92a42_4_k_cu_eff789a36thrust24THRUST_300001_SM_1000_NS12placeholders2_4E:
	.zero		1
	.type		_ZN34_INTERNAL_b0f92a42_4_k_cu_eff789a34cuda3std3__45__cpo6rbeginE,@object
	.size		_ZN34_INTERNAL_b0f92a42_4_k_cu_eff789a34cuda3std3__45__cpo6rbeginE,(_ZN34_INTERNAL_b0f92a42_4_k_cu_eff789a34cuda3std6ranges3__45__cpo7advanceE - _ZN34_INTERNAL_b0f92a42_4_k_cu_eff789a34cuda3std3__45__cpo6rbeginE)
_ZN34_INTERNAL_b0f92a42_4_k_cu_eff789a34cuda3std3__45__cpo6rbeginE:
	.zero		1
	.type		_ZN34_INTERNAL_b0f92a42_4_k_cu_eff789a34cuda3std6ranges3__45__cpo7advanceE,@object
	.size		_ZN34_INTERNAL_b0f92a42_4_k_cu_eff789a34cuda3std6ranges3__45__cpo7advanceE,(_ZN34_INTERNAL_b0f92a42_4_k_cu_eff789a36thrust24THRUST_300001_SM_1000_NS12placeholders3_10E - _ZN34_INTERNAL_b0f92a42_4_k_cu_eff789a34cuda3std6ranges3__45__cpo7advanceE)
_ZN34_INTERNAL_b0f92a42_4_k_cu_eff789a34cuda3std6ranges3__45__cpo7advanceE:
	.zero		1
	.type		_ZN34_INTERNAL_b0f92a42_4_k_cu_eff789a36thrust24THRUST_300001_SM_1000_NS12placeholders3_10E,@object
	.size		_ZN34_INTERNAL_b0f92a42_4_k_cu_eff789a36thrust24THRUST_300001_SM_1000_NS12placeholders3_10E,(_ZN34_INTERNAL_b0f92a42_4_k_cu_eff789a34cuda3std3__48in_placeE - _ZN34_INTERNAL_b0f92a42_4_k_cu_eff789a36thrust24THRUST_300001_SM_1000_NS12placeholders3_10E)
_ZN34_INTERNAL_b0f92a42_4_k_cu_eff789a36thrust24THRUST_300001_SM_1000_NS12placeholders3_10E:
	.zero		1
	.type		_ZN34_INTERNAL_b0f92a42_4_k_cu_eff789a34cuda3std3__48in_placeE,@object
	.size		_ZN34_INTERNAL_b0f92a42_4_k_cu_eff789a34cuda3std3__48in_placeE,(_ZN34_INTERNAL_b0f92a42_4_k_cu_eff789a34cuda3std6ranges3__45__cpo4sizeE - _ZN34_INTERNAL_b0f92a42_4_k_cu_eff789a34cuda3std3__48in_placeE)
_ZN34_INTERNAL_b0f92a42_4_k_cu_eff789a34cuda3std3__48in_placeE:
	.zero		1
	.type		_ZN34_INTERNAL_b0f92a42_4_k_cu_eff789a34cuda3std6ranges3__45__cpo4sizeE,@object
	.size		_ZN34_INTERNAL_b0f92a42_4_k_cu_eff789a34cuda3std6ranges3__45__cpo4sizeE,(_ZN34_INTERNAL_b0f92a42_4_k_cu_eff789a36thrust24THRUST_300001_SM_1000_NS12placeholders2_2E - _ZN34_INTERNAL_b0f92a42_4_k_cu_eff789a34cuda3std6ranges3__45__cpo4sizeE)
_ZN34_INTERNAL_b0f92a42_4_k_cu_eff789a34cuda3std6ranges3__45__cpo4sizeE:
	.zero		1
	.type		_ZN34_INTERNAL_b0f92a42_4_k_cu_eff789a36thrust24THRUST_300001_SM_1000_NS12placeholders2_2E,@object
	.size		_ZN34_INTERNAL_b0f92a42_4_k_cu_eff789a36thrust24THRUST_300001_SM_1000_NS12placeholders2_2E,(_ZN34_INTERNAL_b0f92a42_4_k_cu_eff789a34cuda3std3__45__cpo6cbeginE - _ZN34_INTERNAL_b0f92a42_4_k_cu_eff789a36thrust24THRUST_300001_SM_1000_NS12placeholders2_2E)
_ZN34_INTERNAL_b0f92a42_4_k_cu_eff789a36thrust24THRUST_300001_SM_1000_NS12placeholders2_2E:
	.zero		1
	.type		_ZN34_INTERNAL_b0f92a42_4_k_cu_eff789a34cuda3std3__45__cpo6cbeginE,@object
	.size		_ZN34_INTERNAL_b0f92a42_4_k_cu_eff789a34cuda3std3__45__cpo6cbeginE,(_ZN34_INTERNAL_b0f92a42_4_k_cu_eff789a34cuda3std6ranges3__45__cpo6cbeginE - _ZN34_INTERNAL_b0f92a42_4_k_cu_eff789a34cuda3std3__45__cpo6cbeginE)
_ZN34_INTERNAL_b0f92a42_4_k_cu_eff789a34cuda3std3__45__cpo6cbeginE:
	.zero		1
	.type		_ZN34_INTERNAL_b0f92a42_4_k_cu_eff789a34cuda3std6ranges3__45__cpo6cbeginE,@object
	.size		_ZN34_INTERNAL_b0f92a42_4_k_cu_eff789a34cuda3std6ranges3__45__cpo6cbeginE,(_ZN34_INTERNAL_b0f92a42_4_k_cu_eff789a36thrust24THRUST_300001_SM_1000_NS12placeholders2_6E - _ZN34_INTERNAL_b0f92a42_4_k_cu_eff789a34cuda3std6ranges3__45__cpo6cbeginE)
_ZN34_INTERNAL_b0f92a42_4_k_cu_eff789a34cuda3std6ranges3__45__cpo6cbeginE:
	.zero		1
	.type		_ZN34_INTERNAL_b0f92a42_4_k_cu_eff789a36thrust24THRUST_300001_SM_1000_NS12placeholders2_6E,@object
	.size		_ZN34_INTERNAL_b0f92a42_4_k_cu_eff789a36thrust24THRUST_300001_SM_1000_NS12placeholders2_6E,(_ZN34_INTERNAL_b0f92a42_4_k_cu_eff789a34cuda3std3__45__cpo7crbeginE - _ZN34_INTERNAL_b0f92a42_4_k_cu_eff789a36thrust24THRUST_300001_SM_1000_NS12placeholders2_6E)
_ZN34_INTERNAL_b0f92a42_4_k_cu_eff789a36thrust24THRUST_300001_SM_1000_NS12placeholders2_6E:
	.zero		1
	.type		_ZN34_INTERNAL_b0f92a42_4_k_cu_eff789a34cuda3std3__45__cpo7crbeginE,@object
	.size		_ZN34_INTERNAL_b0f92a42_4_k_cu_eff789a34cuda3std3__45__cpo7crbeginE,(_ZN34_INTERNAL_b0f92a42_4_k_cu_eff789a34cuda3std6ranges3__45__cpo4nextE - _ZN34_INTERNAL_b0f92a42_4_k_cu_eff789a34cuda3std3__45__cpo7crbeginE)
_ZN34_INTERNAL_b0f92a42_4_k_cu_eff789a34cuda3std3__45__cpo7crbeginE:
	.zero		1
	.type		_ZN34_INTERNAL_b0f92a42_4_k_cu_eff789a34cuda3std6ranges3__45__cpo4nextE,@object
	.size		_ZN34_INTERNAL_b0f92a42_4_k_cu_eff789a34cuda3std6ranges3__45__cpo4nextE,(_ZN34_INTERNAL_b0f92a42_4_k_cu_eff789a34cuda3std6ranges3__45__cpo4swapE - _ZN34_INTERNAL_b0f92a42_4_k_cu_eff789a34cuda3std6ranges3__45__cpo4nextE)
_ZN34_INTERNAL_b0f92a42_4_k_cu_eff789a34cuda3std6ranges3__45__cpo4nextE:
	.zero		1
	.type		_ZN34_INTERNAL_b0f92a42_4_k_cu_eff789a34cuda3std6ranges3__45__cpo4swapE,@object
	.size		_ZN34_INTERNAL_b0f92a42_4_k_cu_eff789a34cuda3std6ranges3__45__cpo4swapE,(_ZN34_INTERNAL_b0f92a42_4_k_cu_eff789a36thrust24THRUST_300001_SM_1000_NS8cuda_cub10par_nosyncE - _ZN34_INTERNAL_b0f92a42_4_k_cu_eff789a34cuda3std6ranges3__45__cpo4swapE)
_ZN34_INTERNAL_b0f92a42_4_k_cu_eff789a34cuda3std6ranges3__45__cpo4swapE:
	.zero		1
	.type		_ZN34_INTERNAL_b0f92a42_4_k_cu_eff789a36thrust24THRUST_300001_SM_1000_NS8cuda_cub10par_nosyncE,@object
	.size		_ZN34_INTERNAL_b0f92a42_4_k_cu_eff789a36thrust24THRUST_300001_SM_1000_NS8cuda_cub10par_nosyncE,(_ZN34_INTERNAL_b0f92a42_4_k_cu_eff789a36thrust24THRUST_300001_SM_1000_NS3seqE - _ZN34_INTERNAL_b0f92a42_4_k_cu_eff789a36thrust24THRUST_300001_SM_1000_NS8cuda_cub10par_nosyncE)
_ZN34_INTERNAL_b0f92a42_4_k_cu_eff789a36thrust24THRUST_300001_SM_1000_NS8cuda_cub10par_nosyncE:
	.zero		1
	.type		_ZN34_INTERNAL_b0f92a42_4_k_cu_eff789a36thrust24THRUST_300001_SM_1000_NS3seqE,@object
	.size		_ZN34_INTERNAL_b0f92a42_4_k_cu_eff789a36thrust24THRUST_300001_SM_1000_NS3seqE,(_ZN34_INTERNAL_b0f92a42_4_k_cu_eff789a34cuda3std3__420unreachable_sentinelE - _ZN34_INTERNAL_b0f92a42_4_k_cu_eff789a36thrust24THRUST_300001_SM_1000_NS3seqE)
_ZN34_INTERNAL_b0f92a42_4_k_cu_eff789a36thrust24THRUST_300001_SM_1000_NS3seqE:
	.zero		1
	.type		_ZN34_INTERNAL_b0f92a42_4_k_cu_eff789a34cuda3std3__420unreachable_sentinelE,@object
	.size		_ZN34_INTERNAL_b0f92a42_4_k_cu_eff789a34cuda3std3__420unreachable_sentinelE,(_ZN34_INTERNAL_b0f92a42_4_k_cu_eff789a34cuda3std6ranges3__45__cpo5ssizeE - _ZN34_INTERNAL_b0f92a42_4_k_cu_eff789a34cuda3std3__420unreachable_sentinelE)
_ZN34_INTERNAL_b0f92a42_4_k_cu_eff789a34cuda3std3__420unreachable_sentinelE:
	.zero		1
	.type		_ZN34_INTERNAL_b0f92a42_4_k_cu_eff789a34cuda3std6ranges3__45__cpo5ssizeE,@object
	.size		_ZN34_INTERNAL_b0f92a42_4_k_cu_eff789a34cuda3std6ranges3__45__cpo5ssizeE,(_ZN34_INTERNAL_b0f92a42_4_k_cu_eff789a36thrust24THRUST_300001_SM_1000_NS12placeholders2_3E - _ZN34_INTERNAL_b0f92a42_4_k_cu_eff789a34cuda3std6ranges3__45__cpo5ssizeE)
_ZN34_INTERNAL_b0f92a42_4_k_cu_eff789a34cuda3std6ranges3__45__cpo5ssizeE:
	.zero		1
	.type		_ZN34_INTERNAL_b0f92a42_4_k_cu_eff789a36thrust24THRUST_300001_SM_1000_NS12placeholders2_3E,@object
	.size		_ZN34_INTERNAL_b0f92a42_4_k_cu_eff789a36thrust24THRUST_300001_SM_1000_NS12placeholders2_3E,(_ZN34_INTERNAL_b0f92a42_4_k_cu_eff789a34cuda3std3__45__cpo4cendE - _ZN34_INTERNAL_b0f92a42_4_k_cu_eff789a36thrust24THRUST_300001_SM_1000_NS12placeholders2_3E)
_ZN34_INTERNAL_b0f92a42_4_k_cu_eff789a36thrust24THRUST_300001_SM_1000_NS12placeholders2_3E:
	.zero		1
	.type		_ZN34_INTERNAL_b0f92a42_4_k_cu_eff789a34cuda3std3__45__cpo4cendE,@object
	.size		_ZN34_INTERNAL_b0f92a42_4_k_cu_eff789a34cuda3std3__45__cpo4cendE,(_ZN34_INTERNAL_b0f92a42_4_k_cu_eff789a34cuda3std6ranges3__45__cpo4cendE - _ZN34_INTERNAL_b0f92a42_4_k_cu_eff789a34cuda3std3__45__cpo4cendE)
_ZN34_INTERNAL_b0f92a42_4_k_cu_eff789a34cuda3std3__45__cpo4cendE:
	.zero		1
	.type		_ZN34_INTERNAL_b0f92a42_4_k_cu_eff789a34cuda3std6ranges3__45__cpo4cendE,@object
	.size		_ZN34_INTERNAL_b0f92a42_4_k_cu_eff789a34cuda3std6ranges3__45__cpo4cendE,(_ZN34_INTERNAL_b0f92a42_4_k_cu_eff789a36thrust24THRUST_300001_SM_1000_NS12placeholders2_7E - _ZN34_INTERNAL_b0f92a42_4_k_cu_eff789a34cuda3std6ranges3__45__cpo4cendE)
_ZN34_INTERNAL_b0f92a42_4_k_cu_eff789a34cuda3std6ranges3__45__cpo4cendE:
	.zero		1
	.type		_ZN34_INTERNAL_b0f92a42_4_k_cu_eff789a36thrust24THRUST_300001_SM_1000_NS12placeholders2_7E,@object
	.size		_ZN34_INTERNAL_b0f92a42_4_k_cu_eff789a36thrust24THRUST_300001_SM_1000_NS12placeholders2_7E,(_ZN34_INTERNAL_b0f92a42_4_k_cu_eff789a34cuda3std3__45__cpo5crendE - _ZN34_INTERNAL_b0f92a42_4_k_cu_eff789a36thrust24THRUST_300001_SM_1000_NS12placeholders2_7E)
_ZN34_INTERNAL_b0f92a42_4_k_cu_eff789a36thrust24THRUST_300001_SM_1000_NS12placeholders2_7E:
	.zero		1
	.type		_ZN34_INTERNAL_b0f92a42_4_k_cu_eff789a34cuda3std3__45__cpo5crendE,@object
	.size		_ZN34_INTERNAL_b0f92a42_4_k_cu_eff789a34cuda3std3__45__cpo5crendE,(_ZN34_INTERNAL_b0f92a42_4_k_cu_eff789a34cuda3std6ranges3__45__cpo4prevE - _ZN34_INTERNAL_b0f92a42_4_k_cu_eff789a34cuda3std3__45__cpo5crendE)
_ZN34_INTERNAL_b0f92a42_4_k_cu_eff789a34cuda3std3__45__cpo5crendE:
	.zero		1
	.type		_ZN34_INTERNAL_b0f92a42_4_k_cu_eff789a34cuda3std6ranges3__45__cpo4prevE,@object
	.size		_ZN34_INTERNAL_b0f92a42_4_k_cu_eff789a34cuda3std6ranges3__45__cpo4prevE,(_ZN34_INTERNAL_b0f92a42_4_k_cu_eff789a34cuda3std6ranges3__45__cpo9iter_moveE - _ZN34_INTERNAL_b0f92a42_4_k_cu_eff789a34cuda3std6ranges3__45__cpo4prevE)
_ZN34_INTERNAL_b0f92a42_4_k_cu_eff789a34cuda3std6ranges3__45__cpo4prevE:
	.zero		1
	.type		_ZN34_INTERNAL_b0f92a42_4_k_cu_eff789a34cuda3std6ranges3__45__cpo9iter_moveE,@object
	.size		_ZN34_INTERNAL_b0f92a42_4_k_cu_eff789a34cuda3std6ranges3__45__cpo9iter_moveE,(_ZN34_INTERNAL_b0f92a42_4_k_cu_eff789a36thrust24THRUST_300001_SM_1000_NS6system6detail10sequential3seqE - _ZN34_INTERNAL_b0f92a42_4_k_cu_eff789a34cuda3std6ranges3__45__cpo9iter_moveE)
_ZN34_INTERNAL_b0f92a42_4_k_cu_eff789a34cuda3std6ranges3__45__cpo9iter_moveE:
	.zero		1
	.type		_ZN34_INTERNAL_b0f92a42_4_k_cu_eff789a36thrust24THRUST_300001_SM_1000_NS6system6detail10sequential3seqE,@object
	.size		_ZN34_INTERNAL_b0f92a42_4_k_cu_eff789a36thrust24THRUST_300001_SM_1000_NS6system6detail10sequential3seqE,(_ZN34_INTERNAL_b0f92a42_4_k_cu_eff789a36thrust24THRUST_300001_SM_1000_NS12placeholders2_9E - _ZN34_INTERNAL_b0f92a42_4_k_cu_eff789a36thrust24THRUST_300001_SM_1000_NS6system6detail10sequential3seqE)
_ZN34_INTERNAL_b0f92a42_4_k_cu_eff789a36thrust24THRUST_300001_SM_1000_NS6system6detail10sequential3seqE:
	.zero		1
	.type		_ZN34_INTERNAL_b0f92a42_4_k_cu_eff789a36thrust24THRUST_300001_SM_1000_NS12placeholders2_9E,@object
	.size		_ZN34_INTERNAL_b0f92a42_4_k_cu_eff789a36thrust24THRUST_300001_SM_1000_NS12placeholders2_9E,(_ZN34_INTERNAL_b0f92a42_4_k_cu_eff789a34cuda3std3__419piecewise_constructE - _ZN34_INTERNAL_b0f92a42_4_k_cu_eff789a36thrust24THRUST_300001_SM_1000_NS12placeholders2_9E)
_ZN34_INTERNAL_b0f92a42_4_k_cu_eff789a36thrust24THRUST_300001_SM_1000_NS12placeholders2_9E:
	.zero		1
	.type		_ZN34_INTERNAL_b0f92a42_4_k_cu_eff789a34cuda3std3__419piecewise_constructE,@object
	.size		_ZN34_INTERNAL_b0f92a42_4_k_cu_eff789a34cuda3std3__419piecewise_constructE,(_ZN34_INTERNAL_b0f92a42_4_k_cu_eff789a34cuda3std6ranges3__45__cpo5cdataE - _ZN34_INTERNAL_b0f92a42_4_k_cu_eff789a34cuda3std3__419piecewise_constructE)
_ZN34_INTERNAL_b0f92a42_4_k_cu_eff789a34cuda3std3__419piecewise_constructE:
	.zero		1
	.type		_ZN34_INTERNAL_b0f92a42_4_k_cu_eff789a34cuda3std6ranges3__45__cpo5cdataE,@object
	.size		_ZN34_INTERNAL_b0f92a42_4_k_cu_eff789a34cuda3std6ranges3__45__cpo5cdataE,(_ZN34_INTERNAL_b0f92a42_4_k_cu_eff789a36thrust24THRUST_300001_SM_1000_NS12placeholders2_1E - _ZN34_INTERNAL_b0f92a42_4_k_cu_eff789a34cuda3std6ranges3__45__cpo5cdataE)
_ZN34_INTERNAL_b0f92a42_4_k_cu_eff789a34cuda3std6ranges3__45__cpo5cdataE:
	.zero		1
	.type		_ZN34_INTERNAL_b0f92a42_4_k_cu_eff789a36thrust24THRUST_300001_SM_1000_NS12placeholders2_1E,@object
	.size		_ZN34_INTERNAL_b0f92a42_4_k_cu_eff789a36thrust24THRUST_300001_SM_1000_NS12placeholders2_1E,(_ZN34_INTERNAL_b0f92a42_4_k_cu_eff789a34cuda3std3__45__cpo3endE - _ZN34_INTERNAL_b0f92a42_4_k_cu_eff789a36thrust24THRUST_300001_SM_1000_NS12placeholders2_1E)
_ZN34_INTERNAL_b0f92a42_4_k_cu_eff789a36thrust24THRUST_300001_SM_1000_NS12placeholders2_1E:
	.zero		1
	.type		_ZN34_INTERNAL_b0f92a42_4_k_cu_eff789a34cuda3std3__45__cpo3endE,@object
	.size		_ZN34_INTERNAL_b0f92a42_4_k_cu_eff789a34cuda3std3__45__cpo3endE,(_ZN34_INTERNAL_b0f92a42_4_k_cu_eff789a34cuda3std6ranges3__45__cpo3endE - _ZN34_INTERNAL_b0f92a42_4_k_cu_eff789a34cuda3std3__45__cpo3endE)
_ZN34_INTERNAL_b0f92a42_4_k_cu_eff789a34cuda3std3__45__cpo3endE:
	.zero		1
	.type		_ZN34_INTERNAL_b0f92a42_4_k_cu_eff789a34cuda3std6ranges3__45__cpo3endE,@object
	.size		_ZN34_INTERNAL_b0f92a42_4_k_cu_eff789a34cuda3std6ranges3__45__cpo3endE,(_ZN34_INTERNAL_b0f92a42_4_k_cu_eff789a36thrust24THRUST_300001_SM_1000_NS12placeholders2_5E - _ZN34_INTERNAL_b0f92a42_4_k_cu_eff789a34cuda3std6ranges3__45__cpo3endE)
_ZN34_INTERNAL_b0f92a42_4_k_cu_eff789a34cuda3std6ranges3__45__cpo3endE:
	.zero		1
	.type		_ZN34_INTERNAL_b0f92a42_4_k_cu_eff789a36thrust24THRUST_300001_SM_1000_NS12placeholders2_5E,@object
	.size		_ZN34_INTERNAL_b0f92a42_4_k_cu_eff789a36thrust24THRUST_300001_SM_1000_NS12placeholders2_5E,(_ZN34_INTERNAL_b0f92a42_4_k_cu_eff789a34cuda3std3__45__cpo4rendE - _ZN34_INTERNAL_b0f92a42_4_k_cu_eff789a36thrust24THRUST_300001_SM_1000_NS12placeholders2_5E)
_ZN34_INTERNAL_b0f92a42_4_k_cu_eff789a36thrust24THRUST_300001_SM_1000_NS12placeholders2_5E:
	.zero		1
	.type		_ZN34_INTERNAL_b0f92a42_4_k_cu_eff789a34cuda3std3__45__cpo4rendE,@object
	.size		_ZN34_INTERNAL_b0f92a42_4_k_cu_eff789a34cuda3std3__45__cpo4rendE,(_ZN34_INTERNAL_b0f92a42_4_k_cu_eff789a34cuda3std6ranges3__45__cpo9iter_swapE - _ZN34_INTERNAL_b0f92a42_4_k_cu_eff789a34cuda3std3__45__cpo4rendE)
_ZN34_INTERNAL_b0f92a42_4_k_cu_eff789a34cuda3std3__45__cpo4rendE:
	.zero		1
	.type		_ZN34_INTERNAL_b0f92a42_4_k_cu_eff789a34cuda3std6ranges3__45__cpo9iter_swapE,@object
	.size		_ZN34_INTERNAL_b0f92a42_4_k_cu_eff789a34cuda3std6ranges3__45__cpo9iter_swapE,(_ZN34_INTERNAL_b0f92a42_4_k_cu_eff789a34cuda3std3__48unexpectE - _ZN34_INTERNAL_b0f92a42_4_k_cu_eff789a34cuda3std6ranges3__45__cpo9iter_swapE)
_ZN34_INTERNAL_b0f92a42_4_k_cu_eff789a34cuda3std6ranges3__45__cpo9iter_swapE:
	.zero		1
	.type		_ZN34_INTERNAL_b0f92a42_4_k_cu_eff789a34cuda3std3__48unexpectE,@object
	.size		_ZN34_INTERNAL_b0f92a42_4_k_cu_eff789a34cuda3std3__48unexpectE,(_ZN34_INTERNAL_b0f92a42_4_k_cu_eff789a36thrust24THRUST_300001_SM_1000_NS8cuda_cub3parE - _ZN34_INTERNAL_b0f92a42_4_k_cu_eff789a34cuda3std3__48unexpectE)
_ZN34_INTERNAL_b0f92a42_4_k_cu_eff789a34cuda3std3__48unexpectE:
	.zero		1
	.type		_ZN34_INTERNAL_b0f92a42_4_k_cu_eff789a36thrust24THRUST_300001_SM_1000_NS8cuda_cub3parE,@object
	.size		_ZN34_INTERNAL_b0f92a42_4_k_cu_eff789a36thrust24THRUST_300001_SM_1000_NS8cuda_cub3parE,(.L_38 - _ZN34_INTERNAL_b0f92a42_4_k_cu_eff789a36thrust24THRUST_300001_SM_1000_NS8cuda_cub3parE)
_ZN34_INTERNAL_b0f92a42_4_k_cu_eff789a36thrust24THRUST_300001_SM_1000_NS8cuda_cub3parE:
	.zero		1
.L_38:


//--------------------- .nv.shared._ZN3cub18CUB_300001_SM_10006detail10radix_sort33DeviceRadixSortExclusiveSumKernelINS1_5radix10policy_hubIiiyE10Policy1000EyEEvPT0_ --------------------------
	.section	.nv.shared._ZN3cub18CUB_300001_SM_10006detail10radix_sort33DeviceRadixSortExclusiveSumKernelINS1_5radix10policy_hubIiiyE10Policy1000EyEEvPT0_,"aw",@nobits
	.sectionflags	@""
	.align	128
.nv.shared._ZN3cub18CUB_300001_SM_10006detail10radix_sort33DeviceRadixSortExclusiveSumKernelINS1_5radix10policy_hubIiiyE10Policy1000EyEEvPT0_:
	.zero		3456


//--------------------- .nv.shared._ZN3cub18CUB_300001_SM_10006detail10radix_sort30DeviceRadixSortHistogramKernelINS1_5radix10policy_hubIiiyE10Policy1000ELNS0_9SortOrderE0EiyNS1_21identity_decomposer_tEEEvPT2_PKT1_SA_iiT3_ --------------------------
	.section	.nv.shared._ZN3cub18CUB_300001_SM_10006detail10radix_sort30DeviceRadixSortHistogramKernelINS1_5radix10policy_hubIiiyE10Policy1000ELNS0_9SortOrderE0EiyNS1_21identity_decomposer_tEEEvPT2_PKT1_SA_iiT3_,"aw",@nobits
	.sectionflags	@""
	.align	128
.nv.shared._ZN3cub18CUB_300001_SM_10006detail10radix_sort30DeviceRadixSortHistogramKernelINS1_5radix10policy_hubIiiyE10Policy1000ELNS0_9SortOrderE0EiyNS1_21identity_decomposer_tEEEvPT2_PKT1_SA_iiT3_:
	.zero		5120


//--------------------- .nv.shared._ZN3cub18CUB_300001_SM_10006detail10radix_sort31DeviceRadixSortSingleTileKernelINS1_5radix10policy_hubIiiyE10Policy1000ELNS0_9SortOrderE0EiiyNS1_21identity_decomposer_tEEEvPKT1_PSA_PKT2_PSE_T3_iiT4_ --------------------------
	.section	.nv.shared._ZN3cub18CUB_300001_SM_10006detail10radix_sort31DeviceRadixSortSingleTileKernelINS1_5radix10policy_hubIiiyE10Policy1000ELNS0_9SortOrderE0EiiyNS1_21identity_decomposer_tEEEvPKT1_PSA_PKT2_PSE_T3_iiT4_,"aw",@nobits
	.sectionflags	@""
	.align	128
.nv.shared._ZN3cub18CUB_300001_SM_10006detail10radix_sort31DeviceRadixSortSingleTileKernelINS1_5radix10policy_hubIiiyE10Policy1000ELNS0_9SortOrderE0EiiyNS1_21identity_decomposer_tEEEvPKT1_PSA_PKT2_PSE_T3_iiT4_:
	.zero		34944


//--------------------- .nv.shared._ZN3cub18CUB_300001_SM_10006detail10radix_sort29DeviceRadixSortOnesweepKernelINS1_5radix10policy_hubIifyE10Policy1000ELNS0_9SortOrderE0EifyiiNS1_21identity_decomposer_tEEEvPT5_SB_PT3_PKSC_PT1_PKSG_PT2_PKSK_T4_iiT6_ --------------------------
	.section	.nv.shared._ZN3cub18CUB_300001_SM_10006detail10radix_sort29DeviceRadixSortOnesweepKernelINS1_5radix10policy_hubIifyE10Policy1000ELNS0_9SortOrderE0EifyiiNS1_21identity_decomposer_tEEEvPT5_SB_PT3_PKSC_PT1_PKSG_PT2_PKSK_T4_iiT6_,"aw",@nobits
	.sectionflags	@""
	.align	128
.nv.shared._ZN3cub18CUB_300001_SM_10006detail10radix_sort29DeviceRadixSortOnesweepKernelINS1_5radix10policy_hubIifyE10Policy1000ELNS0_9SortOrderE0EifyiiNS1_21identity_decomposer_tEEEvPT5_SB_PT3_PKSC_PT1_PKSG_PT2_PKSK_T4_iiT6_:
	.zero		29184


//--------------------- .nv.shared._ZN3cub18CUB_300001_SM_10006detail10radix_sort33DeviceRadixSortExclusiveSumKernelINS1_5radix10policy_hubIifyE10Policy1000EyEEvPT0_ --------------------------
	.section	.nv.shared._ZN3cub18CUB_300001_SM_10006detail10radix_sort33DeviceRadixSortExclusiveSumKernelINS1_5radix10policy_hubIifyE10Policy1000EyEEvPT0_,"aw",@nobits
	.sectionflags	@""
	.align	128
.nv.shared._ZN3cub18CUB_300001_SM_10006detail10radix_sort33DeviceRadixSortExclusiveSumKernelINS1_5radix10policy_hubIifyE10Policy1000EyEEvPT0_:
	.zero		3456


//--------------------- .nv.shared._ZN3cub18CUB_300001_SM_10006detail10radix_sort30DeviceRadixSortHistogramKernelINS1_5radix10policy_hubIifyE10Policy1000ELNS0_9SortOrderE0EiyNS1_21identity_decomposer_tEEEvPT2_PKT1_SA_iiT3_ --------------------------
	.section	.nv.shared._ZN3cub18CUB_300001_SM_10006detail10radix_sort30DeviceRadixSortHistogramKernelINS1_5radix10policy_hubIifyE10Policy1000ELNS0_9SortOrderE0EiyNS1_21identity_decomposer_tEEEvPT2_PKT1_SA_iiT3_,"aw",@nobits
	.sectionflags	@""
	.align	128
.nv.shared._ZN3cub18CUB_300001_SM_10006detail10radix_sort30DeviceRadixSortHistogramKernelINS1_5radix10policy_hubIifyE10Policy1000ELNS0_9SortOrderE0EiyNS1_21identity_decomposer_tEEEvPT2_PKT1_SA_iiT3_:
	.zero		5120


//--------------------- .nv.shared._ZN3cub18CUB_300001_SM_10006detail10radix_sort31DeviceRadixSortSingleTileKernelINS1_5radix10policy_hubIifyE10Policy1000ELNS0_9SortOrderE0EifyNS1_21identity_decomposer_tEEEvPKT1_PSA_PKT2_PSE_T3_iiT4_ --------------------------
	.section	.nv.shared._ZN3cub18CUB_300001_SM_10006detail10radix_sort31DeviceRadixSortSingleTileKernelINS1_5radix10policy_hubIifyE10Policy1000ELNS0_9SortOrderE0EifyNS1_21identity_decomposer_tEEEvPKT1_PSA_PKT2_PSE_T3_iiT4_,"aw",@nobits
	.sectionflags	@""
	.align	128
.nv.shared._ZN3cub18CUB_300001_SM_10006detail10radix_sort31DeviceRadixSortSingleTileKernelINS1_5radix10policy_hubIifyE10Policy1000ELNS0_9SortOrderE0EifyNS1_21identity_decomposer_tEEEvPKT1_PSA_PKT2_PSE_T3_iiT4_:
	.zero		34944


//--------------------- .nv.shared._ZN3cub18CUB_300001_SM_10006detail9transform16transform_kernelINS2_10policy_hubILb0EN4cuda3std3__45tupleIJN6thrust24THRUST_300001_SM_1000_NS6detail15normal_iteratorINSA_10device_ptrIfEEEENSC_INSD_IiEEEEEEEE10policy1000ElNS7_7dividesIfEESF_JPfPiEEEvT0_iT1_T2_DpNS2_10kernel_argIT3_EE --------------------------
	.section	.nv.shared._ZN3cub18CUB_300001_SM_10006detail9transform16transform_kernelINS2_10policy_hubILb0EN4cuda3std3__45tupleIJN6thrust24THRUST_300001_SM_1000_NS6detail15normal_iteratorINSA_10device_ptrIfEEEENSC_INSD_IiEEEEEEEE10policy1000ElNS7_7dividesIfEESF_JPfPiEEEvT0_iT1_T2_DpNS2_10kernel_argIT3_EE,"aw",@nobits
	.sectionflags	@""
	.align	128
.nv.shared._ZN3cub18CUB_300001_SM_10006detail9transform16transform_kernelINS2_10policy_hubILb0EN4cuda3std3__45tupleIJN6thrust24THRUST_300001_SM_1000_NS6detail15normal_iteratorINSA_10device_ptrIfEEEENSC_INSD_IiEEEEEEEE10policy1000ElNS7_7dividesIfEESF_JPfPiEEEvT0_iT1_T2_DpNS2_10kernel_argIT3_EE:
	.zero		1152


//--------------------- .nv.shared._ZN3cub18CUB_300001_SM_10006detail9transform16transform_kernelINS2_10policy_hubILb0EN4cuda3std3__45tupleIJN6thrust24THRUST_300001_SM_1000_NS6detail15normal_iteratorINSA_10device_ptrIfEEEENSC_INSD_IiEEEEEEEE10policy1000EiNS7_7dividesIfEESF_JPfPiEEEvT0_iT1_T2_DpNS2_10kernel_argIT3_EE --------------------------
	.section	.nv.shared._ZN3cub18CUB_300001_SM_10006detail9transform16transform_kernelINS2_10policy_hubILb0EN4cuda3std3__45tupleIJN6thrust24THRUST_300001_SM_1000_NS6detail15normal_iteratorINSA_10device_ptrIfEEEENSC_INSD_IiEEEEEEEE10policy1000EiNS7_7dividesIfEESF_JPfPiEEEvT0_iT1_T2_DpNS2_10kernel_argIT3_EE,"aw",@nobits
	.sectionflags	@""
	.align	128
.nv.shared._ZN3cub18CUB_300001_SM_10006detail9transform16transform_kernelINS2_10policy_hubILb0EN4cuda3std3__45tupleIJN6thrust24THRUST_300001_SM_1000_NS6detail15normal_iteratorINSA_10device_ptrIfEEEENSC_INSD_IiEEEEEEEE10policy1000EiNS7_7dividesIfEESF_JPfPiEEEvT0_iT1_T2_DpNS2_10kernel_argIT3_EE:
	.zero		1152


//--------------------- .nv.shared._ZN3cub18CUB_300001_SM_10006detail9transform16transform_kernelINS2_10policy_hubILb0EN4cuda3std3__45tupleIJN6thrust24THRUST_300001_SM_1000_NS6detail15normal_iteratorINSA_10device_ptrIjEEEESF_EEEE10policy1000ElNS7_5minusIjEENSC_INSD_IiEEEEJPjSN_EEEvT0_iT1_T2_DpNS2_10kernel_argIT3_EE --------------------------
	.section	.nv.shared._ZN3cub18CUB_300001_SM_10006detail9transform16transform_kernelINS2_10policy_hubILb0EN4cuda3std3__45tupleIJN6thrust24THRUST_300001_SM_1000_NS6detail15normal_iteratorINSA_10device_ptrIjEEEESF_EEEE10policy1000ElNS7_5minusIjEENSC_INSD_IiEEEEJPjSN_EEEvT0_iT1_T2_DpNS2_10kernel_argIT3_EE,"aw",@nobits
	.sectionflags	@""
	.align	128
.nv.shared._ZN3cub18CUB_300001_SM_10006detail9transform16transform_kernelINS2_10policy_hubILb0EN4cuda3std3__45tupleIJN6thrust24THRUST_300001_SM_1000_NS6detail15normal_iteratorINSA_10device_ptrIjEEEESF_EEEE10policy1000ElNS7_5minusIjEENSC_INSD_IiEEEEJPjSN_EEEvT0_iT1_T2_DpNS2_10kernel_argIT3_EE:
	.zero		1152


//--------------------- .nv.shared._ZN3cub18CUB_300001_SM_10006detail9transform16transform_kernelINS2_10policy_hubILb0EN4cuda3std3__45tupleIJN6thrust24THRUST_300001_SM_1000_NS6detail15normal_iteratorINSA_10device_ptrIjEEEESF_EEEE10policy1000EiNS7_5minusIjEENSC_INSD_IiEEEEJPjSN_EEEvT0_iT1_T2_DpNS2_10kernel_argIT3_EE --------------------------
	.section	.nv.shared._ZN3cub18CUB_300001_SM_10006detail9transform16transform_kernelINS2_10policy_hubILb0EN4cuda3std3__45tupleIJN6thrust24THRUST_300001_SM_1000_NS6detail15normal_iteratorINSA_10device_ptrIjEEEESF_EEEE10policy1000EiNS7_5minusIjEENSC_INSD_IiEEEEJPjSN_EEEvT0_iT1_T2_DpNS2_10kernel_argIT3_EE,"aw",@nobits
	.sectionflags	@""
	.align	128
.nv.shared._ZN3cub18CUB_300001_SM_10006detail9transform16transform_kernelINS2_10policy_hubILb0EN4cuda3std3__45tupleIJN6thrust24THRUST_300001_SM_1000_NS6detail15normal_iteratorINSA_10device_ptrIjEEEESF_EEEE10policy1000EiNS7_5minusIjEENSC_INSD_IiEEEEJPjSN_EEEvT0_iT1_T2_DpNS2_10kernel_argIT3_EE:
	.zero		1152


//--------------------- .nv.shared._ZN3cub18CUB_300001_SM_10006detail8for_each13static_kernelINS2_12policy_hub_t12policy_500_tElNS2_12op_wrapper_tIlN6thrust24THRUST_300001_SM_1000_NS6system6detail7generic6detail21binary_search_functorINS8_6detail15normal_iteratorINS8_10device_ptrIiEEEENSC_18binary_search_lessENSC_3ubfEEENS8_12zip_iteratorIN4cuda3std3__45tupleIJNS8_17counting_iteratorIjNS8_11use_defaultESS_SS_EENSF_INSG_IjEEEEEEEEEEEEEvT0_T1_ --------------------------
	.section	.nv.shared._ZN3cub18CUB_300001_SM_10006detail8for_each13static_kernelINS2_12policy_hub_t12policy_500_tElNS2_12op_wrapper_tIlN6thrust24THRUST_300001_SM_1000_NS6system6detail7generic6detail21binary_search_functorINS8_6detail15normal_iteratorINS8_10device_ptrIiEEEENSC_18binary_search_lessENSC_3ubfEEENS8_12zip_iteratorIN4cuda3std3__45tupleIJNS8_17counting_iteratorIjNS8_11use_defaultESS_SS_EENSF_INSG_IjEEEEEEEEEEEEEvT0_T1_,"aw",@nobits
	.sectionflags	@""
	.align	128
	.zero		1024


//--------------------- .nv.shared._ZN3cub18CUB_300001_SM_10006detail8for_each13static_kernelINS2_12policy_hub_t12policy_500_tElNS2_12op_wrapper_tIlN6thrust24THRUST_300001_SM_1000_NS6system6detail7generic6detail21binary_search_functorINS8_6detail15normal_iteratorINS8_10device_ptrIiEEEENSC_18binary_search_lessENSC_3lbfEEENS8_12zip_iteratorIN4cuda3std3__45tupleIJNS8_17counting_iteratorIjNS8_11use_defaultESS_SS_EENSF_INSG_IjEEEEEEEEEEEEEvT0_T1_ --------------------------
	.section	.nv.shared._ZN3cub18CUB_300001_SM_10006detail8for_each13static_kernelINS2_12policy_hub_t12policy_500_tElNS2_12op_wrapper_tIlN6thrust24THRUST_300001_SM_1000_NS6system6detail7generic6detail21binary_search_functorINS8_6detail15normal_iteratorINS8_10device_ptrIiEEEENSC_18binary_search_lessENSC_3lbfEEENS8_12zip_iteratorIN4cuda3std3__45tupleIJNS8_17counting_iteratorIjNS8_11use_defaultESS_SS_EENSF_INSG_IjEEEEEEEEEEEEEvT0_T1_,"aw",@nobits
	.sectionflags	@""
	.align	128
	.zero		1024


//--------------------- .nv.shared._ZN3cub18CUB_300001_SM_10006detail8for_each13static_kernelINS2_12policy_hub_t12policy_500_tEmN6thrust24THRUST_300001_SM_1000_NS8cuda_cub20__uninitialized_fill7functorINS7_10device_ptrIjEEjEEEEvT0_T1_ --------------------------
	.section	.nv.shared._ZN3cub18CUB_300001_SM_10006detail8for_each13static_kernelINS2_12policy_hub_t12policy_500_tEmN6thrust24THRUST_300001_SM_1000_NS8cuda_cub20__uninitialized_fill7functorINS7_10device_ptrIjEEjEEEEvT0_T1_,"aw",@nobits
	.sectionflags	@""
	.align	128
	.zero		1024


//--------------------- .nv.shared._ZN3cub18CUB_300001_SM_10006detail8for_each13static_kernelINS2_12policy_hub_t12policy_500_tElN6thrust24THRUST_300001_SM_1000_NS8cuda_cub6__fill7functorINS7_6detail15normal_iteratorINS7_10device_ptrIfEEEEiEEEEvT0_T1_ --------------------------
	.section	.nv.shared._ZN3cub18CUB_300001_SM_10006detail8for_each13static_kernelINS2_12policy_hub_t12policy_500_tElN6thrust24THRUST_300001_SM_1000_NS8cuda_cub6__fill7functorINS7_6detail15normal_iteratorINS7_10device_ptrIfEEEEiEEEEvT0_T1_,"aw",@nobits
	.sectionflags	@""
	.align	128
	.zero		1024


//--------------------- .nv.shared._ZN3cub18CUB_300001_SM_10006detail8for_each13static_kernelINS2_12policy_hub_t12policy_500_tEmN6thrust24THRUST_300001_SM_1000_NS8cuda_cub20__uninitialized_fill7functorINS7_10device_ptrIfEEfEEEEvT0_T1_ --------------------------
	.section	.nv.shared._ZN3cub18CUB_300001_SM_10006detail8for_each13static_kernelINS2_12policy_hub_t12policy_500_tEmN6thrust24THRUST_300001_SM_1000_NS8cuda_cub20__uninitialized_fill7functorINS7_10device_ptrIfEEfEEEEvT0_T1_,"aw",@nobits
	.sectionflags	@""
	.align	128
	.zero		1024


//--------------------- .nv.shared._ZN3cub18CUB_300001_SM_10006detail8for_each13static_kernelINS2_12policy_hub_t12policy_500_tEmN6thrust24THRUST_300001_SM_1000_NS8cuda_cub20__uninitialized_fill7functorINS7_10device_ptrIiEEiEEEEvT0_T1_ --------------------------
	.section	.nv.shared._ZN3cub18CUB_300001_SM_10006detail8for_each13static_kernelINS2_12policy_hub_t12policy_500_tEmN6thrust24THRUST_300001_SM_1000_NS8cuda_cub20__uninitialized_fill7functorINS7_10device_ptrIiEEiEEEEvT0_T1_,"aw",@nobits
	.sectionflags	@""
	.align	128
	.zero		1024


//--------------------- .nv.shared._ZN3cub18CUB_300001_SM_10006detail6reduce28DeviceReduceSingleTileKernelINS2_10policy_hubIN4cuda3std3__45tupleIJblEEEyN6thrust24THRUST_300001_SM_1000_NS8cuda_cub9__find_if7functorIS9_EEE10Policy1000EPS9_SI_iSF_S9_S9_NS7_10__identityEEEvT0_T1_T2_T3_T4_T6_ --------------------------
	.section	.nv.shared._ZN3cub18CUB_300001_SM_10006detail6reduce28DeviceReduceSingleTileKernelINS2_10policy_hubIN4cuda3std3__45tupleIJblEEEyN6thrust24THRUST_300001_SM_1000_NS8cuda_cub9__find_if7functorIS9_EEE10Policy1000EPS9_SI_iSF_S9_S9_NS7_10__identityEEEvT0_T1_T2_T3_T4_T6_,"aw",@nobits
	.sectionflags	@""
	.align	128
.nv.shared._ZN3cub18CUB_300001_SM_10006detail6reduce28DeviceReduceSingleTileKernelINS2_10policy_hubIN4cuda3std3__45tupleIJblEEEyN6thrust24THRUST_300001_SM_1000_NS8cuda_cub9__find_if7functorIS9_EEE10Policy1000EPS9_SI_iSF_S9_S9_NS7_10__identityEEEvT0_T1_T2_T3_T4_T6_:
	.zero		1280


//--------------------- .nv.shared._ZN3cub18CUB_300001_SM_10006detail6reduce18DeviceReduceKernelINS2_10policy_hubIN4cuda3std3__45tupleIJblEEEyN6thrust24THRUST_300001_SM_1000_NS8cuda_cub9__find_if7functorIS9_EEE10Policy1000ENSB_12zip_iteratorINS8_IJNSD_26transform_input_iterator_tIbNSC_6detail35transform_pair_of_input_iterators_tIbNSB_6detail15normal_iteratorINSB_10device_ptrIiEEEESQ_NS7_8equal_toIiEEEENS7_10__not_fn_tINS7_10__identityEEEEENSB_17counting_iteratorIlNSB_11use_defaultESZ_SZ_EEEEEEEySF_S9_SV_EEvT0_PT3_T1_NS0_13GridEvenShareIS16_EET2_T4_ --------------------------
	.section	.nv.shared._ZN3cub18CUB_300001_SM_10006detail6reduce18DeviceReduceKernelINS2_10policy_hubIN4cuda3std3__45tupleIJblEEEyN6thrust24THRUST_300001_SM_1000_NS8cuda_cub9__find_if7functorIS9_EEE10Policy1000ENSB_12zip_iteratorINS8_IJNSD_26transform_input_iterator_tIbNSC_6detail35transform_pair_of_input_iterators_tIbNSB_6detail15normal_iteratorINSB_10device_ptrIiEEEESQ_NS7_8equal_toIiEEEENS7_10__not_fn_tINS7_10__identityEEEEENSB_17counting_iteratorIlNSB_11use_defaultESZ_SZ_EEEEEEEySF_S9_SV_EEvT0_PT3_T1_NS0_13GridEvenShareIS16_EET2_T4_,"aw",@nobits
	.sectionflags	@""
	.align	128
.nv.shared._ZN3cub18CUB_300001_SM_10006detail6reduce18DeviceReduceKernelINS2_10policy_hubIN4cuda3std3__45tupleIJblEEEyN6thrust24THRUST_300001_SM_1000_NS8cuda_cub9__find_if7functorIS9_EEE10Policy1000ENSB_12zip_iteratorINS8_IJNSD_26transform_input_iterator_tIbNSC_6detail35transform_pair_of_input_iterators_tIbNSB_6detail15normal_iteratorINSB_10device_ptrIiEEEESQ_NS7_8equal_toIiEEEENS7_10__not_fn_tINS7_10__identityEEEEENSB_17counting_iteratorIlNSB_11use_defaultESZ_SZ_EEEEEEEySF_S9_SV_EEvT0_PT3_T1_NS0_13GridEvenShareIS16_EET2_T4_:
	.zero		1280


//--------------------- .nv.shared._ZN3cub18CUB_300001_SM_10006detail6reduce28DeviceReduceSingleTileKernelINS2_10policy_hubIN4cuda3std3__45tupleIJblEEEyN6thrust24THRUST_300001_SM_1000_NS8cuda_cub9__find_if7functorIS9_EEE10Policy1000ENSB_12zip_iteratorINS8_IJNSD_26transform_input_iterator_tIbNSC_6detail35transform_pair_of_input_iterators_tIbNSB_6detail15normal_iteratorINSB_10device_ptrIiEEEESQ_NS7_8equal_toIiEEEENS7_10__not_fn_tINS7_10__identityEEEEENSB_17counting_iteratorIlNSB_11use_defaultESZ_SZ_EEEEEEEPS9_ySF_S9_S9_SV_EEvT0_T1_T2_T3_T4_T6_ --------------------------
	.section	.nv.shared._ZN3cub18CUB_300001_SM_10006detail6reduce28DeviceReduceSingleTileKernelINS2_10policy_hubIN4cuda3std3__45tupleIJblEEEyN6thrust24THRUST_300001_SM_1000_NS8cuda_cub9__find_if7functorIS9_EEE10Policy1000ENSB_12zip_iteratorINS8_IJNSD_26transform_input_iterator_tIbNSC_6detail35transform_pair_of_input_iterators_tIbNSB_6detail15normal_iteratorINSB_10device_ptrIiEEEESQ_NS7_8equal_toIiEEEENS7_10__not_fn_tINS7_10__identityEEEEENSB_17counting_iteratorIlNSB_11use_defaultESZ_SZ_EEEEEEEPS9_ySF_S9_S9_SV_EEvT0_T1_T2_T3_T4_T6_,"aw",@nobits
	.sectionflags	@""
	.align	128
.nv.shared._ZN3cub18CUB_300001_SM_10006detail6reduce28DeviceReduceSingleTileKernelINS2_10policy_hubIN4cuda3std3__45tupleIJblEEEyN6thrust24THRUST_300001_SM_1000_NS8cuda_cub9__find_if7functorIS9_EEE10Policy1000ENSB_12zip_iteratorINS8_IJNSD_26transform_input_iterator_tIbNSC_6detail35transform_pair_of_input_iterators_tIbNSB_6detail15normal_iteratorINSB_10device_ptrIiEEEESQ_NS7_8equal_toIiEEEENS7_10__not_fn_tINS7_10__identityEEEEENSB_17counting_iteratorIlNSB_11use_defaultESZ_SZ_EEEEEEEPS9_ySF_S9_S9_SV_EEvT0_T1_T2_T3_T4_T6_:
	.zero		1280


//--------------------- .nv.shared._ZN3cub18CUB_300001_SM_10006detail6reduce28DeviceReduceSingleTileKernelINS2_10policy_hubIN4cuda3std3__45tupleIJblEEEjN6thrust24THRUST_300001_SM_1000_NS8cuda_cub9__find_if7functorIS9_EEE10Policy1000EPS9_SI_iSF_S9_S9_NS7_10__identityEEEvT0_T1_T2_T3_T4_T6_ --------------------------
	.section	.nv.shared._ZN3cub18CUB_300001_SM_10006detail6reduce28DeviceReduceSingleTileKernelINS2_10policy_hubIN4cuda3std3__45tupleIJblEEEjN6thrust24THRUST_300001_SM_1000_NS8cuda_cub9__find_if7functorIS9_EEE10Policy1000EPS9_SI_iSF_S9_S9_NS7_10__identityEEEvT0_T1_T2_T3_T4_T6_,"aw",@nobits
	.sectionflags	@""
	.align	128
.nv.shared._ZN3cub18CUB_300001_SM_10006detail6reduce28DeviceReduceSingleTileKernelINS2_10policy_hubIN4cuda3std3__45tupleIJblEEEjN6thrust24THRUST_300001_SM_1000_NS8cuda_cub9__find_if7functorIS9_EEE10Policy1000EPS9_SI_iSF_S9_S9_NS7_10__identityEEEvT0_T1_T2_T3_T4_T6_:
	.zero		1280


//--------------------- .nv.shared._ZN3cub18CUB_300001_SM_10006detail6reduce18DeviceReduceKernelINS2_10policy_hubIN4cuda3std3__45tupleIJblEEEjN6thrust24THRUST_300001_SM_1000_NS8cuda_cub9__find_if7functorIS9_EEE10Policy1000ENSB_12zip_iteratorINS8_IJNSD_26transform_input_iterator_tIbNSC_6detail35transform_pair_of_input_iterators_tIbNSB_6detail15normal_iteratorINSB_10device_ptrIiEEEESQ_NS7_8equal_toIiEEEENS7_10__not_fn_tINS7_10__identityEEEEENSB_17counting_iteratorIlNSB_11use_defaultESZ_SZ_EEEEEEEjSF_S9_SV_EEvT0_PT3_T1_NS0_13GridEvenShareIS16_EET2_T4_ --------------------------
	.section	.nv.shared._ZN3cub18CUB_300001_SM_10006detail6reduce18DeviceReduceKernelINS2_10policy_hubIN4cuda3std3__45tupleIJblEEEjN6thrust24THRUST_300001_SM_1000_NS8cuda_cub9__find_if7functorIS9_EEE10Policy1000ENSB_12zip_iteratorINS8_IJNSD_26transform_input_iterator_tIbNSC_6detail35transform_pair_of_input_iterators_tIbNSB_6detail15normal_iteratorINSB_10device_ptrIiEEEESQ_NS7_8equal_toIiEEEENS7_10__not_fn_tINS7_10__identityEEEEENSB_17counting_iteratorIlNSB_11use_defaultESZ_SZ_EEEEEEEjSF_S9_SV_EEvT0_PT3_T1_NS0_13GridEvenShareIS16_EET2_T4_,"aw",@nobits
	.sectionflags	@""
	.align	128
.nv.shared._ZN3cub18CUB_300001_SM_10006detail6reduce18DeviceReduceKernelINS2_10policy_hubIN4cuda3std3__45tupleIJblEEEjN6thrust24THRUST_300001_SM_1000_NS8cuda_cub9__find_if7functorIS9_EEE10Policy1000ENSB_12zip_iteratorINS8_IJNSD_26transform_input_iterator_tIbNSC_6detail35transform_pair_of_input_iterators_tIbNSB_6detail15normal_iteratorINSB_10device_ptrIiEEEESQ_NS7_8equal_toIiEEEENS7_10__not_fn_tINS7_10__identityEEEEENSB_17counting_iteratorIlNSB_11use_defaultESZ_SZ_EEEEEEEjSF_S9_SV_EEvT0_PT3_T1_NS0_13GridEvenShareIS16_EET2_T4_:
	.zero		1280


//--------------------- .nv.shared._ZN3cub18CUB_300001_SM_10006detail6reduce28DeviceReduceSingleTileKernelINS2_10policy_hubIN4cuda3std3__45tupleIJblEEEjN6thrust24THRUST_300001_SM_1000_NS8cuda_cub9__find_if7functorIS9_EEE10Policy1000ENSB_12zip_iteratorINS8_IJNSD_26transform_input_iterator_tIbNSC_6detail35transform_pair_of_input_iterators_tIbNSB_6detail15normal_iteratorINSB_10device_ptrIiEEEESQ_NS7_8equal_toIiEEEENS7_10__not_fn_tINS7_10__identityEEEEENSB_17counting_iteratorIlNSB_11use_defaultESZ_SZ_EEEEEEEPS9_jSF_S9_S9_SV_EEvT0_T1_T2_T3_T4_T6_ --------------------------
	.section	.nv.shared._ZN3cub18CUB_300001_SM_10006detail6reduce28DeviceReduceSingleTileKernelINS2_10policy_hubIN4cuda3std3__45tupleIJblEEEjN6thrust24THRUST_300001_SM_1000_NS8cuda_cub9__find_if7functorIS9_EEE10Policy1000ENSB_12zip_iteratorINS8_IJNSD_26transform_input_iterator_tIbNSC_6detail35transform_pair_of_input_iterators_tIbNSB_6detail15normal_iteratorINSB_10device_ptrIiEEEESQ_NS7_8equal_toIiEEEENS7_10__not_fn_tINS7_10__identityEEEEENSB_17counting_iteratorIlNSB_11use_defaultESZ_SZ_EEEEEEEPS9_jSF_S9_S9_SV_EEvT0_T1_T2_T3_T4_T6_,"aw",@nobits
	.sectionflags	@""
	.align	128
.nv.shared._ZN3cub18CUB_300001_SM_10006detail6reduce28DeviceReduceSingleTileKernelINS2_10policy_hubIN4cuda3std3__45tupleIJblEEEjN6thrust24THRUST_300001_SM_1000_NS8cuda_cub9__find_if7functorIS9_EEE10Policy1000ENSB_12zip_iteratorINS8_IJNSD_26transform_input_iterator_tIbNSC_6detail35transform_pair_of_input_iterators_tIbNSB_6detail15normal_iteratorINSB_10device_ptrIiEEEESQ_NS7_8equal_toIiEEEENS7_10__not_fn_tINS7_10__identityEEEEENSB_17counting_iteratorIlNSB_11use_defaultESZ_SZ_EEEEEEEPS9_jSF_S9_S9_SV_EEvT0_T1_T2_T3_T4_T6_:
	.zero		1280


//--------------------- .nv.shared._ZN3cub18CUB_300001_SM_10006detail11EmptyKernelIvEEvv --------------------------
	.section	.nv.shared._ZN3cub18CUB_300001_SM_10006detail11EmptyKernelIvEEvv,"aw",@nobits
	.sectionflags	@""
	.align	128
	.zero		1024


//--------------------- .nv.shared._ZN6thrust24THRUST_300001_SM_1000_NS8cuda_cub4core6detail13_kernel_agentINS1_15__reduce_by_key16ReduceByKeyAgentINS0_6detail15normal_iteratorINS0_10device_ptrIiEEEENS8_INS9_IfEEEESB_SD_N4cuda3std3__48equal_toIiEENSG_4plusIfEEPllEEJSB_SD_SB_SD_SL_N3cub18CUB_300001_SM_100024ReduceByKeyScanTileStateIflLb1EEESI_SK_llEEEvDpT0_ --------------------------
	.section	.nv.shared._ZN6thrust24THRUST_300001_SM_1000_NS8cuda_cub4core6detail13_kernel_agentINS1_15__reduce_by_key16ReduceByKeyAgentINS0_6detail15normal_iteratorINS0_10device_ptrIiEEEENS8_INS9_IfEEEESB_SD_N4cuda3std3__48equal_toIiEENSG_4plusIfEEPllEEJSB_SD_SB_SD_SL_N3cub18CUB_300001_SM_100024ReduceByKeyScanTileStateIflLb1EEESI_SK_llEEEvDpT0_,"aw",@nobits
	.sectionflags	@""
	.align	128
	.zero		1024


//--------------------- .nv.shared._ZN6thrust24THRUST_300001_SM_1000_NS8cuda_cub4core6detail13_kernel_agentINS1_15__reduce_by_key9InitAgentIN3cub18CUB_300001_SM_100024ReduceByKeyScanTileStateIflLb1EEElPlEEJSA_lSB_EEEvDpT0_ --------------------------
	.section	.nv.shared._ZN6thrust24THRUST_300001_SM_1000_NS8cuda_cub4core6detail13_kernel_agentINS1_15__reduce_by_key9InitAgentIN3cub18CUB_300001_SM_100024ReduceByKeyScanTileStateIflLb1EEElPlEEJSA_lSB_EEEvDpT0_,"aw",@nobits
	.sectionflags	@""
	.align	128
	.zero		1024


//--------------------- .nv.shared._ZN6thrust24THRUST_300001_SM_1000_NS8cuda_cub4core6detail13_kernel_agentINS1_15__reduce_by_key16ReduceByKeyAgentINS0_6detail15normal_iteratorINS0_10device_ptrIiEEEENS8_INS9_IfEEEESB_SD_N4cuda3std3__48equal_toIiEENSG_4plusIfEEPiiEEJSB_SD_SB_SD_SL_N3cub18CUB_300001_SM_100024ReduceByKeyScanTileStateIfiLb1EEESI_SK_iiEEEvDpT0_ --------------------------
	.section	.nv.shared._ZN6thrust24THRUST_300001_SM_1000_NS8cuda_cub4core6detail13_kernel_agentINS1_15__reduce_by_key16ReduceByKeyAgentINS0_6detail15normal_iteratorINS0_10device_ptrIiEEEENS8_INS9_IfEEEESB_SD_N4cuda3std3__48equal_toIiEENSG_4plusIfEEPiiEEJSB_SD_SB_SD_SL_N3cub18CUB_300001_SM_100024ReduceByKeyScanTileStateIfiLb1EEESI_SK_iiEEEvDpT0_,"aw",@nobits
	.sectionflags	@""
	.align	128
	.zero		1024


//--------------------- .nv.shared._ZN6thrust24THRUST_300001_SM_1000_NS8cuda_cub4core6detail13_kernel_agentINS1_15__reduce_by_key9InitAgentIN3cub18CUB_300001_SM_100024ReduceByKeyScanTileStateIfiLb1EEEiPiEEJSA_iSB_EEEvDpT0_ --------------------------
	.section	.nv.shared._ZN6thrust24THRUST_300001_SM_1000_NS8cuda_cub4core6detail13_kernel_agentINS1_15__reduce_by_key9InitAgentIN3cub18CUB_300001_SM_100024ReduceByKeyScanTileStateIfiLb1EEEiPiEEJSA_iSB_EEEvDpT0_,"aw",@nobits
	.sectionflags	@""
	.align	128
	.zero		1024


//--------------------- .nv.shared._Z11mapFunctionPiPfS0_S0_S0_i --------------------------
	.section	.nv.shared._Z11mapFunctionPiPfS0_S0_S0_i,"aw",@nobits
	.sectionflags	@""
	.align	128
	.zero		1024


//--------------------- .nv.shared._Z22generate_normal_kernelP17curandStateXORWOWPfS1_ --------------------------
	.section	.nv.shared._Z22generate_normal_kernelP17curandStateXORWOWPfS1_,"aw",@nobits
	.sectionflags	@""
	.align	128
	.zero		1024


//--------------------- .nv.shared._Z12setup_kernelP17curandStateXORWOW --------------------------
	.section	.nv.shared._Z12setup_kernelP17curandStateXORWOW,"aw",@nobits
	.sectionflags	@""
	.align	128
	.zero		1024


//--------------------- .nv.constant0._ZN3cub18CUB_300001_SM_10006detail10radix_sort29DeviceRadixSortOnesweepKernelINS1_5radix10policy_hubIiiyE10Policy1000ELNS0_9SortOrderE0EiiyiiNS1_21identity_decomposer_tEEEvPT5_SB_PT3_PKSC_PT1_PKSG_PT2_PKSK_T4_iiT6_ --------------------------
	.section	.nv.constant0._ZN3cub18CUB_300001_SM_10006detail10radix_sort29DeviceRadixSortOnesweepKernelINS1_5radix10policy_hubIiiyE10Policy1000ELNS0_9SortOrderE0EiiyiiNS1_21identity_decomposer_tEEEvPT5_SB_PT3_PKSC_PT1_PKSG_PT2_PKSK_T4_iiT6_,"a",@progbits
	.sectionflags	@""
	.align	4
.nv.constant0._ZN3cub18CUB_300001_SM_10006detail10radix_sort29DeviceRadixSortOnesweepKernelINS1_5radix10policy_hubIiiyE10Policy1000ELNS0_9SortOrderE0EiiyiiNS1_21identity_decomposer_tEEEvPT5_SB_PT3_PKSC_PT1_PKSG_PT2_PKSK_T4_iiT6_:
	.zero		973


//--------------------- .nv.constant0._ZN3cub18CUB_300001_SM_10006detail10radix_sort33DeviceRadixSortExclusiveSumKernelINS1_5radix10policy_hubIiiyE10Policy1000EyEEvPT0_ --------------------------
	.section	.nv.constant0._ZN3cub18CUB_300001_SM_10006detail10radix_sort33DeviceRadixSortExclusiveSumKernelINS1_5radix10policy_hubIiiyE10Policy1000EyEEvPT0_,"a",@progbits
	.sectionflags	@""
	.align	4
.nv.constant0._ZN3cub18CUB_300001_SM_10006detail10radix_sort33DeviceRadixSortExclusiveSumKernelINS1_5radix10policy_hubIiiyE10Policy1000EyEEvPT0_:
	.zero		904


//--------------------- .nv.constant0._ZN3cub18CUB_300001_SM_10006detail10radix_sort30DeviceRadixSortHistogramKernelINS1_5radix10policy_hubIiiyE10Policy1000ELNS0_9SortOrderE0EiyNS1_21identity_decomposer_tEEEvPT2_PKT1_SA_iiT3_ --------------------------
	.section	.nv.constant0._ZN3cub18CUB_300001_SM_10006detail10radix_sort30DeviceRadixSortHistogramKernelINS1_5radix10policy_hubIiiyE10Policy1000ELNS0_9SortOrderE0EiyNS1_21identity_decomposer_tEEEvPT2_PKT1_SA_iiT3_,"a",@progbits
	.sectionflags	@""
	.align	4
.nv.constant0._ZN3cub18CUB_300001_SM_10006detail10radix_sort30DeviceRadixSortHistogramKernelINS1_5radix10policy_hubIiiyE10Policy1000ELNS0_9SortOrderE0EiyNS1_21identity_decomposer_tEEEvPT2_PKT1_SA_iiT3_:
	.zero		929


//--------------------- .nv.constant0._ZN3cub18CUB_300001_SM_10006detail10radix_sort31DeviceRadixSortSingleTileKernelINS1_5radix10policy_hubIiiyE10Policy1000ELNS0_9SortOrderE0EiiyNS1_21identity_decomposer_tEEEvPKT1_PSA_PKT2_PSE_T3_iiT4_ --------------------------
	.section	.nv.constant0._ZN3cub18CUB_300001_SM_10006detail10radix_sort31DeviceRadixSortSingleTileKernelINS1_5radix10policy_hubIiiyE10Policy1000ELNS0_9SortOrderE0EiiyNS1_21identity_decomposer_tEEEvPKT1_PSA_PKT2_PSE_T3_iiT4_,"a",@progbits
	.sectionflags	@""
	.align	4
.nv.constant0._ZN3cub18CUB_300001_SM_10006detail10radix_sort31DeviceRadixSortSingleTileKernelINS1_5radix10policy_hubIiiyE10Policy1000ELNS0_9SortOrderE0EiiyNS1_21identity_decomposer_tEEEvPKT1_PSA_PKT2_PSE_T3_iiT4_:
	.zero		945


//--------------------- .nv.constant0._ZN3cub18CUB_300001_SM_10006detail10radix_sort29DeviceRadixSortOnesweepKernelINS1_5radix10policy_hubIifyE10Policy1000ELNS0_9SortOrderE0EifyiiNS1_21identity_decomposer_tEEEvPT5_SB_PT3_PKSC_PT1_PKSG_PT2_PKSK_T4_iiT6_ --------------------------
	.section	.nv.constant0._ZN3cub18CUB_300001_SM_10006detail10radix_sort29DeviceRadixSortOnesweepKernelINS1_5radix10policy_hubIifyE10Policy1000ELNS0_9SortOrderE0EifyiiNS1_21identity_decomposer_tEEEvPT5_SB_PT3_PKSC_PT1_PKSG_PT2_PKSK_T4_iiT6_,"a",@progbits
	.sectionflags	@""
	.align	4
.nv.constant0._ZN3cub18CUB_300001_SM_10006detail10radix_sort29DeviceRadixSortOnesweepKernelINS1_5radix10policy_hubIifyE10Policy1000ELNS0_9SortOrderE0EifyiiNS1_21identity_decomposer_tEEEvPT5_SB_PT3_PKSC_PT1_PKSG_PT2_PKSK_T4_iiT6_:
	.zero		973


//--------------------- .nv.constant0._ZN3cub18CUB_300001_SM_10006detail10radix_sort33DeviceRadixSortExclusiveSumKernelINS1_5radix10policy_hubIifyE10Policy1000EyEEvPT0_ --------------------------
	.section	.nv.constant0._ZN3cub18CUB_300001_SM_10006detail10radix_sort33DeviceRadixSortExclusiveSumKernelINS1_5radix10policy_hubIifyE10Policy1000EyEEvPT0_,"a",@progbits
	.sectionflags	@""
	.align	4
.nv.constant0._ZN3cub18CUB_300001_SM_10006detail10radix_sort33DeviceRadixSortExclusiveSumKernelINS1_5radix10policy_hubIifyE10Policy1000EyEEvPT0_:
	.zero		904


//--------------------- .nv.constant0._ZN3cub18CUB_300001_SM_10006detail10radix_sort30DeviceRadixSortHistogramKernelINS1_5radix10policy_hubIifyE10Policy1000ELNS0_9SortOrderE0EiyNS1_21identity_decomposer_tEEEvPT2_PKT1_SA_iiT3_ --------------------------
	.section	.nv.constant0._ZN3cub18CUB_300001_SM_10006detail10radix_sort30DeviceRadixSortHistogramKernelINS1_5radix10policy_hubIifyE10Policy1000ELNS0_9SortOrderE0EiyNS1_21identity_decomposer_tEEEvPT2_PKT1_SA_iiT3_,"a",@progbits
	.sectionflags	@""
	.align	4
.nv.constant0._ZN3cub18CUB_300001_SM_10006detail10radix_sort30DeviceRadixSortHistogramKernelINS1_5radix10policy_hubIifyE10Policy1000ELNS0_9SortOrderE0EiyNS1_21identity_decomposer_tEEEvPT2_PKT1_SA_iiT3_:
	.zero		929


//--------------------- .nv.constant0._ZN3cub18CUB_300001_SM_10006detail10radix_sort31DeviceRadixSortSingleTileKernelINS1_5radix10policy_hubIifyE10Policy1000ELNS0_9SortOrderE0EifyNS1_21identity_decomposer_tEEEvPKT1_PSA_PKT2_PSE_T3_iiT4_ --------------------------
	.section	.nv.constant0._ZN3cub18CUB_300001_SM_10006detail10radix_sort31DeviceRadixSortSingleTileKernelINS1_5radix10policy_hubIifyE10Policy1000ELNS0_9SortOrderE0EifyNS1_21identity_decomposer_tEEEvPKT1_PSA_PKT2_PSE_T3_iiT4_,"a",@progbits
	.sectionflags	@""
	.align	4
.nv.constant0._ZN3cub18CUB_300001_SM_10006detail10radix_sort31DeviceRadixSortSingleTileKernelINS1_5radix10policy_hubIifyE10Policy1000ELNS0_9SortOrderE0EifyNS1_21identity_decomposer_tEEEvPKT1_PSA_PKT2_PSE_T3_iiT4_:
	.zero		945


//--------------------- .nv.constant0._ZN3cub18CUB_300001_SM_10006detail9transform16transform_kernelINS2_10policy_hubILb0EN4cuda3std3__45tupleIJN6thrust24THRUST_300001_SM_1000_NS6detail15normal_iteratorINSA_10device_ptrIfEEEENSC_INSD_IiEEEEEEEE10policy1000ElNS7_7dividesIfEESF_JPfPiEEEvT0_iT1_T2_DpNS2_10kernel_argIT3_EE --------------------------
	.section	.nv.constant0._ZN3cub18CUB_300001_SM_10006detail9transform16transform_kernelINS2_10policy_hubILb0EN4cuda3std3__45tupleIJN6thrust24THRUST_300001_SM_1000_NS6detail15normal_iteratorINSA_10device_ptrIfEEEENSC_INSD_IiEEEEEEEE10policy1000ElNS7_7dividesIfEESF_JPfPiEEEvT0_iT1_T2_DpNS2_10kernel_argIT3_EE,"a",@progbits
	.sectionflags	@""
	.align	4
.nv.constant0._ZN3cub18CUB_300001_SM_10006detail9transform16transform_kernelINS2_10policy_hubILb0EN4cuda3std3__45tupleIJN6thrust24THRUST_300001_SM_1000_NS6detail15normal_iteratorINSA_10device_ptrIfEEEENSC_INSD_IiEEEEEEEE10policy1000ElNS7_7dividesIfEESF_JPfPiEEEvT0_iT1_T2_DpNS2_10kernel_argIT3_EE:
	.zero		952


//--------------------- .nv.constant0._ZN3cub18CUB_300001_SM_10006detail9transform16transform_kernelINS2_10policy_hubILb0EN4cuda3std3__45tupleIJN6thrust24THRUST_300001_SM_1000_NS6detail15normal_iteratorINSA_10device_ptrIfEEEENSC_INSD_IiEEEEEEEE10policy1000EiNS7_7dividesIfEESF_JPfPiEEEvT0_iT1_T2_DpNS2_10kernel_argIT3_EE --------------------------
	.section	.nv.constant0._ZN3cub18CUB_300001_SM_10006detail9transform16transform_kernelINS2_10policy_hubILb0EN4cuda3std3__45tupleIJN6thrust24THRUST_300001_SM_1000_NS6detail15normal_iteratorINSA_10device_ptrIfEEEENSC_INSD_IiEEEEEEEE10policy1000EiNS7_7dividesIfEESF_JPfPiEEEvT0_iT1_T2_DpNS2_10kernel_argIT3_EE,"a",@progbits
	.sectionflags	@""
	.align	4
.nv.constant0._ZN3cub18CUB_300001_SM_10006detail9transform16transform_kernelINS2_10policy_hubILb0EN4cuda3std3__45tupleIJN6thrust24THRUST_300001_SM_1000_NS6detail15normal_iteratorINSA_10device_ptrIfEEEENSC_INSD_IiEEEEEEEE10policy1000EiNS7_7dividesIfEESF_JPfPiEEEvT0_iT1_T2_DpNS2_10kernel_argIT3_EE:
	.zero		952


//--------------------- .nv.constant0._ZN3cub18CUB_300001_SM_10006detail9transform16transform_kernelINS2_10policy_hubILb0EN4cuda3std3__45tupleIJN6thrust24THRUST_300001_SM_1000_NS6detail15normal_iteratorINSA_10device_ptrIjEEEESF_EEEE10policy1000ElNS7_5minusIjEENSC_INSD_IiEEEEJPjSN_EEEvT0_iT1_T2_DpNS2_10kernel_argIT3_EE --------------------------
	.section	.nv.constant0._ZN3cub18CUB_300001_SM_10006detail9transform16transform_kernelINS2_10policy_hubILb0EN4cuda3std3__45tupleIJN6thrust24THRUST_300001_SM_1000_NS6detail15normal_iteratorINSA_10device_ptrIjEEEESF_EEEE10policy1000ElNS7_5minusIjEENSC_INSD_IiEEEEJPjSN_EEEvT0_iT1_T2_DpNS2_10kernel_argIT3_EE,"a",@progbits
	.sectionflags	@""
	.align	4
.nv.constant0._ZN3cub18CUB_300001_SM_10006detail9transform16transform_kernelINS2_10policy_hubILb0EN4cuda3std3__45tupleIJN6thrust24THRUST_300001_SM_1000_NS6detail15normal_iteratorINSA_10device_ptrIjEEEESF_EEEE10policy1000ElNS7_5minusIjEENSC_INSD_IiEEEEJPjSN_EEEvT0_iT1_T2_DpNS2_10kernel_argIT3_EE:
	.zero		952


//--------------------- .nv.constant0._ZN3cub18CUB_300001_SM_10006detail9transform16transform_kernelINS2_10policy_hubILb0EN4cuda3std3__45tupleIJN6thrust24THRUST_300001_SM_1000_NS6detail15normal_iteratorINSA_10device_ptrIjEEEESF_EEEE10policy1000EiNS7_5minusIjEENSC_INSD_IiEEEEJPjSN_EEEvT0_iT1_T2_DpNS2_10kernel_argIT3_EE --------------------------
	.section	.nv.constant0._ZN3cub18CUB_300001_SM_10006detail9transform16transform_kernelINS2_10policy_hubILb0EN4cuda3std3__45tupleIJN6thrust24THRUST_300001_SM_1000_NS6detail15normal_iteratorINSA_10device_ptrIjEEEESF_EEEE10policy1000EiNS7_5minusIjEENSC_INSD_IiEEEEJPjSN_EEEvT0_iT1_T2_DpNS2_10kernel_argIT3_EE,"a",@progbits
	.sectionflags	@""
	.align	4
.nv.constant0._ZN3cub18CUB_300001_SM_10006detail9transform16transform_kernelINS2_10policy_hubILb0EN4cuda3std3__45tupleIJN6thrust24THRUST_300001_SM_1000_NS6detail15normal_iteratorINSA_10device_ptrIjEEEESF_EEEE10policy1000EiNS7_5minusIjEENSC_INSD_IiEEEEJPjSN_EEEvT0_iT1_T2_DpNS2_10kernel_argIT3_EE:
	.zero		952


//--------------------- .nv.constant0._ZN3cub18CUB_300001_SM_10006detail8for_each13static_kernelINS2_12policy_hub_t12policy_500_tElNS2_12op_wrapper_tIlN6thrust24THRUST_300001_SM_1000_NS6system6detail7generic6detail21binary_search_functorINS8_6detail15normal_iteratorINS8_10device_ptrIiEEEENSC_18binary_search_lessENSC_3ubfEEENS8_12zip_iteratorIN4cuda3std3__45tupleIJNS8_17counting_iteratorIjNS8_11use_defaultESS_SS_EENSF_INSG_IjEEEEEEEEEEEEEvT0_T1_ --------------------------
	.section	.nv.constant0._ZN3cub18CUB_300001_SM_10006detail8for_each13static_kernelINS2_12policy_hub_t12policy_500_tElNS2_12op_wrapper_tIlN6thrust24THRUST_300001_SM_1000_NS6system6detail7generic6detail21binary_search_functorINS8_6detail15normal_iteratorINS8_10device_ptrIiEEEENSC_18binary_search_lessENSC_3ubfEEENS8_12zip_iteratorIN4cuda3std3__45tupleIJNS8_17counting_iteratorIjNS8_11use_defaultESS_SS_EENSF_INSG_IjEEEEEEEEEEEEEvT0_T1_,"a",@progbits
	.sectionflags	@""
	.align	4
.nv.constant0._ZN3cub18CUB_300001_SM_10006detail8for_each13static_kernelINS2_12policy_hub_t12policy_500_tElNS2_12op_wrapper_tIlN6thrust24THRUST_300001_SM_1000_NS6system6detail7generic6detail21binary_search_functorINS8_6detail15normal_iteratorINS8_10device_ptrIiEEEENSC_18binary_search_lessENSC_3ubfEEENS8_12zip_iteratorIN4cuda3std3__45tupleIJNS8_17counting_iteratorIjNS8_11use_defaultESS_SS_EENSF_INSG_IjEEEEEEEEEEEEEvT0_T1_:
	.zero		944


//--------------------- .nv.constant0._ZN3cub18CUB_300001_SM_10006detail8for_each13static_kernelINS2_12policy_hub_t12policy_500_tElNS2_12op_wrapper_tIlN6thrust24THRUST_300001_SM_1000_NS6system6detail7generic6detail21binary_search_functorINS8_6detail15normal_iteratorINS8_10device_ptrIiEEEENSC_18binary_search_lessENSC_3lbfEEENS8_12zip_iteratorIN4cuda3std3__45tupleIJNS8_17counting_iteratorIjNS8_11use_defaultESS_SS_EENSF_INSG_IjEEEEEEEEEEEEEvT0_T1_ --------------------------
	.section	.nv.constant0._ZN3cub18CUB_300001_SM_10006detail8for_each13static_kernelINS2_12policy_hub_t12policy_500_tElNS2_12op_wrapper_tIlN6thrust24THRUST_300001_SM_1000_NS6system6detail7generic6detail21binary_search_functorINS8_6detail15normal_iteratorINS8_10device_ptrIiEEEENSC_18binary_search_lessENSC_3lbfEEENS8_12zip_iteratorIN4cuda3std3__45tupleIJNS8_17counting_iteratorIjNS8_11use_defaultESS_SS_EENSF_INSG_IjEEEEEEEEEEEEEvT0_T1_,"a",@progbits
	.sectionflags	@""
	.align	4
.nv.constant0._ZN3cub18CUB_300001_SM_10006detail8for_each13static_kernelINS2_12policy_hub_t12policy_500_tElNS2_12op_wrapper_tIlN6thrust24THRUST_300001_SM_1000_NS6system6detail7generic6detail21binary_search_functorINS8_6detail15normal_iteratorINS8_10device_ptrIiEEEENSC_18binary_search_lessENSC_3lbfEEENS8_12zip_iteratorIN4cuda3std3__45tupleIJNS8_17counting_iteratorIjNS8_11use_defaultESS_SS_EENSF_INSG_IjEEEEEEEEEEEEEvT0_T1_:
	.zero		944


//--------------------- .nv.constant0._ZN3cub18CUB_300001_SM_10006detail8for_each13static_kernelINS2_12policy_hub_t12policy_500_tEmN6thrust24THRUST_300001_SM_1000_NS8cuda_cub20__uninitialized_fill7functorINS7_10device_ptrIjEEjEEEEvT0_T1_ --------------------------
	.section	.nv.constant0._ZN3cub18CUB_300001_SM_10006detail8for_each13static_kernelINS2_12policy_hub_t12policy_500_tEmN6thrust24THRUST_300001_SM_1000_NS8cuda_cub20__uninitialized_fill7functorINS7_10device_ptrIjEEjEEEEvT0_T1_,"a",@progbits
	.sectionflags	@""
	.align	4
.nv.constant0._ZN3cub18CUB_300001_SM_10006detail8for_each13static_kernelINS2_12policy_hub_t12policy_500_tEmN6thrust24THRUST_300001_SM_1000_NS8cuda_cub20__uninitialized_fill7functorINS7_10device_ptrIjEEjEEEEvT0_T1_:
	.zero		920


//--------------------- .nv.constant0._ZN3cub18CUB_300001_SM_10006detail8for_each13static_kernelINS2_12policy_hub_t12policy_500_tElN6thrust24THRUST_300001_SM_1000_NS8cuda_cub6__fill7functorINS7_6detail15normal_iteratorINS7_10device_ptrIfEEEEiEEEEvT0_T1_ --------------------------
	.section	.nv.constant0._ZN3cub18CUB_300001_SM_10006detail8for_each13static_kernelINS2_12policy_hub_t12policy_500_tElN6thrust24THRUST_300001_SM_1000_NS8cuda_cub6__fill7functorINS7_6detail15normal_iteratorINS7_10device_ptrIfEEEEiEEEEvT0_T1_,"a",@progbits
	.sectionflags	@""
	.align	4
.nv.constant0._ZN3cub18CUB_300001_SM_10006detail8for_each13static_kernelINS2_12policy_hub_t12policy_500_tElN6thrust24THRUST_300001_SM_1000_NS8cuda_cub6__fill7functorINS7_6detail15normal_iteratorINS7_10device_ptrIfEEEEiEEEEvT0_T1_:
	.zero		920


//--------------------- .nv.constant0._ZN3cub18CUB_300001_SM_10006detail8for_each13static_kernelINS2_12policy_hub_t12policy_500_tEmN6thrust24THRUST_300001_SM_1000_NS8cuda_cub20__uninitialized_fill7functorINS7_10device_ptrIfEEfEEEEvT0_T1_ --------------------------
	.section	.nv.constant0._ZN3cub18CUB_300001_SM_10006detail8for_each13static_kernelINS2_12policy_hub_t12policy_500_tEmN6thrust24THRUST_300001_SM_1000_NS8cuda_cub20__uninitialized_fill7functorINS7_10device_ptrIfEEfEEEEvT0_T1_,"a",@progbits
	.sectionflags	@""
	.align	4
.nv.constant0._ZN3cub18CUB_300001_SM_10006detail8for_each13static_kernelINS2_12policy_hub_t12policy_500_tEmN6thrust24THRUST_300001_SM_1000_NS8cuda_cub20__uninitialized_fill7functorINS7_10device_ptrIfEEfEEEEvT0_T1_:
	.zero		920


//--------------------- .nv.constant0._ZN3cub18CUB_300001_SM_10006detail8for_each13static_kernelINS2_12policy_hub_t12policy_500_tEmN6thrust24THRUST_300001_SM_1000_NS8cuda_cub20__uninitialized_fill7functorINS7_10device_ptrIiEEiEEEEvT0_T1_ --------------------------
	.section	.nv.constant0._ZN3cub18CUB_300001_SM_10006detail8for_each13static_kernelINS2_12policy_hub_t12policy_500_tEmN6thrust24THRUST_300001_SM_1000_NS8cuda_cub20__uninitialized_fill7functorINS7_10device_ptrIiEEiEEEEvT0_T1_,"a",@progbits
	.sectionflags	@""
	.align	4
.nv.constant0._ZN3cub18CUB_300001_SM_10006detail8for_each13static_kernelINS2_12policy_hub_t12policy_500_tEmN6thrust24THRUST_300001_SM_1000_NS8cuda_cub20__uninitialized_fill7functorINS7_10device_ptrIiEEiEEEEvT0_T1_:
	.zero		920


//--------------------- .nv.constant0._ZN3cub18CUB_300001_SM_10006detail6reduce28DeviceReduceSingleTileKernelINS2_10policy_hubIN4cuda3std3__45tupleIJblEEEyN6thrust24THRUST_300001_SM_1000_NS8cuda_cub9__find_if7functorIS9_EEE10Policy1000EPS9_SI_iSF_S9_S9_NS7_10__identityEEEvT0_T1_T2_T3_T4_T6_ --------------------------
	.section	.nv.constant0._ZN3cub18CUB_300001_SM_10006detail6reduce28DeviceReduceSingleTileKernelINS2_10policy_hubIN4cuda3std3__45tupleIJblEEEyN6thrust24THRUST_300001_SM_1000_NS8cuda_cub9__find_if7functorIS9_EEE10Policy1000EPS9_SI_iSF_S9_S9_NS7_10__identityEEEvT0_T1_T2_T3_T4_T6_,"a",@progbits
	.sectionflags	@""
	.align	4
.nv.constant0._ZN3cub18CUB_300001_SM_10006detail6reduce28DeviceReduceSingleTileKernelINS2_10policy_hubIN4cuda3std3__45tupleIJblEEEyN6thrust24THRUST_300001_SM_1000_NS8cuda_cub9__find_if7functorIS9_EEE10Policy1000EPS9_SI_iSF_S9_S9_NS7_10__identityEEEvT0_T1_T2_T3_T4_T6_:
	.zero		937


//--------------------- .nv.constant0._ZN3cub18CUB_300001_SM_10006detail6reduce18DeviceReduceKernelINS2_10policy_hubIN4cuda3std3__45tupleIJblEEEyN6thrust24THRUST_300001_SM_1000_NS8cuda_cub9__find_if7functorIS9_EEE10Policy1000ENSB_12zip_iteratorINS8_IJNSD_26transform_input_iterator_tIbNSC_6detail35transform_pair_of_input_iterators_tIbNSB_6detail15normal_iteratorINSB_10device_ptrIiEEEESQ_NS7_8equal_toIiEEEENS7_10__not_fn_tINS7_10__identityEEEEENSB_17counting_iteratorIlNSB_11use_defaultESZ_SZ_EEEEEEEySF_S9_SV_EEvT0_PT3_T1_NS0_13GridEvenShareIS16_EET2_T4_ --------------------------
	.section	.nv.constant0._ZN3cub18CUB_300001_SM_10006detail6reduce18DeviceReduceKernelINS2_10policy_hubIN4cuda3std3__45tupleIJblEEEyN6thrust24THRUST_300001_SM_1000_NS8cuda_cub9__find_if7functorIS9_EEE10Policy1000ENSB_12zip_iteratorINS8_IJNSD_26transform_input_iterator_tIbNSC_6detail35transform_pair_of_input_iterators_tIbNSB_6detail15normal_iteratorINSB_10device_ptrIiEEEESQ_NS7_8equal_toIiEEEENS7_10__not_fn_tINS7_10__identityEEEEENSB_17counting_iteratorIlNSB_11use_defaultESZ_SZ_EEEEEEEySF_S9_SV_EEvT0_PT3_T1_NS0_13GridEvenShareIS16_EET2_T4_,"a",@progbits
	.sectionflags	@""
	.align	4
.nv.constant0._ZN3cub18CUB_300001_SM_10006detail6reduce18DeviceReduceKernelINS2_10policy_hubIN4cuda3std3__45tupleIJblEEEyN6thrust24THRUST_300001_SM_1000_NS8cuda_cub9__find_if7functorIS9_EEE10Policy1000ENSB_12zip_iteratorINS8_IJNSD_26transform_input_iterator_tIbNSC_6detail35transform_pair_of_input_iterators_tIbNSB_6detail15normal_iteratorINSB_10device_ptrIiEEEESQ_NS7_8equal_toIiEEEENS7_10__not_fn_tINS7_10__identityEEEEENSB_17counting_iteratorIlNSB_11use_defaultESZ_SZ_EEEEEEEySF_S9_SV_EEvT0_PT3_T1_NS0_13GridEvenShareIS16_EET2_T4_:
	.zero		1026


//--------------------- .nv.constant0._ZN3cub18CUB_300001_SM_10006detail6reduce28DeviceReduceSingleTileKernelINS2_10policy_hubIN4cuda3std3__45tupleIJblEEEyN6thrust24THRUST_300001_SM_1000_NS8cuda_cub9__find_if7functorIS9_EEE10Policy1000ENSB_12zip_iteratorINS8_IJNSD_26transform_input_iterator_tIbNSC_6detail35transform_pair_of_input_iterators_tIbNSB_6detail15normal_iteratorINSB_10device_ptrIiEEEESQ_NS7_8equal_toIiEEEENS7_10__not_fn_tINS7_10__identityEEEEENSB_17counting_iteratorIlNSB_11use_defaultESZ_SZ_EEEEEEEPS9_ySF_S9_S9_SV_EEvT0_T1_T2_T3_T4_T6_ --------------------------
	.section	.nv.constant0._ZN3cub18CUB_300001_SM_10006detail6reduce28DeviceReduceSingleTileKernelINS2_10policy_hubIN4cuda3std3__45tupleIJblEEEyN6thrust24THRUST_300001_SM_1000_NS8cuda_cub9__find_if7functorIS9_EEE10Policy1000ENSB_12zip_iteratorINS8_IJNSD_26transform_input_iterator_tIbNSC_6detail35transform_pair_of_input_iterators_tIbNSB_6detail15normal_iteratorINSB_10device_ptrIiEEEESQ_NS7_8equal_toIiEEEENS7_10__not_fn_tINS7_10__identityEEEEENSB_17counting_iteratorIlNSB_11use_defaultESZ_SZ_EEEEEEEPS9_ySF_S9_S9_SV_EEvT0_T1_T2_T3_T4_T6_,"a",@progbits
	.sectionflags	@""
	.align	4
.nv.constant0._ZN3cub18CUB_300001_SM_10006detail6reduce28DeviceReduceSingleTileKernelINS2_10policy_hubIN4cuda3std3__45tupleIJblEEEyN6thrust24THRUST_300001_SM_1000_NS8cuda_cub9__find_if7functorIS9_EEE10Policy1000ENSB_12zip_iteratorINS8_IJNSD_26transform_input_iterator_tIbNSC_6detail35transform_pair_of_input_iterators_tIbNSB_6detail15normal_iteratorINSB_10device_ptrIiEEEESQ_NS7_8equal_toIiEEEENS7_10__not_fn_tINS7_10__identityEEEEENSB_17counting_iteratorIlNSB_11use_defaultESZ_SZ_EEEEEEEPS9_ySF_S9_S9_SV_EEvT0_T1_T2_T3_T4_T6_:
	.zero		977


//--------------------- .nv.constant0._ZN3cub18CUB_300001_SM_10006detail6reduce28DeviceReduceSingleTileKernelINS2_10policy_hubIN4cuda3std3__45tupleIJblEEEjN6thrust24THRUST_300001_SM_1000_NS8cuda_cub9__find_if7functorIS9_EEE10Policy1000EPS9_SI_iSF_S9_S9_NS7_10__identityEEEvT0_T1_T2_T3_T4_T6_ --------------------------
	.section	.nv.constant0._ZN3cub18CUB_300001_SM_10006detail6reduce28DeviceReduceSingleTileKernelINS2_10policy_hubIN4cuda3std3__45tupleIJblEEEjN6thrust24THRUST_300001_SM_1000_NS8cuda_cub9__find_if7functorIS9_EEE10Policy1000EPS9_SI_iSF_S9_S9_NS7_10__identityEEEvT0_T1_T2_T3_T4_T6_,"a",@progbits
	.sectionflags	@""
	.align	4
.nv.constant0._ZN3cub18CUB_300001_SM_10006detail6reduce28DeviceReduceSingleTileKernelINS2_10policy_hubIN4cuda3std3__45tupleIJblEEEjN6thrust24THRUST_300001_SM_1000_NS8cuda_cub9__find_if7functorIS9_EEE10Policy1000EPS9_SI_iSF_S9_S9_NS7_10__identityEEEvT0_T1_T2_T3_T4_T6_:
	.zero		937


//--------------------- .nv.constant0._ZN3cub18CUB_300001_SM_10006detail6reduce18DeviceReduceKernelINS2_10policy_hubIN4cuda3std3__45tupleIJblEEEjN6thrust24THRUST_300001_SM_1000_NS8cuda_cub9__find_if7functorIS9_EEE10Policy1000ENSB_12zip_iteratorINS8_IJNSD_26transform_input_iterator_tIbNSC_6detail35transform_pair_of_input_iterators_tIbNSB_6detail15normal_iteratorINSB_10device_ptrIiEEEESQ_NS7_8equal_toIiEEEENS7_10__not_fn_tINS7_10__identityEEEEENSB_17counting_iteratorIlNSB_11use_defaultESZ_SZ_EEEEEEEjSF_S9_SV_EEvT0_PT3_T1_NS0_13GridEvenShareIS16_EET2_T4_ --------------------------
	.section	.nv.constant0._ZN3cub18CUB_300001_SM_10006detail6reduce18DeviceReduceKernelINS2_10policy_hubIN4cuda3std3__45tupleIJblEEEjN6thrust24THRUST_300001_SM_1000_NS8cuda_cub9__find_if7functorIS9_EEE10Policy1000ENSB_12zip_iteratorINS8_IJNSD_26transform_input_iterator_tIbNSC_6detail35transform_pair_of_input_iterators_tIbNSB_6detail15normal_iteratorINSB_10device_ptrIiEEEESQ_NS7_8equal_toIiEEEENS7_10__not_fn_tINS7_10__identityEEEEENSB_17counting_iteratorIlNSB_11use_defaultESZ_SZ_EEEEEEEjSF_S9_SV_EEvT0_PT3_T1_NS0_13GridEvenShareIS16_EET2_T4_,"a",@progbits
	.sectionflags	@""
	.align	4
.nv.constant0._ZN3cub18CUB_300001_SM_10006detail6reduce18DeviceReduceKernelINS2_10policy_hubIN4cuda3std3__45tupleIJblEEEjN6thrust24THRUST_300001_SM_1000_NS8cuda_cub9__find_if7functorIS9_EEE10Policy1000ENSB_12zip_iteratorINS8_IJNSD_26transform_input_iterator_tIbNSC_6detail35transform_pair_of_input_iterators_tIbNSB_6detail15normal_iteratorINSB_10device_ptrIiEEEESQ_NS7_8equal_toIiEEEENS7_10__not_fn_tINS7_10__identityEEEEENSB_17counting_iteratorIlNSB_11use_defaultESZ_SZ_EEEEEEEjSF_S9_SV_EEvT0_PT3_T1_NS0_13GridEvenShareIS16_EET2_T4_:
	.zero		990


//--------------------- .nv.constant0._ZN3cub18CUB_300001_SM_10006detail6reduce28DeviceReduceSingleTileKernelINS2_10policy_hubIN4cuda3std3__45tupleIJblEEEjN6thrust24THRUST_300001_SM_1000_NS8cuda_cub9__find_if7functorIS9_EEE10Policy1000ENSB_12zip_iteratorINS8_IJNSD_26transform_input_iterator_tIbNSC_6detail35transform_pair_of_input_iterators_tIbNSB_6detail15normal_iteratorINSB_10device_ptrIiEEEESQ_NS7_8equal_toIiEEEENS7_10__not_fn_tINS7_10__identityEEEEENSB_17counting_iteratorIlNSB_11use_defaultESZ_SZ_EEEEEEEPS9_jSF_S9_S9_SV_EEvT0_T1_T2_T3_T4_T6_ --------------------------
	.section	.nv.constant0._ZN3cub18CUB_300001_SM_10006detail6reduce28DeviceReduceSingleTileKernelINS2_10policy_hubIN4cuda3std3__45tupleIJblEEEjN6thrust24THRUST_300001_SM_1000_NS8cuda_cub9__find_if7functorIS9_EEE10Policy1000ENSB_12zip_iteratorINS8_IJNSD_26transform_input_iterator_tIbNSC_6detail35transform_pair_of_input_iterators_tIbNSB_6detail15normal_iteratorINSB_10device_ptrIiEEEESQ_NS7_8equal_toIiEEEENS7_10__not_fn_tINS7_10__identityEEEEENSB_17counting_iteratorIlNSB_11use_defaultESZ_SZ_EEEEEEEPS9_jSF_S9_S9_SV_EEvT0_T1_T2_T3_T4_T6_,"a",@progbits
	.sectionflags	@""
	.align	4
.nv.constant0._ZN3cub18CUB_300001_SM_10006detail6reduce28DeviceReduceSingleTileKernelINS2_10policy_hubIN4cuda3std3__45tupleIJblEEEjN6thrust24THRUST_300001_SM_1000_NS8cuda_cub9__find_if7functorIS9_EEE10Policy1000ENSB_12zip_iteratorINS8_IJNSD_26transform_input_iterator_tIbNSC_6detail35transform_pair_of_input_iterators_tIbNSB_6detail15normal_iteratorINSB_10device_ptrIiEEEESQ_NS7_8equal_toIiEEEENS7_10__not_fn_tINS7_10__identityEEEEENSB_17counting_iteratorIlNSB_11use_defaultESZ_SZ_EEEEEEEPS9_jSF_S9_S9_SV_EEvT0_T1_T2_T3_T4_T6_:
	.zero		969


//--------------------- .nv.constant0._ZN3cub18CUB_300001_SM_10006detail11EmptyKernelIvEEvv --------------------------
	.section	.nv.constant0._ZN3cub18CUB_300001_SM_10006detail11EmptyKernelIvEEvv,"a",@progbits
	.sectionflags	@""
	.align	4
.nv.constant0._ZN3cub18CUB_300001_SM_10006detail11EmptyKernelIvEEvv:
	.zero		896


//--------------------- .nv.constant0._ZN6thrust24THRUST_300001_SM_1000_NS8cuda_cub4core6detail13_kernel_agentINS1_15__reduce_by_key16ReduceByKeyAgentINS0_6detail15normal_iteratorINS0_10device_ptrIiEEEENS8_INS9_IfEEEESB_SD_N4cuda3std3__48equal_toIiEENSG_4plusIfEEPllEEJSB_SD_SB_SD_SL_N3cub18CUB_300001_SM_100024ReduceByKeyScanTileStateIflLb1EEESI_SK_llEEEvDpT0_ --------------------------
	.section	.nv.constant0._ZN6thrust24THRUST_300001_SM_1000_NS8cuda_cub4core6detail13_kernel_agentINS1_15__reduce_by_key16ReduceByKeyAgentINS0_6detail15normal_iteratorINS0_10device_ptrIiEEEENS8_INS9_IfEEEESB_SD_N4cuda3std3__48equal_toIiEENSG_4plusIfEEPllEEJSB_SD_SB_SD_SL_N3cub18CUB_300001_SM_100024ReduceByKeyScanTileStateIflLb1EEESI_SK_llEEEvDpT0_,"a",@progbits
	.sectionflags	@""
	.align	4
.nv.constant0._ZN6thrust24THRUST_300001_SM_1000_NS8cuda_cub4core6detail13_kernel_agentINS1_15__reduce_by_key16ReduceByKeyAgentINS0_6detail15normal_iteratorINS0_10device_ptrIiEEEENS8_INS9_IfEEEESB_SD_N4cuda3std3__48equal_toIiEENSG_4plusIfEEPllEEJSB_SD_SB_SD_SL_N3cub18CUB_300001_SM_100024ReduceByKeyScanTileStateIflLb1EEESI_SK_llEEEvDpT0_:
	.zero		968


//--------------------- .nv.constant0._ZN6thrust24THRUST_300001_SM_1000_NS8cuda_cub4core6detail13_kernel_agentINS1_15__reduce_by_key9InitAgentIN3cub18CUB_300001_SM_100024ReduceByKeyScanTileStateIflLb1EEElPlEEJSA_lSB_EEEvDpT0_ --------------------------
	.section	.nv.constant0._ZN6thrust24THRUST_300001_SM_1000_NS8cuda_cub4core6detail13_kernel_agentINS1_15__reduce_by_key9InitAgentIN3cub18CUB_300001_SM_100024ReduceByKeyScanTileStateIflLb1EEElPlEEJSA_lSB_EEEvDpT0_,"a",@progbits
	.sectionflags	@""
	.align	4
.nv.constant0._ZN6thrust24THRUST_300001_SM_1000_NS8cuda_cub4core6detail13_kernel_agentINS1_15__reduce_by_key9InitAgentIN3cub18CUB_300001_SM_100024ReduceByKeyScanTileStateIflLb1EEElPlEEJSA_lSB_EEEvDpT0_:
	.zero		920


//--------------------- .nv.constant0._ZN6thrust24THRUST_300001_SM_1000_NS8cuda_cub4core6detail13_kernel_agentINS1_15__reduce_by_key16ReduceByKeyAgentINS0_6detail15normal_iteratorINS0_10device_ptrIiEEEENS8_INS9_IfEEEESB_SD_N4cuda3std3__48equal_toIiEENSG_4plusIfEEPiiEEJSB_SD_SB_SD_SL_N3cub18CUB_300001_SM_100024ReduceByKeyScanTileStateIfiLb1EEESI_SK_iiEEEvDpT0_ --------------------------
	.section	.nv.constant0._ZN6thrust24THRUST_300001_SM_1000_NS8cuda_cub4core6detail13_kernel_agentINS1_15__reduce_by_key16ReduceByKeyAgentINS0_6detail15normal_iteratorINS0_10device_ptrIiEEEENS8_INS9_IfEEEESB_SD_N4cuda3std3__48equal_toIiEENSG_4plusIfEEPiiEEJSB_SD_SB_SD_SL_N3cub18CUB_300001_SM_100024ReduceByKeyScanTileStateIfiLb1EEESI_SK_iiEEEvDpT0_,"a",@progbits
	.sectionflags	@""
	.align	4
.nv.constant0._ZN6thrust24THRUST_300001_SM_1000_NS8cuda_cub4core6detail13_kernel_agentINS1_15__reduce_by_key16ReduceByKeyAgentINS0_6detail15normal_iteratorINS0_10device_ptrIiEEEENS8_INS9_IfEEEESB_SD_N4cuda3std3__48equal_toIiEENSG_4plusIfEEPiiEEJSB_SD_SB_SD_SL_N3cub18CUB_300001_SM_100024ReduceByKeyScanTileStateIfiLb1EEESI_SK_iiEEEvDpT0_:
	.zero		956


//--------------------- .nv.constant0._ZN6thrust24THRUST_300001_SM_1000_NS8cuda_cub4core6detail13_kernel_agentINS1_15__reduce_by_key9InitAgentIN3cub18CUB_300001_SM_100024ReduceByKeyScanTileStateIfiLb1EEEiPiEEJSA_iSB_EEEvDpT0_ --------------------------
	.section	.nv.constant0._ZN6thrust24THRUST_300001_SM_1000_NS8cuda_cub4core6detail13_kernel_agentINS1_15__reduce_by_key9InitAgentIN3cub18CUB_300001_SM_100024ReduceByKeyScanTileStateIfiLb1EEEiPiEEJSA_iSB_EEEvDpT0_,"a",@progbits
	.sectionflags	@""
	.align	4
.nv.constant0._ZN6thrust24THRUST_300001_SM_1000_NS8cuda_cub4core6detail13_kernel_agentINS1_15__reduce_by_key9InitAgentIN3cub18CUB_300001_SM_100024ReduceByKeyScanTileStateIfiLb1EEEiPiEEJSA_iSB_EEEvDpT0_:
	.zero		920


//--------------------- .nv.constant0._Z11mapFunctionPiPfS0_S0_S0_i --------------------------
	.section	.nv.constant0._Z11mapFunctionPiPfS0_S0_S0_i,"a",@progbits
	.sectionflags	@""
	.align	4
.nv.constant0._Z11mapFunctionPiPfS0_S0_S0_i:
	.zero		940


//--------------------- .nv.constant0._Z22generate_normal_kernelP17curandStateXORWOWPfS1_ --------------------------
	.section	.nv.constant0._Z22generate_normal_kernelP17curandStateXORWOWPfS1_,"a",@progbits
	.sectionflags	@""
	.align	4
.nv.constant0._Z22generate_normal_kernelP17curandStateXORWOWPfS1_:
	.zero		920


//--------------------- .nv.constant0._Z12setup_kernelP17curandStateXORWOW --------------------------
	.section	.nv.constant0._Z12setup_kernelP17curandStateXORWOW,"a",@progbits
	.sectionflags	@""
	.align	4
.nv.constant0._Z12setup_kernelP17curandStateXORWOW:
	.zero		904


//--------------------- SYMBOLS --------------------------

	.type		.nv.reservedSmem.offset0,@object
	.size		.nv.reservedSmem.offset0,0x4
	.type		.nv.reservedSmem.cap,@object
	.size		.nv.reservedSmem.cap,0x4
